def matmul_kernel(
    a_ptr,
    b_ptr,
    c_ptr,
    M,
    N,
    K,
    stride_am,
    stride_ak,
    stride_bk,
    stride_bn,
    stride_cm,
    stride_cn,
    BLOCK_M: tl.constexpr,
    BLOCK_N: tl.constexpr,
    BLOCK_K: tl.constexpr,
    GROUP_M: tl.constexpr,
):
    pid = tl.program_id(axis=0)
    num_pid_m = tl.cdiv(M, BLOCK_M)
    num_pid_n = tl.cdiv(N, BLOCK_N)
    num_pid_in_group = GROUP_M * num_pid_n
    group_id = pid // num_pid_in_group
    first_pid_m = group_id * GROUP_M
    group_size_m = min(num_pid_m - first_pid_m, GROUP_M)
    pid_m = first_pid_m + ((pid % num_pid_in_group) % group_size_m)
    pid_n = (pid % num_pid_in_group) // group_size_m

    offs_am = (pid_m * BLOCK_M + tl.arange(0, BLOCK_M)) % M
    offs_bn = (pid_n * BLOCK_N + tl.arange(0, BLOCK_N)) % N
    offs_k = tl.arange(0, BLOCK_K)
    a_ptrs = a_ptr + offs_am[:, None] * stride_am + offs_k[None, :] * stride_ak
    b_ptrs = b_ptr + offs_k[:, None] * stride_bk + offs_bn[None, :] * stride_bn

    acc = tl.zeros((BLOCK_M, BLOCK_N), dtype=tl.float32)
    for kk in range(0, tl.cdiv(K, BLOCK_K)):
        a = tl.load(a_ptrs, mask=offs_k[None, :] < K - kk * BLOCK_K, other=0.0)
        b = tl.load(b_ptrs, mask=offs_k[:, None] < K - kk * BLOCK_K, other=0.0)
        acc = tl.dot(a, b, acc)
        a_ptrs += BLOCK_K * stride_ak
        b_ptrs += BLOCK_K * stride_bk

    c = acc.to(c_ptr.dtype.element_ty)
    offs_cm = pid_m * BLOCK_M + tl.arange(0, BLOCK_M)
    offs_cn = pid_n * BLOCK_N + tl.arange(0, BLOCK_N)
    c_ptrs = c_ptr + offs_cm[:, None] * stride_cm + offs_cn[None, :] * stride_cn
    mask = (offs_cm[:, None] < M) & (offs_cn[None, :] < N)
    tl.store(c_ptrs, c, mask=mask)

# config = {"BLOCK_K": 32, "BLOCK_M": 512, "BLOCK_N": 64, "GROUP_M": 4, "arch": "sm_100", "dtype": "fp8e5m2", "num_ctas": 1, "num_stages": 3, "num_warps": 4}
# arch = sm_100


// ===== COMPILED SASS (sm_100a) =====

	.target	sm_100a

	.elftype	@"ET_EXEC"


//--------------------- .note.nv.tkinfo           --------------------------
	.section	.note.nv.tkinfo,"",@"SHT_NOTE"
	.sectionflags	@"SHF_NOTE_NV_TKINFO"
	.tkinfo
        /*0018*/ 	.word	0x00000081
        /*0030*/ 	.string	""
        /*0030*/ 	.string	"ptxas-blackwell"
        /*0030*/ 	.string	"Cuda compilation tools, release 12.9, V12.9.86"
        /*0030*/ 	.string	"Build cuda_12.9.r12.9/compiler.36037853_0"
        /*0030*/ 	.string	"-v  -suppress-debug-info  -lineinfo  -arch sm_100a "



//--------------------- .note.nv.cuver            --------------------------
	.section	.note.nv.cuver,"",@"SHT_NOTE"
	.sectionflags	@"SHF_NOTE_NV_CUVER"
        /*0018*/ 	.short	0x0001
        /*001a*/ 	.short	0x0064
        /*001c*/ 	.short	0x0001
        /*001e*/ 	.short	0x0000
        /*0020*/ 	.short	0x0001
        /*0022*/ 	.short	0x0000


//--------------------- .nv.info                  --------------------------
	.section	.nv.info,"",@"SHT_CUDA_INFO"
	.align	4


	//----- nvinfo : EIATTR_REGCOUNT
	.align		4
        /*0000*/ 	.byte	0x04, 0x2f
        /*0002*/ 	.short	(.L_4 - .L_3)
	.align		4
.L_3:
        /*0004*/ 	.word	index@(matmul_kernel)
        /*0008*/ 	.word	0x000000ff


	//----- nvinfo : EIATTR_FRAME_SIZE
	.align		4
.L_4:
        /*000c*/ 	.byte	0x04, 0x11
        /*000e*/ 	.short	(.L_6 - .L_5)
	.align		4
.L_5:
        /*0010*/ 	.word	index@($__internal_2_$__cuda_sm10x_tcgen05_guardrail_trap_unallocated_columns_being_dealloced)
        /*0014*/ 	.word	0x000002e0


	//----- nvinfo : EIATTR_FRAME_SIZE
	.align		4
.L_6:
        /*0018*/ 	.byte	0x04, 0x11
        /*001a*/ 	.short	(.L_8 - .L_7)
	.align		4
.L_7:
        /*001c*/ 	.word	index@($__internal_1_$__cuda_sm10x_tcgen05_guardrail_trap_phase_invalid_during_alloc)
        /*0020*/ 	.word	0x000002e0


	//----- nvinfo : EIATTR_FRAME_SIZE
	.align		4
.L_8:
        /*0024*/ 	.byte	0x04, 0x11
        /*0026*/ 	.short	(.L_10 - .L_9)
	.align		4
.L_9:
        /*0028*/ 	.word	index@($__internal_0_$__cuda_sm10x_tcgen05_guardrail_trap_col_being_dealloced_not_returned_by_alloc)
        /*002c*/ 	.word	0x000002e0


	//----- nvinfo : EIATTR_FRAME_SIZE
	.align		4
.L_10:
        /*0030*/ 	.byte	0x04, 0x11
        /*0032*/ 	.short	(.L_12 - .L_11)
	.align		4
.L_11:
        /*0034*/ 	.word	index@(matmul_kernel)
        /*0038*/ 	.word	0x000002e0


	//----- nvinfo : EIATTR_MIN_STACK_SIZE
	.align		4
.L_12:
        /*003c*/ 	.byte	0x04, 0x12
        /*003e*/ 	.short	(.L_14 - .L_13)
	.align		4
.L_13:
        /*0040*/ 	.word	index@(matmul_kernel)
        /*0044*/ 	.word	0x000002e0
.L_14:


//--------------------- .nv.info.matmul_kernel    --------------------------
	.section	.nv.info.matmul_kernel,"",@"SHT_CUDA_INFO"
	.sectionflags	@""
	.align	4


	//----- nvinfo : EIATTR_CUDA_API_VERSION
	.align		4
        /*0000*/ 	.byte	0x04, 0x37
        /*0002*/ 	.short	(.L_16 - .L_15)
.L_15:
        /*0004*/ 	.word	0x00000081


	//----- nvinfo : EIATTR_KPARAM_INFO
	.align		4
.L_16:
        /*0008*/ 	.byte	0x04, 0x17
        /*000a*/ 	.short	(.L_18 - .L_17)
.L_17:
        /*000c*/ 	.word	0x00000000
        /*0010*/ 	.short	0x000d
        /*0012*/ 	.short	0x0048
        /*0014*/ 	.byte	0x00, 0xf4, 0x21, 0x00


	//----- nvinfo : EIATTR_KPARAM_INFO
	.align		4
.L_18:
        /*0018*/ 	.byte	0x04, 0x17
        /*001a*/ 	.short	(.L_20 - .L_19)
.L_19:
        /*001c*/ 	.word	0x00000000
        /*0020*/ 	.short	0x000c
        /*0022*/ 	.short	0x0040
        /*0024*/ 	.byte	0x00, 0xf4, 0x21, 0x00


	//----- nvinfo : EIATTR_KPARAM_INFO
	.align		4
.L_20:
        /*0028*/ 	.byte	0x04, 0x17
        /*002a*/ 	.short	(.L_22 - .L_21)
.L_21:
        /*002c*/ 	.word	0x00000000
        /*0030*/ 	.short	0x000b
        /*0032*/ 	.short	0x0038
        /*0034*/ 	.byte	0x00, 0xf0, 0x11, 0x00


	//----- nvinfo : EIATTR_KPARAM_INFO
	.align		4
.L_22:
        /*0038*/ 	.byte	0x04, 0x17
        /*003a*/ 	.short	(.L_24 - .L_23)
.L_23:
        /*003c*/ 	.word	0x00000000
        /*0040*/ 	.short	0x000a
        /*0042*/ 	.short	0x0034
        /*0044*/ 	.byte	0x00, 0xf0, 0x11, 0x00


	//----- nvinfo : EIATTR_KPARAM_INFO
	.align		4
.L_24:
        /*0048*/ 	.byte	0x04, 0x17
        /*004a*/ 	.short	(.L_26 - .L_25)
.L_25:
        /*004c*/ 	.word	0x00000000
        /*0050*/ 	.short	0x0009
        /*0052*/ 	.short	0x0030
        /*0054*/ 	.byte	0x00, 0xf0, 0x11, 0x00


	//----- nvinfo : EIATTR_KPARAM_INFO
	.align		4
.L_26:
        /*0058*/ 	.byte	0x04, 0x17
        /*005a*/ 	.short	(.L_28 - .L_27)
.L_27:
        /*005c*/ 	.word	0x00000000
        /*0060*/ 	.short	0x0008
        /*0062*/ 	.short	0x002c
        /*0064*/ 	.byte	0x00, 0xf0, 0x11, 0x00


	//----- nvinfo : EIATTR_KPARAM_INFO
	.align		4
.L_28:
        /*0068*/ 	.byte	0x04, 0x17
        /*006a*/ 	.short	(.L_30 - .L_29)
.L_29:
        /*006c*/ 	.word	0x00000000
        /*0070*/ 	.short	0x0007
        /*0072*/ 	.short	0x0028
        /*0074*/ 	.byte	0x00, 0xf0, 0x11, 0x00


	//----- nvinfo : EIATTR_KPARAM_INFO
	.align		4
.L_30:
        /*0078*/ 	.byte	0x04, 0x17
        /*007a*/ 	.short	(.L_32 - .L_31)
.L_31:
        /*007c*/ 	.word	0x00000000
        /*0080*/ 	.short	0x0006
        /*0082*/ 	.short	0x0024
        /*0084*/ 	.byte	0x00, 0xf0, 0x11, 0x00


	//----- nvinfo : EIATTR_KPARAM_INFO
	.align		4
.L_32:
        /*0088*/ 	.byte	0x04, 0x17
        /*008a*/ 	.short	(.L_34 - .L_33)
.L_33:
        /*008c*/ 	.word	0x00000000
        /*0090*/ 	.short	0x0005
        /*0092*/ 	.short	0x0020
        /*0094*/ 	.byte	0x00, 0xf0, 0x11, 0x00


	//----- nvinfo : EIATTR_KPARAM_INFO
	.align		4
.L_34:
        /*0098*/ 	.byte	0x04, 0x17
        /*009a*/ 	.short	(.L_36 - .L_35)
.L_35:
        /*009c*/ 	.word	0x00000000
        /*00a0*/ 	.short	0x0004
        /*00a2*/ 	.short	0x001c
        /*00a4*/ 	.byte	0x00, 0xf0, 0x11, 0x00


	//----- nvinfo : EIATTR_KPARAM_INFO
	.align		4
.L_36:
        /*00a8*/ 	.byte	0x04, 0x17
        /*00aa*/ 	.short	(.L_38 - .L_37)
.L_37:
        /*00ac*/ 	.word	0x00000000
        /*00b0*/ 	.short	0x0003
        /*00b2*/ 	.short	0x0018
        /*00b4*/ 	.byte	0x00, 0xf0, 0x11, 0x00


	//----- nvinfo : EIATTR_KPARAM_INFO
	.align		4
.L_38:
        /*00b8*/ 	.byte	0x04, 0x17
        /*00ba*/ 	.short	(.L_40 - .L_39)
.L_39:
        /*00bc*/ 	.word	0x00000000
        /*00c0*/ 	.short	0x0002
        /*00c2*/ 	.short	0x0010
        /*00c4*/ 	.byte	0x00, 0xf4, 0x21, 0x00


	//----- nvinfo : EIATTR_KPARAM_INFO
	.align		4
.L_40:
        /*00c8*/ 	.byte	0x04, 0x17
        /*00ca*/ 	.short	(.L_42 - .L_41)
.L_41:
        /*00cc*/ 	.word	0x00000000
        /*00d0*/ 	.short	0x0001
        /*00d2*/ 	.short	0x0008
        /*00d4*/ 	.byte	0x00, 0xf4, 0x21, 0x00


	//----- nvinfo : EIATTR_KPARAM_INFO
	.align		4
.L_42:
        /*00d8*/ 	.byte	0x04, 0x17
        /*00da*/ 	.short	(.L_44 - .L_43)
.L_43:
        /*00dc*/ 	.word	0x00000000
        /*00e0*/ 	.short	0x0000
        /*00e2*/ 	.short	0x0000
        /*00e4*/ 	.byte	0x00, 0xf4, 0x21, 0x00


	//----- nvinfo : EIATTR_AT_ENTRY_FRAGMENTS
	.align		4
.L_44:
        /*00e8*/ 	.byte	0x04, 0x4f
        /*00ea*/ 	.short	(.L_46 - .L_45)


	//   ....[0]....
.L_45:
        /*00ec*/ 	.word	0x00000004


	//----- nvinfo : EIATTR_RESERVED_SMEM_USED
	.align		4
.L_46:
        /*00f0*/ 	.byte	0x01, 0x41
	.zero		2


	//----- nvinfo : EIATTR_SPARSE_MMA_MASK
	.align		4
        /*00f4*/ 	.byte	0x03, 0x50
        /*00f6*/ 	.short	0x0000


	//----- nvinfo : EIATTR_TCGEN05_1CTA_USED
	.align		4
        /*00f8*/ 	.byte	0x01, 0x51
	.zero		2


	//----- nvinfo : EIATTR_MAXREG_COUNT
	.align		4
        /*00fc*/ 	.byte	0x03, 0x1b
        /*00fe*/ 	.short	0x00ff


	//----- nvinfo : EIATTR_NUM_BARRIERS
	.align		4
        /*0100*/ 	.byte	0x02, 0x4c
        /*0102*/ 	.byte	0x01
	.zero		1


	//----- nvinfo : EIATTR_ANNOTATIONS
	.align		4
        /*0104*/ 	.byte	0x04, 0x55
        /*0106*/ 	.short	(.L_48 - .L_47)


	//   ....[0]....
.L_47:
        /*0108*/ 	.word	0x00000001
        /*010c*/ 	.byte	0xd0, 0x09, 0x00, 0x00, 0x01, 0x00, 0x00, 0x00, 0x80, 0x0e, 0x00, 0x00, 0x01, 0x00, 0x00, 0x00
        /* <DEDUP_REMOVED lines=380> */
        /*18dc*/ 	.byte	0xa0, 0x3d, 0x01, 0x00, 0x01, 0x00, 0x00, 0x00, 0xb0, 0x3d, 0x01, 0x00


	//----- nvinfo : EIATTR_INT_WARP_WIDE_INSTR_OFFSETS
	.align		4
.L_48:
        /*18e8*/ 	.byte	0x04, 0x31
        /*18ea*/ 	.short	(.L_50 - .L_49)


	//   ....[0]....
.L_49:
        /*18ec*/ 	.word	0x00001a30


	//   ....[1]....
        /*18f0*/ 	.word	0x00001a60


	//   ....[2]....
        /*18f4*/ 	.word	0x00004840


	//   ....[3]....
        /*18f8*/ 	.word	0x00015900


	//   ....[4]....
        /*18fc*/ 	.word	0x00015950


	//----- nvinfo : EIATTR_COOP_GROUP_MASK_REGIDS
	.align		4
.L_50:
        /*1900*/ 	.byte	0x04, 0x29
        /*1902*/ 	.short	(.L_52 - .L_51)


	//   ....[0]....
.L_51:
        /*1904*/ 	.word	0xffffffff


	//   ....[1]....
        /*1908*/ 	.word	0xffffffff


	//   ....[2]....
        /*190c*/ 	.word	0xffffffff


	//   ....[3]....
        /*1910*/ 	.word	0xffffffff


	//----- nvinfo : EIATTR_COOP_GROUP_INSTR_OFFSETS
	.align		4
.L_52:
        /*1914*/ 	.byte	0x04, 0x28
        /*1916*/ 	.short	(.L_54 - .L_53)


	//   ....[0]....
.L_53:
        /*1918*/ 	.word	0x00000080


	//   ....[1]....
        /*191c*/ 	.word	0x00000340


	//   ....[2]....
        /*1920*/ 	.word	0x00015790


	//   ....[3]....
        /*1924*/ 	.word	0x00015a00


	//----- nvinfo : EIATTR_VRC_CTA_INIT_COUNT
	.align		4
.L_54:
        /*1928*/ 	.byte	0x02, 0x4a
        /*192a*/ 	.byte	0x80
	.zero		1


	//----- nvinfo : EIATTR_MBARRIER_INSTR_OFFSETS
	.align		4
        /*192c*/ 	.byte	0x04, 0x39
        /*192e*/ 	.short	(.L_56 - .L_55)


	//   ....[0]....
.L_55:
        /*1930*/ 	.word	0x00001b80
        /*1934*/ 	.word	0x000000ff
        /*1938*/ 	.word	0x00000000
        /*193c*/ 	.short	0x0100
        /*193e*/ 	.byte	0x0b
	.zero		1


	//   ....[1]....
        /*1940*/ 	.word	0x00004890
        /*1944*/ 	.word	0x000000ff
        /*1948*/ 	.word	0x00009008
        /*194c*/ 	.short	0x0100
        /*194e*/ 	.byte	0x09
	.zero		1


	//   ....[2]....
        /*1950*/ 	.word	0x00008f90
        /*1954*/ 	.word	0x000000ff
        /*1958*/ 	.word	0x00000000
        /*195c*/ 	.short	0x010a
        /*195e*/ 	.byte	0x0b
	.zero		1


	//   ....[3]....
        /*1960*/ 	.word	0x0000d2c0
        /*1964*/ 	.word	0x000000ff
        /*1968*/ 	.word	0x00000000
        /*196c*/ 	.short	0x010a
        /*196e*/ 	.byte	0x0b
	.zero		1


	//   ....[4]....
        /*1970*/ 	.word	0x0000d3e0
        /*1974*/ 	.word	0x000000ff
        /*1978*/ 	.word	0x00009000
        /*197c*/ 	.short	0x0108
        /*197e*/ 	.byte	0x09
	.zero		1


	//   ....[5]....
        /*1980*/ 	.word	0x0000d440
        /*1984*/ 	.word	0x000000ff
        /*1988*/ 	.word	0x00009008
        /*198c*/ 	.short	0x0108
        /*198e*/ 	.byte	0x09
	.zero		1


	//   ....[6]....
        /*1990*/ 	.word	0x00015a20
        /*1994*/ 	.word	0x000000ff
        /*1998*/ 	.word	0x00000000
        /*199c*/ 	.short	0x010a
        /*199e*/ 	.byte	0x0b
	.zero		1


	//   ....[7]....
        /*19a0*/ 	.word	0x00015a50
        /*19a4*/ 	.word	0x000000ff
        /*19a8*/ 	.word	0x00000000
        /*19ac*/ 	.short	0x010a
        /*19ae*/ 	.byte	0x0b
	.zero		1


	//----- nvinfo : EIATTR_NUM_MBARRIERS
	.align		4
.L_56:
        /*19b0*/ 	.byte	0x03, 0x38
        /*19b2*/ 	.short	0x0002


	//----- nvinfo : EIATTR_EXIT_INSTR_OFFSETS
	.align		4
        /*19b4*/ 	.byte	0x04, 0x1c
        /*19b6*/ 	.short	(.L_58 - .L_57)


	//   ....[0]....
.L_57:
        /*19b8*/ 	.word	0x00015a10


	//----- nvinfo : EIATTR_REQNTID
	.align		4
.L_58:
        /*19bc*/ 	.byte	0x04, 0x10
        /*19be*/ 	.short	(.L_60 - .L_59)
.L_59:
        /*19c0*/ 	.word	0x00000080
        /*19c4*/ 	.word	0x00000001
        /*19c8*/ 	.word	0x00000001


	//----- nvinfo : EIATTR_CRS_STACK_SIZE
	.align		4
.L_60:
        /*19cc*/ 	.byte	0x04, 0x1e
        /*19ce*/ 	.short	(.L_62 - .L_61)
.L_61:
        /*19d0*/ 	.word	0x00000000


	//----- nvinfo : EIATTR_CBANK_PARAM_SIZE
	.align		4
.L_62:
        /*19d4*/ 	.byte	0x03, 0x19
        /*19d6*/ 	.short	0x0050


	//----- nvinfo : EIATTR_PARAM_CBANK
	.align		4
        /*19d8*/ 	.byte	0x04, 0x0a
        /*19da*/ 	.short	(.L_64 - .L_63)
	.align		4
.L_63:
        /*19dc*/ 	.word	index@(.nv.constant0.matmul_kernel)
        /*19e0*/ 	.short	0x0380
        /*19e2*/ 	.short	0x0050


	//----- nvinfo : EIATTR_SW_WAR
	.align		4
.L_64:
        /*19e4*/ 	.byte	0x04, 0x36
        /*19e6*/ 	.short	(.L_66 - .L_65)
.L_65:
        /*19e8*/ 	.word	0x00000008
.L_66:


//--------------------- .nv.compat                --------------------------
	.section	.nv.compat,"",@"SHT_CUDA_COMPAT_INFO"
	.align	4
        /*0000*/ 	.byte	0x02, 0x02, 0x02, 0x00, 0x02, 0x05, 0x05, 0x00, 0x02, 0x03, 0x00, 0x00, 0x02, 0x06, 0x01, 0x00


//--------------------- .nv.callgraph             --------------------------
	.section	.nv.callgraph,"",@"SHT_CUDA_CALLGRAPH"
	.align	4
	.sectionentsize	8
	.align		4
        /*0000*/ 	.word	0x00000000
	.align		4
        /*0004*/ 	.word	0xffffffff
	.align		4
        /*0008*/ 	.word	0x00000000
	.align		4
        /*000c*/ 	.word	0xfffffffe
	.align		4
        /*0010*/ 	.word	0x00000000
	.align		4
        /*0014*/ 	.word	0xfffffffd
	.align		4
        /*0018*/ 	.word	0x00000000
	.align		4
        /*001c*/ 	.word	0xfffffffc


//--------------------- .text.matmul_kernel       --------------------------
	.section	.text.matmul_kernel,"ax",@progbits
	.align	128
        .global         matmul_kernel
        .type           matmul_kernel,@function
        .size           matmul_kernel,(.L_x_20 - matmul_kernel)
        .other          matmul_kernel,@"STO_CUDA_ENTRY STV_DEFAULT"
matmul_kernel:
.text.matmul_kernel:
[----:B------:R-:W0:Y:S01]  /*0000*/  LDC R1, c[0x0][0x37c] ;  /* 0x0000df00ff017b82 */ /* 0x000e220000000800 */
[----:B------:R-:W1:Y:S01]  /*0010*/  S2R R238, SR_TID.X ;  /* 0x0000000000ee7919 */ /* 0x000e620000002100 */
[----:B0-----:R-:W-:Y:S01]  /*0020*/  VIADD R1, R1, 0xfffffd20 ;  /* 0xfffffd2001017836 */ /* 0x001fe20000000000 */
[----:B------:R-:W0:Y:S01]  /*0030*/  LDCU.64 UR22, c[0x0][0x358] ;  /* 0x00006b00ff1677ac */ /* 0x000e220008000a00 */
[----:B-1----:R-:W-:-:S13]  /*0040*/  ISETP.GE.U32.AND P0, PT, R238, 0x20, PT ;  /* 0x00000020ee00780c */ /* 0x002fda0003f06070 */
[----:B------:R-:W-:Y:S02]  /*0050*/  VOTEU.ANY UP0, P0 ;  /* 0x0000000000ff7886 */ /* 0x000fe40000000100 */
[----:B------:R-:W-:Y:S05]  /*0060*/  BRA.U UP0, `(.L_x_0) ;  /* 0x0000000100b87547 */ /* 0x000fea000b800000 */
[----:B------:R-:W1:Y:S01]  /*0070*/  S2UR UR6, SR_CgaCtaId ;  /* 0x00000000000679c3 */ /* 0x000e620000008800 */
[----:B------:R-:W-:Y:S01]  /*0080*/  NOP ;  /* 0x0000000000007918 */ /* 0x000fe20000000000 */
[----:B------:R-:W-:Y:S02]  /*0090*/  UMOV UR4, 0x40 ;  /* 0x0000004000047882 */ /* 0x000fe40000000000 */
[----:B-1----:R-:W-:-:S09]  /*00a0*/  ULEA UR4, UR6, UR4, 0x18 ;  /* 0x0000000406047291 */ /* 0x002fd2000f8ec0ff */
[----:B------:R-:W1:Y:S01]  /*00b0*/  LDS.U8 R0, [UR4] ;  /* 0x00000004ff007984 */ /* 0x000e620008000000 */
[----:B------:R-:W-:Y:S02]  /*00c0*/  UMOV UR4, 0x400 ;  /* 0x0000040000047882 */ /* 0x000fe40000000000 */
[----:B------:R-:W-:Y:S01]  /*00d0*/  ULEA UR4, UR6, UR4, 0x18 ;  /* 0x0000000406047291 */ /* 0x000fe2000f8ec0ff */
[----:B-1----:R-:W-:-:S13]  /*00e0*/  ISETP.NE.AND P0, PT, R0, RZ, PT ;  /* 0x000000ff0000720c */ /* 0x002fda0003f05270 */
[----:B------:R-:W-:Y:S05]  /*00f0*/  @P0 BRA `(.L_x_1) ;  /* 0x00000000007c0947 */ /* 0x000fea0003800000 */
[----:B------:R-:W-:-:S13]  /*0100*/  ELECT P0, URZ, PT ;  /* 0x0000000000ff782f */ /* 0x000fda0003800000 */
[----:B------:R-:W-:Y:S05]  /*0110*/  @!P0 BRA `(.L_x_2) ;  /* 0x0000000000848947 */ /* 0x000fea0003800000 */
[----:B------:R-:W-:Y:S01]  /*0120*/  UMOV UR5, 0x8 ;  /* 0x0000000800057882 */ /* 0x000fe20000000000 */
[----:B------:R-:W-:Y:S02]  /*0130*/  IMAD.MOV.U32 R4, RZ, RZ, 0x1 ;  /* 0x00000001ff047424 */ /* 0x000fe400078e00ff */
[----:B------:R-:W-:Y:S02]  /*0140*/  IMAD.MOV.U32 R5, RZ, RZ, 0xff ;  /* 0x000000ffff057424 */ /* 0x000fe400078e00ff */
[----:B------:R-:W-:Y:S04]  /*0150*/  DEPBAR.LE SB1, 0x36 ;  /* 0x00009d800000791a */ /* 0x000fe80000000000 */
[----:B------:R-:W1:Y:S02]  /*0160*/  UTCATOMSWS.FIND_AND_SET.ALIGN UP1, UR5, UR5 ;  /* 0x00000005000575e3 */ /* 0x000e640008020800 */
[----:B-1----:R-:W-:-:S04]  /*0170*/  PLOP3.LUT P0, PT, PT, PT, UP1, 0x80, 0x8 ;  /* 0x000000000008781c */ /* 0x002fc80003f0f018 */
[----:B------:R-:W-:-:S04]  /*0180*/  SEL R0, RZ, 0xffffffff, !P0 ;  /* 0xffffffffff007807 */ /* 0x000fc80004000000 */
[----:B------:R-:W-:Y:S01]  /*0190*/  ISETP.NE.AND P0, PT, R0, RZ, PT ;  /* 0x000000ff0000720c */ /* 0x000fe20003f05270 */
[----:B------:R-:W-:-:S12]  /*01a0*/  IMAD.U32 R0, RZ, RZ, UR5 ;  /* 0x00000005ff007e24 */ /* 0x000fd8000f8e00ff */
[----:B------:R-:W-:Y:S05]  /*01b0*/  @P0 BRA `(.L_x_3) ;  /* 0x0000000000240947 */ /* 0x000fea0003800000 */
.L_x_4:
[----:B------:R-:W-:Y:S05]  /*01c0*/  NANOSLEEP 0x64 ;  /* 0x000000640000795d */ /* 0x000fea0003800000 */
[----:B------:R-:W-:-:S05]  /*01d0*/  UMOV UR5, 0x8 ;  /* 0x0000000800057882 */ /* 0x000fca0000000000 */
[----:B------:R-:W-:Y:S04]  /*01e0*/  DEPBAR.LE SB1, 0x36 ;  /* 0x00009d800000791a */ /* 0x000fe80000000000 */
[----:B------:R-:W1:Y:S02]  /*01f0*/  UTCATOMSWS.FIND_AND_SET.ALIGN UP1, UR5, UR5 ;  /* 0x00000005000575e3 */ /* 0x000e640008020800 */
[----:B-1----:R-:W-:-:S04]  /*0200*/  PLOP3.LUT P0, PT, PT, PT, UP1, 0x80, 0x8 ;  /* 0x000000000008781c */ /* 0x002fc80003f0f018 */
[----:B------:R-:W-:-:S04]  /*0210*/  SEL R0, RZ, 0xffffffff, !P0 ;  /* 0xffffffffff007807 */ /* 0x000fc80004000000 */
[----:B------:R-:W-:Y:S01]  /*0220*/  ISETP.NE.AND P0, PT, R0, RZ, PT ;  /* 0x000000ff0000720c */ /* 0x000fe20003f05270 */
[----:B------:R-:W-:-:S12]  /*0230*/  IMAD.U32 R0, RZ, RZ, UR5 ;  /* 0x00000005ff007e24 */ /* 0x000fd8000f8e00ff */
[----:B------:R-:W-:Y:S05]  /*0240*/  @!P0 BRA `(.L_x_4) ;  /* 0xfffffffc00dc8947 */ /* 0x000fea000383ffff */
.L_x_3:
[C---:B------:R-:W-:Y:S01]  /*0250*/  VIADD R3, R0.reuse, 0x10 ;  /* 0x0000001000037836 */ /* 0x040fe20000000000 */
[----:B------:R-:W-:Y:S01]  /*0260*/  UMOV UR5, 0x50 ;  /* 0x0000005000057882 */ /* 0x000fe20000000000 */
[----:B------:R-:W-:Y:S01]  /*0270*/  SHF.L.U32 R2, R5, R0, RZ ;  /* 0x0000000005027219 */ /* 0x000fe200000006ff */
[----:B------:R-:W-:Y:S01]  /*0280*/  ULEA UR5, UR6, UR5, 0x18 ;  /* 0x0000000506057291 */ /* 0x000fe2000f8ec0ff */
[----:B------:R-:W-:Y:S01]  /*0290*/  IMAD.SHL.U32 R0, R0, 0x20, RZ ;  /* 0x0000002000007824 */ /* 0x000fe200078e00ff */
[----:B------:R-:W-:-:S04]  /*02a0*/  SHF.L.U32 R3, R4, R3, RZ ;  /* 0x0000000304037219 */ /* 0x000fc800000006ff */
[----:B------:R-:W-:-:S05]  /*02b0*/  LOP3.LUT R2, R3, R2, RZ, 0xfc, !PT ;  /* 0x0000000203027212 */ /* 0x000fca00078efcff */
[----:B------:R1:W-:Y:S04]  /*02c0*/  ATOMS.OR RZ, [UR5], R2 ;  /* 0x00000002ffff798c */ /* 0x0003e8000b000005 */
[----:B------:R1:W-:Y:S01]  /*02d0*/  STS [UR4], R0 ;  /* 0x00000000ff007988 */ /* 0x0003e20008000804 */
[----:B------:R-:W-:Y:S05]  /*02e0*/  BRA `(.L_x_2) ;  /* 0x0000000000107947 */ /* 0x000fea0003800000 */
.L_x_1:
[----:B------:R-:W-:Y:S01]  /*02f0*/  IMAD.MOV.U32 R0, RZ, RZ, -0x1 ;  /* 0xffffffffff007424 */ /* 0x000fe200078e00ff */
[----:B------:R-:W-:-:S04]  /*0300*/  MOV R2, 0x330 ;  /* 0x0000033000027802 */ /* 0x000fc80000000f00 */
[----:B------:R1:W-:Y:S03]  /*0310*/  STS [UR4], R0 ;  /* 0x00000000ff007988 */ /* 0x0003e60008000804 */
[----:B01----:R-:W-:Y:S05]  /*0320*/  CALL.REL.NOINC `($__internal_1_$__cuda_sm10x_tcgen05_guardrail_trap_phase_invalid_during_alloc) ;  /* 0x0000015400e07944 */ /* 0x003fea0003c00000 */
.L_x_2:
[----:B------:R-:W-:Y:S05]  /*0330*/  WARPSYNC.ALL ;  /* 0x0000000000007948 */ /* 0x000fea0003800000 */
[----:B------:R-:W-:Y:S01]  /*0340*/  NOP ;  /* 0x0000000000007918 */ /* 0x000fe20000000000 */
.L_x_0:
[----:B------:R-:W2:Y:S01]  /*0350*/  LDC.64 R98, c[0x0][0x398] ;  /* 0x0000e600ff627b82 */ /* 0x000ea20000000a00 */
[----:B------:R-:W3:Y:S01]  /*0360*/  S2R R5, SR_CTAID.X ;  /* 0x0000000000057919 */ /* 0x000ee20000002500 */
[----:B------:R-:W-:Y:S01]  /*0370*/  SHF.R.U32.HI R94, RZ, 0x5, R238 ;  /* 0x00000005ff5e7819 */ /* 0x000fe200000116ee */
[----:B------:R-:W-:Y:S01]  /*0380*/  UMOV UR9, 0x400 ;  /* 0x0000040000097882 */ /* 0x000fe20000000000 */
[----:B------:R-:W-:Y:S01]  /*0390*/  LOP3.LUT R240, R238, 0x7f, RZ, 0xc0, !PT ;  /* 0x0000007feef07812 */ /* 0x000fe200078ec0ff */
[----:B------:R-:W4:Y:S01]  /*03a0*/  LDCU UR14, c[0x0][0x3a4] ;  /* 0x00007480ff0e77ac */ /* 0x000f220008000800 */
[----:B------:R-:W-:Y:S02]  /*03b0*/  SGXT.U32 R94, R94, 0x2 ;  /* 0x000000025e5e781a */ /* 0x000fe40000000000 */
[----:B------:R-:W5:Y:S01]  /*03c0*/  S2UR UR5, SR_CgaCtaId ;  /* 0x00000000000579c3 */ /* 0x000f620000008800 */
[----:B------:R-:W1:Y:S01]  /*03d0*/  LDCU.128 UR16, c[0x0][0x380] ;  /* 0x00007000ff1077ac */ /* 0x000e620008000c00 */
[----:B------:R-:W-:-:S06]  /*03e0*/  UMOV UR12, 0x1 ;  /* 0x00000001000c7882 */ /* 0x000fcc0000000000 */
[----:B------:R-:W0:Y:S01]  /*03f0*/  LDC R237, c[0x0][0x3a0] ;  /* 0x0000e800ffed7b82 */ /* 0x000e220000000800 */
[----:B-12---:R-:W-:Y:S01]  /*0400*/  VIADD R0, R99, 0x3f ;  /* 0x0000003f63007836 */ /* 0x006fe20000000000 */
[----:B------:R-:W-:-:S04]  /*0410*/  IABS R95, R99 ;  /* 0x00000063005f7213 */ /* 0x000fc80000000000 */
[----:B------:R-:W-:Y:S01]  /*0420*/  SHF.R.S32.HI R3, RZ, 0x1f, R0 ;  /* 0x0000001fff037819 */ /* 0x000fe20000011400 */
[----:B-----5:R-:W-:-:S03]  /*0430*/  ULEA UR9, UR5, UR9, 0x18 ;  /* 0x0000000905097291 */ /* 0x020fc6000f8ec0ff */
[----:B------:R-:W-:Y:S01]  /*0440*/  LEA.HI R3, R3, R0, RZ, 0x6 ;  /* 0x0000000003037211 */ /* 0x000fe200078f30ff */
[----:B------:R-:W-:Y:S01]  /*0450*/  BAR.SYNC.DEFER_BLOCKING 0x0 ;  /* 0x0000000000007b1d */ /* 0x000fe20000010000 */
[----:B---3--:R-:W-:Y:S01]  /*0460*/  IABS R8, R5 ;  /* 0x0000000500087213 */ /* 0x008fe20000000000 */
[----:B------:R-:W-:Y:S01]  /*0470*/  UIADD3 UR11, UPT, UPT, UR9, 0x9000, URZ ;  /* 0x00009000090b7890 */ /* 0x000fe2000fffe0ff */
[----:B------:R-:W-:Y:S01]  /*0480*/  SHF.R.S32.HI R3, RZ, 0x6, R3 ;  /* 0x00000006ff037819 */ /* 0x000fe20000011403 */
[----:B0-----:R-:W-:-:S04]  /*0490*/  VIADD R16, R237, 0xffffffe2 ;  /* 0xffffffe2ed107836 */ /* 0x001fc80000000000 */
[----:B------:R-:W-:Y:S02]  /*04a0*/  IMAD.SHL.U32 R4, R3, 0x4, RZ ;  /* 0x0000000403047824 */ /* 0x000fe400078e00ff */
[----:B------:R-:W-:-:S03]  /*04b0*/  VIADD R17, R237, 0xfffffffe ;  /* 0xfffffffeed117836 */ /* 0x000fc60000000000 */
[-C--:B------:R-:W-:Y:S02]  /*04c0*/  IABS R7, R4.reuse ;  /* 0x0000000400077213 */ /* 0x080fe40000000000 */
[----:B------:R-:W-:Y:S02]  /*04d0*/  IABS R10, R4 ;  /* 0x00000004000a7213 */ /* 0x000fe40000000000 */
[----:B------:R-:W0:Y:S01]  /*04e0*/  I2F.RP R0, R7 ;  /* 0x0000000700007306 */ /* 0x000e220000209400 */
[----:B------:R-:W1:Y:S07]  /*04f0*/  LDS R13, [UR9] ;  /* 0x00000009ff0d7984 */ /* 0x000e6e0008000800 */
[----:B0-----:R-:W0:Y:S02]  /*0500*/  MUFU.RCP R0, R0 ;  /* 0x0000000000007308 */ /* 0x001e240000001000 */
[----:B0-----:R-:W-:-:S02]  /*0510*/  VIADD R2, R0, 0xffffffe ;  /* 0x0ffffffe00027836 */ /* 0x001fc40000000000 */
[----:B------:R-:W-:-:S04]  /*0520*/  IMAD.MOV R0, RZ, RZ, -R10 ;  /* 0x000000ffff007224 */ /* 0x000fc800078e0a0a */
[----:B------:R0:W2:Y:S02]  /*0530*/  F2I.FTZ.U32.TRUNC.NTZ R3, R2 ;  /* 0x0000000200037305 */ /* 0x0000a4000021f000 */
[----:B0-----:R-:W-:Y:S01]  /*0540*/  IMAD.MOV.U32 R2, RZ, RZ, RZ ;  /* 0x000000ffff027224 */ /* 0x001fe200078e00ff */
[----:B-1----:R-:W-:Y:S01]  /*0550*/  R2UR UR8, R13 ;  /* 0x000000000d0872ca */ /* 0x002fe200000e0000 */
[----:B--2---:R-:W-:-:S04]  /*0560*/  IMAD.MOV R6, RZ, RZ, -R3 ;  /* 0x000000ffff067224 */ /* 0x004fc800078e0a03 */
[----:B------:R-:W-:Y:S02]  /*0570*/  IMAD R9, R6, R7, RZ ;  /* 0x0000000706097224 */ /* 0x000fe400078e02ff */
[----:B------:R-:W-:Y:S01]  /*0580*/  IMAD.MOV.U32 R6, RZ, RZ, R8 ;  /* 0x000000ffff067224 */ /* 0x000fe200078e0008 */
[----:B------:R-:W-:Y:S01]  /*0590*/  IABS R8, R98 ;  /* 0x0000006200087213 */ /* 0x000fe20000000000 */
[----:B------:R-:W-:-:S06]  /*05a0*/  IMAD.HI.U32 R3, R3, R9, R2 ;  /* 0x0000000903037227 */ /* 0x000fcc00078e0002 */
[----:B------:R-:W-:-:S04]  /*05b0*/  IMAD.HI.U32 R3, R3, R6, RZ ;  /* 0x0000000603037227 */ /* 0x000fc800078e00ff */
[----:B------:R-:W-:Y:S01]  /*05c0*/  IMAD R0, R3, R0, R6 ;  /* 0x0000000003007224 */ /* 0x000fe200078e0206 */
[----:B------:R-:W-:Y:S04]  /*05d0*/  BAR.SYNC.DEFER_BLOCKING 0x0 ;  /* 0x0000000000007b1d */ /* 0x000fe80000010000 */
[----:B------:R-:W-:-:S13]  /*05e0*/  ISETP.GT.U32.AND P1, PT, R7, R0, PT ;  /* 0x000000000700720c */ /* 0x000fda0003f24070 */
[----:B------:R-:W-:Y:S02]  /*05f0*/  @!P1 IMAD.IADD R0, R0, 0x1, -R7 ;  /* 0x0000000100009824 */ /* 0x000fe400078e0a07 */
[----:B------:R-:W-:Y:S01]  /*0600*/  @!P1 VIADD R3, R3, 0x1 ;  /* 0x0000000103039836 */ /* 0x000fe20000000000 */
[----:B------:R-:W-:Y:S02]  /*0610*/  ISETP.NE.AND P1, PT, R4, RZ, PT ;  /* 0x000000ff0400720c */ /* 0x000fe40003f25270 */
[----:B------:R-:W-:Y:S02]  /*0620*/  ISETP.GE.U32.AND P0, PT, R0, R7, PT ;  /* 0x000000070000720c */ /* 0x000fe40003f06070 */
[----:B------:R-:W-:Y:S01]  /*0630*/  LOP3.LUT R0, R5, R4, RZ, 0x3c, !PT ;  /* 0x0000000405007212 */ /* 0x000fe200078e3cff */
[----:B------:R-:W0:Y:S03]  /*0640*/  I2F.RP R7, R95 ;  /* 0x0000005f00077306 */ /* 0x000e260000209400 */
[----:B------:R-:W-:Y:S01]  /*0650*/  ISETP.GE.AND P2, PT, R0, RZ, PT ;  /* 0x000000ff0000720c */ /* 0x000fe20003f46270 */
[----:B------:R-:W-:-:S06]  /*0660*/  VIADD R0, R98, 0x1ff ;  /* 0x000001ff62007836 */ /* 0x000fcc0000000000 */
[----:B------:R-:W-:-:S04]  /*0670*/  @P0 VIADD R3, R3, 0x1 ;  /* 0x0000000103030836 */ /* 0x000fc80000000000 */
[----:B------:R-:W-:Y:S01]  /*0680*/  IMAD.MOV.U32 R2, RZ, RZ, R3 ;  /* 0x000000ffff027224 */ /* 0x000fe200078e0003 */
[----:B------:R-:W-:Y:S01]  /*0690*/  SHF.R.S32.HI R3, RZ, 0x1f, R0 ;  /* 0x0000001fff037819 */ /* 0x000fe20000011400 */
[----:B0-----:R-:W-:Y:S02]  /*06a0*/  MUFU.RCP R7, R7 ;  /* 0x0000000700077308 */ /* 0x001fe40000001000 */
[----:B------:R-:W-:Y:S01]  /*06b0*/  @!P2 IMAD.MOV R2, RZ, RZ, -R2 ;  /* 0x000000ffff02a224 */ /* 0x000fe200078e0a02 */
[----:B------:R-:W-:Y:S02]  /*06c0*/  @!P1 LOP3.LUT R2, RZ, R4, RZ, 0x33, !PT ;  /* 0x00000004ff029212 */ /* 0x000fe400078e33ff */
[----:B------:R-:W-:-:S03]  /*06d0*/  LEA.HI R3, R3, R0, RZ, 0x9 ;  /* 0x0000000003037211 */ /* 0x000fc600078f48ff */
[----:B------:R-:W-:Y:S02]  /*06e0*/  IMAD.SHL.U32 R10, R2, 0x4, RZ ;  /* 0x00000004020a7824 */ /* 0x000fe400078e00ff */
[----:B------:R-:W-:-:S03]  /*06f0*/  IMAD.MOV R2, RZ, RZ, -R2 ;  /* 0x000000ffff027224 */ /* 0x000fc600078e0a02 */
[----:B------:R-:W-:Y:S01]  /*0700*/  LEA.HI.SX32 R3, R3, -R10, 0x17 ;  /* 0x8000000a03037211 */ /* 0x000fe200078fbaff */
[----:B------:R-:W-:Y:S02]  /*0710*/  IMAD R12, R4, R2, R5 ;  /* 0x00000002040c7224 */ /* 0x000fe400078e0205 */
[----:B------:R-:W-:Y:S01]  /*0720*/  IMAD.MOV.U32 R2, RZ, RZ, RZ ;  /* 0x000000ffff027224 */ /* 0x000fe200078e00ff */
[----:B------:R-:W-:-:S04]  /*0730*/  VIMNMX R11, PT, PT, R3, 0x4, PT ;  /* 0x00000004030b7848 */ /* 0x000fc80003fe0100 */
[-C--:B------:R-:W-:Y:S02]  /*0740*/  IABS R9, R11.reuse ;  /* 0x0000000b00097213 */ /* 0x080fe40000000000 */
[----:B------:R-:W-:Y:S02]  /*0750*/  IABS R4, R11 ;  /* 0x0000000b00047213 */ /* 0x000fe40000000000 */
[----:B------:R-:W0:Y:S08]  /*0760*/  I2F.RP R0, R9 ;  /* 0x0000000900007306 */ /* 0x000e300000209400 */
[----:B0-----:R-:W0:Y:S02]  /*0770*/  MUFU.RCP R0, R0 ;  /* 0x0000000000007308 */ /* 0x001e240000001000 */
[----:B0-----:R-:W-:Y:S01]  /*0780*/  VIADD R3, R0, 0xffffffe ;  /* 0x0ffffffe00037836 */ /* 0x001fe20000000000 */
[----:B------:R-:W-:-:S05]  /*0790*/  IABS R0, R12 ;  /* 0x0000000c00007213 */ /* 0x000fca0000000000 */
[----:B------:R-:W0:Y:S02]  /*07a0*/  F2I.FTZ.U32.TRUNC.NTZ R3, R3 ;  /* 0x0000000300037305 */ /* 0x000e24000021f000 */
[----:B0-----:R-:W-:-:S04]  /*07b0*/  IMAD.MOV R6, RZ, RZ, -R3 ;  /* 0x000000ffff067224 */ /* 0x001fc800078e0a03 */
[----:B------:R-:W-:Y:S02]  /*07c0*/  IMAD R5, R6, R9, RZ ;  /* 0x0000000906057224 */ /* 0x000fe400078e02ff */
[----:B------:R-:W0:Y:S02]  /*07d0*/  I2F.RP R6, R8 ;  /* 0x0000000800067306 */ /* 0x000e240000209400 */
[----:B------:R-:W-:-:S04]  /*07e0*/  IMAD.HI.U32 R2, R3, R5, R2 ;  /* 0x0000000503027227 */ /* 0x000fc800078e0002 */
[----:B------:R-:W-:Y:S02]  /*07f0*/  IMAD.MOV.U32 R3, RZ, RZ, R0 ;  /* 0x000000ffff037224 */ /* 0x000fe400078e0000 */
[----:B------:R-:W-:Y:S02]  /*0800*/  IMAD.MOV R0, RZ, RZ, -R4 ;  /* 0x000000ffff007224 */ /* 0x000fe400078e0a04 */
[----:B------:R-:W-:-:S04]  /*0810*/  IMAD.HI.U32 R2, R2, R3, RZ ;  /* 0x0000000302027227 */ /* 0x000fc800078e00ff */
[----:B------:R-:W-:Y:S01]  /*0820*/  IMAD R0, R2, R0, R3 ;  /* 0x0000000002007224 */ /* 0x000fe200078e0203 */
[----:B0-----:R-:W0:Y:S01]  /*0830*/  MUFU.RCP R6, R6 ;  /* 0x0000000600067308 */ /* 0x001e220000001000 */
[----:B------:R-:W-:-:S03]  /*0840*/  VIADD R4, R7, 0xffffffe ;  /* 0x0ffffffe07047836 */ /* 0x000fc60000000000 */
[----:B------:R-:W-:-:S04]  /*0850*/  ISETP.GT.U32.AND P1, PT, R9, R0, PT ;  /* 0x000000000900720c */ /* 0x000fc80003f24070 */
[----:B------:R1:W2:Y:S09]  /*0860*/  F2I.FTZ.U32.TRUNC.NTZ R5, R4 ;  /* 0x0000000400057305 */ /* 0x0002b2000021f000 */
[----:B------:R-:W-:Y:S02]  /*0870*/  @!P1 IMAD.IADD R0, R0, 0x1, -R9 ;  /* 0x0000000100009824 */ /* 0x000fe400078e0a09 */
[----:B------:R-:W-:Y:S01]  /*0880*/  @!P1 VIADD R2, R2, 0x1 ;  /* 0x0000000102029836 */ /* 0x000fe20000000000 */
[----:B------:R-:W-:Y:S01]  /*0890*/  ISETP.NE.AND P1, PT, R11, RZ, PT ;  /* 0x000000ff0b00720c */ /* 0x000fe20003f25270 */
[----:B0-----:R-:W-:Y:S01]  /*08a0*/  VIADD R3, R6, 0xffffffe ;  /* 0x0ffffffe06037836 */ /* 0x001fe20000000000 */
[----:B------:R-:W-:Y:S01]  /*08b0*/  ISETP.GE.U32.AND P0, PT, R0, R9, PT ;  /* 0x000000090000720c */ /* 0x000fe20003f06070 */
[----:B-1----:R-:W-:Y:S01]  /*08c0*/  IMAD.MOV.U32 R4, RZ, RZ, RZ ;  /* 0x000000ffff047224 */ /* 0x002fe200078e00ff */
[----:B------:R-:W-:-:S03]  /*08d0*/  LOP3.LUT R0, R12, R11, RZ, 0x3c, !PT ;  /* 0x0000000b0c007212 */ /* 0x000fc600078e3cff */
[----:B------:R-:W0:Y:S01]  /*08e0*/  F2I.FTZ.U32.TRUNC.NTZ R3, R3 ;  /* 0x0000000300037305 */ /* 0x000e22000021f000 */
[----:B------:R-:W-:Y:S02]  /*08f0*/  ISETP.GE.AND P2, PT, R0, RZ, PT ;  /* 0x000000ff0000720c */ /* 0x000fe40003f46270 */
[----:B------:R-:W-:-:S04]  /*0900*/  SHF.R.U32.HI R0, RZ, 0x5, R238 ;  /* 0x00000005ff007819 */ /* 0x000fc800000116ee */
[----:B------:R-:W-:Y:S01]  /*0910*/  R2UR UR13, R0 ;  /* 0x00000000000d72ca */ /* 0x000fe200000e0000 */
[----:B------:R-:W-:Y:S02]  /*0920*/  @P0 VIADD R2, R2, 0x1 ;  /* 0x0000000102020836 */ /* 0x000fe40000000000 */
[----:B--2---:R-:W-:-:S04]  /*0930*/  IMAD.MOV R0, RZ, RZ, -R5 ;  /* 0x000000ffff007224 */ /* 0x004fc800078e0a05 */
[----:B------:R-:W-:Y:S01]  /*0940*/  @!P2 IMAD.MOV R2, RZ, RZ, -R2 ;  /* 0x000000ffff02a224 */ /* 0x000fe200078e0a02 */
[----:B------:R-:W-:Y:S01]  /*0950*/  @!P1 LOP3.LUT R2, RZ, R11, RZ, 0x33, !PT ;  /* 0x0000000bff029212 */ /* 0x000fe200078e33ff */
[----:B------:R-:W-:Y:S02]  /*0960*/  IMAD R7, R0, R95, RZ ;  /* 0x0000005f00077224 */ /* 0x000fe400078e02ff */
[----:B0-----:R-:W-:Y:S02]  /*0970*/  IMAD.MOV R9, RZ, RZ, -R3 ;  /* 0x000000ffff097224 */ /* 0x001fe400078e0a03 */
[----:B------:R-:W-:Y:S01]  /*0980*/  IMAD.SHL.U32 R15, R2, 0x40, RZ ;  /* 0x00000040020f7824 */ /* 0x000fe200078e00ff */
[----:B------:R-:W-:Y:S01]  /*0990*/  USHF.L.U32 UR4, UR13, 0x15, URZ ;  /* 0x000000150d047899 */ /* 0x000fe200080006ff */
[----:B------:R-:W-:Y:S02]  /*09a0*/  IMAD.MOV R0, RZ, RZ, -R2 ;  /* 0x000000ffff007224 */ /* 0x000fe400078e0a02 */
[----:B------:R-:W-:Y:S01]  /*09b0*/  IMAD.HI.U32 R7, R5, R7, R4 ;  /* 0x0000000705077227 */ /* 0x000fe200078e0004 */
[----:B------:R-:W-:Y:S01]  /*09c0*/  LOP3.LUT R94, R15, R94, RZ, 0xfc, !PT ;  /* 0x0000005e0f5e7212 */ /* 0x000fe200078efcff */
[----:B------:R-:W-:Y:S01]  /*09d0*/  STL [R1+0x100], R15 ;  /* 0x0001000f01007387 */ /* 0x000fe20000100800 */
[----:B------:R-:W-:Y:S01]  /*09e0*/  ULOP3.LUT UR4, UR4, 0x600000, URZ, 0xc0, !UPT ;  /* 0x0060000004047892 */ /* 0x000fe2000f8ec0ff */
[----:B------:R-:W-:Y:S01]  /*09f0*/  IMAD R9, R9, R8, RZ ;  /* 0x0000000809097224 */ /* 0x000fe200078e02ff */
[----:B------:R-:W-:Y:S01]  /*0a00*/  IABS R6, R94 ;  /* 0x0000005e00067213 */ /* 0x000fe20000000000 */
[----:B------:R-:W-:Y:S01]  /*0a10*/  IMAD.MOV.U32 R2, RZ, RZ, RZ ;  /* 0x000000ffff027224 */ /* 0x000fe200078e00ff */
[C---:B------:R-:W-:Y:S01]  /*0a20*/  LOP3.LUT R96, R94.reuse, 0x8, RZ, 0xfc, !PT ;  /* 0x000000085e607812 */ /* 0x040fe200078efcff */
[----:B------:R-:W-:Y:S01]  /*0a30*/  IMAD R0, R11, R0, R12 ;  /* 0x000000000b007224 */ /* 0x000fe200078e020c */
[C---:B------:R-:W-:Y:S01]  /*0a40*/  LOP3.LUT R97, R94.reuse, 0xc, RZ, 0xfc, !PT ;  /* 0x0000000c5e617812 */ /* 0x040fe200078efcff */
[----:B------:R-:W-:Y:S01]  /*0a50*/  IMAD.HI.U32 R2, R3, R9, R2 ;  /* 0x0000000903027227 */ /* 0x000fe200078e0002 */
[----:B------:R-:W-:Y:S01]  /*0a60*/  LOP3.LUT R115, R94, 0x10, RZ, 0xfc, !PT ;  /* 0x000000105e737812 */ /* 0x000fe200078efcff */
[----:B------:R-:W-:Y:S01]  /*0a70*/  UIADD3 UR10, UPT, UPT, UR8, UR4, URZ ;  /* 0x00000004080a7290 */ /* 0x000fe2000fffe0ff */
[----:B------:R-:W-:Y:S01]  /*0a80*/  IABS R12, R97 ;  /* 0x00000061000c7213 */ /* 0x000fe20000000000 */
[----:B------:R-:W-:Y:S01]  /*0a90*/  IMAD.IADD R0, R10, 0x1, R0 ;  /* 0x000000010a007824 */ /* 0x000fe200078e0200 */
[----:B------:R-:W-:Y:S01]  /*0aa0*/  IABS R10, R96 ;  /* 0x00000060000a7213 */ /* 0x000fe20000000000 */
[----:B------:R-:W-:Y:S01]  /*0ab0*/  IMAD.HI.U32 R3, R7, R6, RZ ;  /* 0x0000000607037227 */ /* 0x000fe200078e00ff */
[----:B------:R-:W-:-:S02]  /*0ac0*/  IABS R120, R115 ;  /* 0x0000007300787213 */ /* 0x000fc40000000000 */
[C---:B------:R-:W-:Y:S01]  /*0ad0*/  LOP3.LUT R124, R94.reuse, 0x4, RZ, 0xfc, !PT ;  /* 0x000000045e7c7812 */ /* 0x040fe200078efcff */
[----:B------:R-:W-:Y:S01]  /*0ae0*/  IMAD.MOV R123, RZ, RZ, -R3 ;  /* 0x000000ffff7b7224 */ /* 0x000fe200078e0a03 */
[C---:B------:R-:W-:Y:S01]  /*0af0*/  LOP3.LUT R122, R94.reuse, 0x14, RZ, 0xfc, !PT ;  /* 0x000000145e7a7812 */ /* 0x040fe200078efcff */
[C---:B------:R-:W-:Y:S01]  /*0b00*/  IMAD.HI.U32 R3, R7.reuse, R10, RZ ;  /* 0x0000000a07037227 */ /* 0x040fe200078e00ff */
[----:B------:R-:W-:Y:S02]  /*0b10*/  IABS R118, R124 ;  /* 0x0000007c00767213 */ /* 0x000fe40000000000 */
[----:B------:R-:W-:Y:S01]  /*0b20*/  IABS R110, R122 ;  /* 0x0000007a006e7213 */ /* 0x000fe20000000000 */
[----:B------:R-:W-:Y:S01]  /*0b30*/  IMAD.MOV R117, RZ, RZ, -R3 ;  /* 0x000000ffff757224 */ /* 0x000fe200078e0a03 */
[C---:B------:R-:W-:Y:S01]  /*0b40*/  LOP3.LUT R116, R94.reuse, 0x18, RZ, 0xfc, !PT ;  /* 0x000000185e747812 */ /* 0x040fe200078efcff */
[----:B------:R-:W-:Y:S01]  /*0b50*/  IMAD.HI.U32 R5, R7, R12, RZ ;  /* 0x0000000c07057227 */ /* 0x000fe200078e00ff */
[----:B------:R-:W-:-:S02]  /*0b60*/  LOP3.LUT R121, R94, 0x20, RZ, 0xfc, !PT ;  /* 0x000000205e797812 */ /* 0x000fc400078efcff */
[C---:B------:R-:W-:Y:S01]  /*0b70*/  LOP3.LUT R109, R94.reuse, 0x28, RZ, 0xfc, !PT ;  /* 0x000000285e6d7812 */ /* 0x040fe200078efcff */
[C---:B------:R-:W-:Y:S01]  /*0b80*/  IMAD.HI.U32 R3, R7.reuse, R120, RZ ;  /* 0x0000007807037227 */ /* 0x040fe200078e00ff */
[C---:B------:R-:W-:Y:S02]  /*0b90*/  LOP3.LUT R108, R94.reuse, 0x24, RZ, 0xfc, !PT ;  /* 0x000000245e6c7812 */ /* 0x040fe400078efcff */
[----:B------:R-:W-:Y:S01]  /*0ba0*/  IABS R106, R109 ;  /* 0x0000006d006a7213 */ /* 0x000fe20000000000 */
[----:B------:R-:W-:Y:S01]  /*0bb0*/  IMAD.MOV R5, RZ, RZ, -R5 ;  /* 0x000000ffff057224 */ /* 0x000fe200078e0a05 */
[----:B------:R-:W-:Y:S01]  /*0bc0*/  IABS R14, R108 ;  /* 0x0000006c000e7213 */ /* 0x000fe20000000000 */
[----:B------:R-:W-:Y:S01]  /*0bd0*/  IMAD.MOV R3, RZ, RZ, -R3 ;  /* 0x000000ffff037224 */ /* 0x000fe200078e0a03 */
[C---:B------:R-:W-:Y:S01]  /*0be0*/  LOP3.LUT R112, R94.reuse, 0x2c, RZ, 0xfc, !PT ;  /* 0x0000002c5e707812 */ /* 0x040fe200078efcff */
[----:B------:R-:W-:Y:S01]  /*0bf0*/  IMAD.HI.U32 R4, R7, R118, RZ ;  /* 0x0000007607047227 */ /* 0x000fe200078e00ff */
[----:B------:R-:W-:-:S02]  /*0c00*/  LOP3.LUT R126, R94, 0x34, RZ, 0xfc, !PT ;  /* 0x000000345e7e7812 */ /* 0x000fc400078efcff */
[----:B------:R-:W-:Y:S01]  /*0c10*/  LOP3.LUT R127, R94, 0x30, RZ, 0xfc, !PT ;  /* 0x000000305e7f7812 */ /* 0x000fe200078efcff */
[C---:B------:R-:W-:Y:S01]  /*0c20*/  IMAD R117, R95.reuse, R117, R10 ;  /* 0x000000755f757224 */ /* 0x040fe200078e020a */
[----:B------:R-:W-:Y:S01]  /*0c30*/  IABS R10, R116 ;  /* 0x00000074000a7213 */ /* 0x000fe20000000000 */
[C---:B------:R-:W-:Y:S01]  /*0c40*/  IMAD R119, R95.reuse, R5, R12 ;  /* 0x000000055f777224 */ /* 0x040fe200078e020c */
[----:B------:R-:W-:Y:S01]  /*0c50*/  IABS R12, R121 ;  /* 0x00000079000c7213 */ /* 0x000fe20000000000 */
[----:B------:R-:W-:Y:S01]  /*0c60*/  IMAD R120, R95, R3, R120 ;  /* 0x000000035f787224 */ /* 0x000fe200078e0278 */
[----:B------:R-:W-:Y:S01]  /*0c70*/  IABS R104, R126 ;  /* 0x0000007e00687213 */ /* 0x000fe20000000000 */
[----:B------:R-:W-:Y:S01]  /*0c80*/  IMAD.MOV R4, RZ, RZ, -R4 ;  /* 0x000000ffff047224 */ /* 0x000fe200078e0a04 */
[----:B------:R-:W-:Y:S01]  /*0c90*/  IABS R102, R127 ;  /* 0x0000007f00667213 */ /* 0x000fe20000000000 */
[----:B------:R-:W-:Y:S01]  /*0ca0*/  IMAD.HI.U32 R3, R7, R110, RZ ;  /* 0x0000006e07037227 */ /* 0x000fe200078e00ff */
[----:B------:R-:W-:-:S02]  /*0cb0*/  ISETP.GT.U32.AND P1, PT, R95, R117, PT ;  /* 0x000000755f00720c */ /* 0x000fc40003f24070 */
[----:B------:R-:W-:Y:S01]  /*0cc0*/  LOP3.LUT R128, R94, 0x38, RZ, 0xfc, !PT ;  /* 0x000000385e807812 */ /* 0x000fe200078efcff */
[C---:B------:R-:W-:Y:S01]  /*0cd0*/  IMAD R123, R95.reuse, R123, R6 ;  /* 0x0000007b5f7b7224 */ /* 0x040fe200078e0206 */
[C---:B------:R-:W-:Y:S01]  /*0ce0*/  ISETP.GT.U32.AND P6, PT, R95.reuse, R119, PT ;  /* 0x000000775f00720c */ /* 0x040fe20003fc4070 */
[----:B------:R-:W-:Y:S02]  /*0cf0*/  IMAD R118, R95, R4, R118 ;  /* 0x000000045f767224 */ /* 0x000fe400078e0276 */
[----:B------:R-:W-:Y:S02]  /*0d00*/  IMAD.MOV R6, RZ, RZ, -R3 ;  /* 0x000000ffff067224 */ /* 0x000fe400078e0a03 */
[----:B------:R-:W-:Y:S01]  /*0d10*/  IMAD.HI.U32 R4, R7, R10, RZ ;  /* 0x0000000a07047227 */ /* 0x000fe200078e00ff */
[----:B------:R-:W-:-:S03]  /*0d20*/  ISETP.GT.U32.AND P4, PT, R95, R118, PT ;  /* 0x000000765f00720c */ /* 0x000fc60003f84070 */
[----:B------:R-:W-:-:S04]  /*0d30*/  IMAD.HI.U32 R3, R7, R12, RZ ;  /* 0x0000000c07037227 */ /* 0x000fc800078e00ff */
[----:B------:R-:W-:Y:S02]  /*0d40*/  IMAD.MOV R4, RZ, RZ, -R4 ;  /* 0x000000ffff047224 */ /* 0x000fe400078e0a04 */
[----:B------:R-:W-:Y:S02]  /*0d50*/  IMAD.MOV R113, RZ, RZ, -R3 ;  /* 0x000000ffff717224 */ /* 0x000fe400078e0a03 */
[----:B------:R-:W-:-:S04]  /*0d60*/  IMAD.HI.U32 R3, R7, R106, RZ ;  /* 0x0000006a07037227 */ /* 0x000fc800078e00ff */
[----:B------:R-:W-:Y:S02]  /*0d70*/  VIADD R125, R15, UR13 ;  /* 0x0000000d0f7d7c36 */ /* 0x000fe40008000000 */
[----:B------:R-:W-:Y:S01]  /*0d80*/  IMAD R111, R95, R4, R10 ;  /* 0x000000045f6f7224 */ /* 0x000fe200078e020a */
[----:B------:R-:W-:Y:S01]  /*0d90*/  IABS R10, R112 ;  /* 0x00000070000a7213 */ /* 0x000fe20000000000 */
[----:B------:R-:W-:Y:S02]  /*0da0*/  IMAD.MOV R3, RZ, RZ, -R3 ;  /* 0x000000ffff037224 */ /* 0x000fe400078e0a03 */
[----:B------:R-:W-:Y:S02]  /*0db0*/  VIADD R129, R125, 0x1c ;  /* 0x0000001c7d817836 */ /* 0x000fe40000000000 */
[----:B------:R-:W-:-:S04]  /*0dc0*/  IMAD.HI.U32 R5, R7, R14, RZ ;  /* 0x0000000e07057227 */ /* 0x000fc800078e00ff */
[C---:B------:R-:W-:Y:S01]  /*0dd0*/  IMAD R110, R95.reuse, R6, R110 ;  /* 0x000000065f6e7224 */ /* 0x040fe200078e026e */
[----:B------:R-:W-:Y:S01]  /*0de0*/  IABS R6, R129 ;  /* 0x0000008100067213 */ /* 0x000fe20000000000 */
[C---:B------:R-:W-:Y:S02]  /*0df0*/  IMAD R113, R95.reuse, R113, R12 ;  /* 0x000000715f717224 */ /* 0x040fe400078e020c */
[----:B------:R-:W-:Y:S02]  /*0e00*/  IMAD R106, R95, R3, R106 ;  /* 0x000000035f6a7224 */ /* 0x000fe400078e026a */
[----:B------:R-:W-:Y:S02]  /*0e10*/  IMAD.MOV R5, RZ, RZ, -R5 ;  /* 0x000000ffff057224 */ /* 0x000fe400078e0a05 */
[----:B------:R-:W-:-:S04]  /*0e20*/  IMAD.HI.U32 R3, R7, R10, RZ ;  /* 0x0000000a07037227 */ /* 0x000fc800078e00ff */
[----:B------:R-:W-:Y:S02]  /*0e30*/  IMAD R12, R0, 0x200, R240 ;  /* 0x00000200000c7824 */ /* 0x000fe400078e02f0 */
[----:B------:R-:W-:Y:S02]  /*0e40*/  IMAD R105, R95, R5, R14 ;  /* 0x000000055f697224 */ /* 0x000fe400078e020e */
[----:B------:R-:W-:Y:S01]  /*0e50*/  IMAD.MOV R107, RZ, RZ, -R3 ;  /* 0x000000ffff6b7224 */ /* 0x000fe200078e0a03 */
[----:B------:R-:W-:Y:S01]  /*0e60*/  IABS R5, R12 ;  /* 0x0000000c00057213 */ /* 0x000fe20000000000 */
[----:B------:R-:W-:Y:S01]  /*0e70*/  VIADD R21, R12, 0x80 ;  /* 0x000000800c157836 */ /* 0x000fe20000000000 */
[----:B------:R0:W-:Y:S01]  /*0e80*/  STL [R1+0x1f0], R12 ;  /* 0x0001f00c01007387 */ /* 0x0001e20000100800 */
[----:B------:R-:W-:-:S03]  /*0e90*/  IMAD.HI.U32 R3, R7, R104, RZ ;  /* 0x0000006807037227 */ /* 0x000fc600078e00ff */
[----:B------:R-:W-:Y:S01]  /*0ea0*/  IABS R9, R21 ;  /* 0x0000001500097213 */ /* 0x000fe20000000000 */
[C---:B------:R-:W-:Y:S01]  /*0eb0*/  IMAD.HI.U32 R0, R7.reuse, R6, RZ ;  /* 0x0000000607007227 */ /* 0x040fe200078e00ff */
[----:B------:R1:W-:Y:S03]  /*0ec0*/  STL [R1+0x284], R21 ;  /* 0x0002841501007387 */ /* 0x0003e60000100800 */
[----:B------:R-:W-:Y:S02]  /*0ed0*/  VIADD R20, R12, 0x100 ;  /* 0x000001000c147836 */ /* 0x000fe40000000000 */
[----:B------:R-:W-:-:S03]  /*0ee0*/  IMAD.HI.U32 R4, R7, R102, RZ ;  /* 0x0000006607047227 */ /* 0x000fc600078e00ff */
[----:B------:R-:W-:Y:S01]  /*0ef0*/  IABS R11, R20 ;  /* 0x00000014000b7213 */ /* 0x000fe20000000000 */
[----:B------:R-:W-:Y:S01]  /*0f00*/  VIADD R19, R12, 0x180 ;  /* 0x000001800c137836 */ /* 0x000fe20000000000 */
[----:B------:R1:W-:Y:S01]  /*0f10*/  STL [R1+0x27c], R20 ;  /* 0x00027c1401007387 */ /* 0x0003e20000100800 */
[----:B------:R-:W-:Y:S02]  /*0f20*/  IMAD.MOV R3, RZ, RZ, -R3 ;  /* 0x000000ffff037224 */ /* 0x000fe400078e0a03 */
[----:B------:R-:W-:Y:S01]  /*0f30*/  IMAD.MOV R103, RZ, RZ, -R0 ;  /* 0x000000ffff677224 */ /* 0x000fe200078e0a00 */
[----:B------:R-:W-:Y:S01]  /*0f40*/  IABS R13, R19 ;  /* 0x00000013000d7213 */ /* 0x000fe20000000000 */
[----:B------:R-:W-:Y:S01]  /*0f50*/  IMAD.MOV R4, RZ, RZ, -R4 ;  /* 0x000000ffff047224 */ /* 0x000fe200078e0a04 */
[----:B------:R1:W-:Y:S01]  /*0f60*/  STL [R1+0x280], R19 ;  /* 0x0002801301007387 */ /* 0x0003e20000100800 */
[----:B------:R-:W-:-:S04]  /*0f70*/  IMAD.HI.U32 R0, R2, R5, RZ ;  /* 0x0000000502007227 */ /* 0x000fc800078e00ff */
[C---:B------:R-:W-:Y:S02]  /*0f80*/  IMAD R104, R95.reuse, R3, R104 ;  /* 0x000000035f687224 */ /* 0x040fe400078e0268 */
[----:B------:R-:W-:Y:S02]  /*0f90*/  IMAD R102, R95, R4, R102 ;  /* 0x000000045f667224 */ /* 0x000fe400078e0266 */
[----:B------:R-:W-:Y:S02]  /*0fa0*/  IMAD.MOV R0, RZ, RZ, -R0 ;  /* 0x000000ffff007224 */ /* 0x000fe400078e0a00 */
[----:B------:R-:W-:-:S04]  /*0fb0*/  IMAD.HI.U32 R3, R2, R9, RZ ;  /* 0x0000000902037227 */ /* 0x000fc800078e00ff */
[----:B------:R-:W-:-:S04]  /*0fc0*/  IMAD.HI.U32 R4, R2, R11, RZ ;  /* 0x0000000b02047227 */ /* 0x000fc800078e00ff */
[----:B------:R-:W-:-:S04]  /*0fd0*/  IMAD.HI.U32 R2, R2, R13, RZ ;  /* 0x0000000d02027227 */ /* 0x000fc800078e00ff */
[C---:B------:R-:W-:Y:S02]  /*0fe0*/  IMAD R0, R8.reuse, R0, R5 ;  /* 0x0000000008007224 */ /* 0x040fe400078e0205 */
[----:B------:R-:W-:Y:S02]  /*0ff0*/  IMAD.MOV R3, RZ, RZ, -R3 ;  /* 0x000000ffff037224 */ /* 0x000fe400078e0a03 */
[----:B------:R-:W-:Y:S01]  /*1000*/  IMAD R103, R95, R103, R6 ;  /* 0x000000675f677224 */ /* 0x000fe200078e0206 */
[C---:B------:R-:W-:Y:S01]  /*1010*/  ISETP.GT.U32.AND P3, PT, R8.reuse, R0, PT ;  /* 0x000000000800720c */ /* 0x040fe20003f64070 */
[----:B------:R-:W-:Y:S02]  /*1020*/  IMAD.MOV R6, RZ, RZ, -R2 ;  /* 0x000000ffff067224 */ /* 0x000fe400078e0a02 */
[C---:B------:R-:W-:Y:S02]  /*1030*/  IMAD R3, R8.reuse, R3, R9 ;  /* 0x0000000308037224 */ /* 0x040fe400078e0209 */
[----:B------:R-:W-:-:S02]  /*1040*/  IMAD R6, R8, R6, R13 ;  /* 0x0000000608067224 */ /* 0x000fc400078e020d */
[----:B------:R-:W-:Y:S01]  /*1050*/  IMAD.MOV R4, RZ, RZ, -R4 ;  /* 0x000000ffff047224 */ /* 0x000fe200078e0a04 */
[----:B------:R-:W-:Y:S01]  /*1060*/  ISETP.GT.U32.AND P0, PT, R8, R3, PT ;  /* 0x000000030800720c */ /* 0x000fe20003f04070 */
[----:B------:R-:W-:Y:S01]  /*1070*/  @!P4 IMAD.IADD R118, R118, 0x1, -R95 ;  /* 0x000000017676c824 */ /* 0x000fe200078e0a5f */
[C---:B------:R-:W-:Y:S01]  /*1080*/  ISETP.GT.U32.AND P5, PT, R8.reuse, R6, PT ;  /* 0x000000060800720c */ /* 0x040fe20003fa4070 */
[----:B------:R-:W-:Y:S01]  /*1090*/  IMAD R5, R8, R4, R11 ;  /* 0x0000000408057224 */ /* 0x000fe200078e020b */
[C---:B------:R-:W-:Y:S01]  /*10a0*/  ISETP.GT.U32.AND P4, PT, R95.reuse, R120, PT ;  /* 0x000000785f00720c */ /* 0x040fe20003f84070 */
[----:B------:R-:W-:Y:S01]  /*10b0*/  @!P3 IMAD.IADD R0, R0, 0x1, -R8 ;  /* 0x000000010000b824 */ /* 0x000fe200078e0a08 */
[----:B------:R-:W-:Y:S01]  /*10c0*/  ISETP.GT.U32.AND P3, PT, R95, R123, PT ;  /* 0x0000007b5f00720c */ /* 0x000fe20003f64070 */
[----:B------:R-:W-:Y:S01]  /*10d0*/  @!P1 IMAD.IADD R117, R117, 0x1, -R95 ;  /* 0x0000000175759824 */ /* 0x000fe200078e0a5f */
[----:B------:R-:W-:Y:S01]  /*10e0*/  ISETP.GT.U32.AND P2, PT, R8, R5, PT ;  /* 0x000000050800720c */ /* 0x000fe20003f44070 */
[----:B------:R-:W-:-:S02]  /*10f0*/  VIADD R125, R125, 0x3c ;  /* 0x0000003c7d7d7836 */ /* 0x000fc40000000000 */
[----:B------:R-:W-:Y:S01]  /*1100*/  IMAD R107, R95, R107, R10 ;  /* 0x0000006b5f6b7224 */ /* 0x000fe200078e020a */
[----:B------:R-:W-:Y:S01]  /*1110*/  IABS R10, R128 ;  /* 0x00000080000a7213 */ /* 0x000fe20000000000 */
[--C-:B------:R-:W-:Y:S01]  /*1120*/  @!P0 IMAD.IADD R3, R3, 0x1, -R8.reuse ;  /* 0x0000000103038824 */ /* 0x100fe200078e0a08 */
[----:B------:R-:W-:Y:S01]  /*1130*/  ISETP.GT.U32.AND P0, PT, R8, R0, PT ;  /* 0x000000000800720c */ /* 0x000fe20003f04070 */
[----:B------:R-:W-:Y:S01]  /*1140*/  @!P5 IMAD.IADD R6, R6, 0x1, -R8 ;  /* 0x000000010606d824 */ /* 0x000fe200078e0a08 */
[----:B------:R-:W-:Y:S01]  /*1150*/  IABS R100, R125 ;  /* 0x0000007d00647213 */ /* 0x000fe20000000000 */
[----:B------:R-:W-:-:S03]  /*1160*/  IMAD.HI.U32 R2, R7, R10, RZ ;  /* 0x0000000a07027227 */ /* 0x000fc600078e00ff */
[C---:B------:R-:W-:Y:S01]  /*1170*/  ISETP.GT.U32.AND P1, PT, R8.reuse, R6, PT ;  /* 0x000000060800720c */ /* 0x040fe20003f24070 */
[----:B------:R-:W-:Y:S01]  /*1180*/  @!P2 IMAD.IADD R5, R5, 0x1, -R8 ;  /* 0x000000010505a824 */ /* 0x000fe200078e0a08 */
[C---:B------:R-:W-:Y:S01]  /*1190*/  ISETP.GT.U32.AND P2, PT, R8.reuse, R3, PT ;  /* 0x000000030800720c */ /* 0x040fe20003f44070 */
[----:B------:R-:W-:Y:S01]  /*11a0*/  @!P3 IMAD.IADD R123, R123, 0x1, -R95 ;  /* 0x000000017b7bb824 */ /* 0x000fe200078e0a5f */
[----:B------:R-:W-:Y:S01]  /*11b0*/  ISETP.GT.U32.AND P3, PT, R95, R113, PT ;  /* 0x000000715f00720c */ /* 0x000fe20003f64070 */
[----:B------:R-:W-:Y:S01]  /*11c0*/  IMAD.HI.U32 R7, R7, R100, RZ ;  /* 0x0000006407077227 */ /* 0x000fe200078e00ff */
[----:B------:R-:W-:-:S03]  /*11d0*/  ISETP.GT.U32.AND P5, PT, R8, R5, PT ;  /* 0x000000050800720c */ /* 0x000fc60003fa4070 */
[--C-:B------:R-:W-:Y:S01]  /*11e0*/  @!P0 IMAD.IADD R0, R0, 0x1, -R8.reuse ;  /* 0x0000000100008824 */ /* 0x100fe200078e0a08 */
[C---:B------:R-:W-:Y:S01]  /*11f0*/  ISETP.GT.U32.AND P0, PT, R95.reuse, R105, PT ;  /* 0x000000695f00720c */ /* 0x040fe20003f04070 */
[----:B------:R-:W-:Y:S01]  /*1200*/  @!P4 IMAD.IADD R120, R120, 0x1, -R95 ;  /* 0x000000017878c824 */ /* 0x000fe200078e0a5f */
[C---:B------:R-:W-:Y:S01]  /*1210*/  ISETP.GT.U32.AND P4, PT, R95.reuse, R111, PT ;  /* 0x0000006f5f00720c */ /* 0x040fe20003f84070 */
[--C-:B------:R-:W-:Y:S01]  /*1220*/  @!P1 IMAD.IADD R6, R6, 0x1, -R8.reuse ;  /* 0x0000000106069824 */ /* 0x100fe200078e0a08 */
[----:B------:R-:W-:Y:S01]  /*1230*/  ISETP.GT.U32.AND P1, PT, R95, R102, PT ;  /* 0x000000665f00720c */ /* 0x000fe20003f24070 */
[----:B------:R-:W-:Y:S02]  /*1240*/  IMAD.MOV R7, RZ, RZ, -R7 ;  /* 0x000000ffff077224 */ /* 0x000fe400078e0a07 */
[----:B------:R-:W-:Y:S01]  /*1250*/  @!P2 IMAD.IADD R3, R3, 0x1, -R8 ;  /* 0x000000010303a824 */ /* 0x000fe200078e0a08 */
[----:B------:R-:W-:Y:S01]  /*1260*/  ISETP.GT.U32.AND P2, PT, R95, R106, PT ;  /* 0x0000006a5f00720c */ /* 0x000fe20003f44070 */
[----:B------:R-:W-:Y:S01]  /*1270*/  @!P6 IMAD.IADD R119, R119, 0x1, -R95 ;  /* 0x000000017777e824 */ /* 0x000fe200078e0a5f */
[C---:B------:R-:W-:Y:S01]  /*1280*/  ISETP.GT.U32.AND P6, PT, R95.reuse, R110, PT ;  /* 0x0000006e5f00720c */ /* 0x040fe20003fc4070 */
[----:B------:R-:W-:-:S02]  /*1290*/  IMAD R100, R95, R7, R100 ;  /* 0x000000075f647224 */ /* 0x000fc400078e0264 */
[----:B------:R-:W-:Y:S02]  /*12a0*/  IMAD.MOV R2, RZ, RZ, -R2 ;  /* 0x000000ffff027224 */ /* 0x000fe400078e0a02 */
[--C-:B------:R-:W-:Y:S01]  /*12b0*/  @!P0 IMAD.IADD R105, R105, 0x1, -R95.reuse ;  /* 0x0000000169698824 */ /* 0x100fe200078e0a5f */
[----:B------:R-:W-:Y:S01]  /*12c0*/  ISETP.GT.U32.AND P0, PT, R95, R103, PT ;  /* 0x000000675f00720c */ /* 0x000fe20003f04070 */
[--C-:B------:R-:W-:Y:S01]  /*12d0*/  @!P3 IMAD.IADD R113, R113, 0x1, -R95.reuse ;  /* 0x000000017171b824 */ /* 0x100fe200078e0a5f */
[C---:B------:R-:W-:Y:S01]  /*12e0*/  ISETP.GT.U32.AND P3, PT, R95.reuse, R100, PT ;  /* 0x000000645f00720c */ /* 0x040fe20003f64070 */
[----:B------:R-:W-:Y:S02]  /*12f0*/  IMAD R101, R95, R2, R10 ;  /* 0x000000025f657224 */ /* 0x000fe400078e020a */
[----:B------:R-:W-:Y:S01]  /*1300*/  @!P4 IMAD.IADD R111, R111, 0x1, -R95 ;  /* 0x000000016f6fc824 */ /* 0x000fe200078e0a5f */
[----:B------:R-:W-:Y:S01]  /*1310*/  ISETP.GT.U32.AND P4, PT, R95, R104, PT ;  /* 0x000000685f00720c */ /* 0x000fe20003f84070 */
[----:B------:R-:W-:-:S02]  /*1320*/  VIADD R2, R237, 0xffffffff ;  /* 0xffffffffed027836 */ /* 0x000fc40000000000 */
[--C-:B------:R-:W-:Y:S01]  /*1330*/  @!P1 IMAD.IADD R102, R102, 0x1, -R95.reuse ;  /* 0x0000000166669824 */ /* 0x100fe200078e0a5f */
[C---:B------:R-:W-:Y:S01]  /*1340*/  ISETP.GT.U32.AND P1, PT, R95.reuse, R123, PT ;  /* 0x0000007b5f00720c */ /* 0x040fe20003f24070 */
[--C-:B------:R-:W-:Y:S01]  /*1350*/  @!P2 IMAD.IADD R106, R106, 0x1, -R95.reuse ;  /* 0x000000016a6aa824 */ /* 0x100fe200078e0a5f */
[----:B------:R-:W-:Y:S01]  /*1360*/  ISETP.GT.U32.AND P2, PT, R95, R101, PT ;  /* 0x000000655f00720c */ /* 0x000fe20003f44070 */
[--C-:B------:R-:W-:Y:S01]  /*1370*/  @!P6 IMAD.IADD R110, R110, 0x1, -R95.reuse ;  /* 0x000000016e6ee824 */ /* 0x100fe200078e0a5f */
[----:B------:R-:W-:Y:S01]  /*1380*/  ISETP.GE.U32.AND P6, PT, R2, 0x7fffffe0, PT ;  /* 0x7fffffe00200780c */ /* 0x000fe20003fc6070 */
[C---:B------:R-:W-:Y:S02]  /*1390*/  VIADD R4, R237.reuse, 0xffffffec ;  /* 0xffffffeced047836 */ /* 0x040fe40000000000 */
[----:B------:R-:W-:Y:S02]  /*13a0*/  VIADD R2, R237, 0xfffffff7 ;  /* 0xfffffff7ed027836 */ /* 0x000fe40000000000 */
[----:B------:R-:W-:Y:S01]  /*13b0*/  @!P5 IMAD.IADD R5, R5, 0x1, -R8 ;  /* 0x000000010505d824 */ /* 0x000fe200078e0a08 */
[----:B------:R-:W-:Y:S01]  /*13c0*/  ISETP.GT.U32.AND P5, PT, R95, R107, PT ;  /* 0x0000006b5f00720c */ /* 0x000fe20003fa4070 */
[--C-:B------:R-:W-:Y:S01]  /*13d0*/  @!P0 IMAD.IADD R103, R103, 0x1, -R95.reuse ;  /* 0x0000000167678824 */ /* 0x100fe200078e0a5f */
[----:B------:R-:W-:Y:S01]  /*13e0*/  ISETP.GE.U32.AND P0, PT, R4, 0x7fffffcd, PT ;  /* 0x7fffffcd0400780c */ /* 0x000fe20003f06070 */
[--C-:B------:R-:W-:Y:S01]  /*13f0*/  @!P3 IMAD.IADD R100, R100, 0x1, -R95.reuse ;  /* 0x000000016464b824 */ /* 0x100fe200078e0a5f */
[----:B------:R-:W-:Y:S01]  /*1400*/  ISETP.GE.U32.AND P3, PT, R2, 0x7fffffd8, PT ;  /* 0x7fffffd80200780c */ /* 0x000fe20003f66070 */
[C---:B------:R-:W-:Y:S01]  /*1410*/  VIADD R4, R237.reuse, 0xffffffee ;  /* 0xffffffeeed047836 */ /* 0x040fe20000000000 */
[----:B------:R-:W-:Y:S01]  /*1420*/  SEL R8, RZ, 0x1, P0 ;  /* 0x00000001ff087807 */ /* 0x000fe20000000000 */
[----:B------:R-:W-:Y:S01]  /*1430*/  @!P4 IMAD.IADD R104, R104, 0x1, -R95 ;  /* 0x000000016868c824 */ /* 0x000fe200078e0a5f */
[----:B------:R-:W-:Y:S01]  /*1440*/  ISETP.GE.AND P4, PT, R12, RZ, PT ;  /* 0x000000ff0c00720c */ /* 0x000fe20003f86270 */
[----:B------:R-:W-:-:S02]  /*1450*/  VIADD R2, R237, 0xffffffed ;  /* 0xffffffeded027836 */ /* 0x000fc40000000000 */
[--C-:B------:R-:W-:Y:S01]  /*1460*/  @!P1 IMAD.IADD R123, R123, 0x1, -R95.reuse ;  /* 0x000000017b7b9824 */ /* 0x100fe200078e0a5f */
[----:B------:R-:W-:Y:S01]  /*1470*/  ISETP.GE.U32.AND P1, PT, R4, 0x7fffffcf, PT ;  /* 0x7fffffcf0400780c */ /* 0x000fe20003f26070 */
[--C-:B------:R-:W-:Y:S01]  /*1480*/  @!P2 IMAD.IADD R101, R101, 0x1, -R95.reuse ;  /* 0x000000016565a824 */ /* 0x100fe200078e0a5f */
[----:B------:R-:W-:Y:S01]  /*1490*/  ISETP.GE.U32.AND P2, PT, R2, 0x7fffffce, PT ;  /* 0x7fffffce0200780c */ /* 0x000fe20003f46070 */
[C---:B------:R-:W-:Y:S02]  /*14a0*/  VIADD R4, R237.reuse, 0xffffffe8 ;  /* 0xffffffe8ed047836 */ /* 0x040fe40000000000 */
[----:B------:R-:W-:Y:S01]  /*14b0*/  IMAD.MOV.U32 R2, RZ, RZ, R0 ;  /* 0x000000ffff027224 */ /* 0x000fe200078e0000 */
[----:B------:R-:W-:Y:S01]  /*14c0*/  SEL R9, RZ, 0x1fffe, P2 ;  /* 0x0001fffeff097807 */ /* 0x000fe20001000000 */
[----:B------:R-:W-:Y:S02]  /*14d0*/  VIADD R0, R237, 0xffffffe9 ;  /* 0xffffffe9ed007836 */ /* 0x000fe40000000000 */
[----:B------:R-:W-:Y:S01]  /*14e0*/  @!P5 IMAD.IADD R107, R107, 0x1, -R95 ;  /* 0x000000016b6bd824 */ /* 0x000fe200078e0a5f */
[----:B------:R-:W-:Y:S01]  /*14f0*/  ISETP.GE.U32.AND P5, PT, R4, 0x7fffffc9, PT ;  /* 0x7fffffc90400780c */ /* 0x000fe20003fa6070 */
[C---:B------:R-:W-:Y:S01]  /*1500*/  VIADD R7, R237.reuse, 0xffffffef ;  /* 0xffffffefed077836 */ /* 0x040fe20000000000 */
[----:B------:R-:W-:Y:S01]  /*1510*/  ISETP.GE.U32.AND P0, PT, R0, 0x7fffffca, PT ;  /* 0x7fffffca0000780c */ /* 0x000fe20003f06070 */
[C---:B------:R-:W-:Y:S01]  /*1520*/  VIADD R4, R237.reuse, 0xffffffea ;  /* 0xffffffeaed047836 */ /* 0x040fe20000000000 */
[----:B0-----:R-:W-:Y:S01]  /*1530*/  SEL R12, RZ, 0x1, P5 ;  /* 0x00000001ff0c7807 */ /* 0x001fe20002800000 */
[----:B------:R-:W-:Y:S01]  /*1540*/  VIADD R0, R237, 0xffffffeb ;  /* 0xffffffebed007836 */ /* 0x000fe20000000000 */
[----:B------:R-:W-:Y:S01]  /*1550*/  SEL R13, RZ, 0x1fffe, P0 ;  /* 0x0001fffeff0d7807 */ /* 0x000fe20000000000 */
[----:B------:R-:W-:Y:S01]  /*1560*/  @!P4 IMAD.MOV R2, RZ, RZ, -R2 ;  /* 0x000000ffff02c224 */ /* 0x000fe200078e0a02 */
[----:B------:R-:W-:Y:S01]  /*1570*/  ISETP.GE.U32.AND P4, PT, R7, 0x7fffffd0, PT ;  /* 0x7fffffd00700780c */ /* 0x000fe20003f86070 */
[C---:B------:R-:W-:Y:S01]  /*1580*/  VIADD R10, R237.reuse, 0xffffffe4 ;  /* 0xffffffe4ed0a7836 */ /* 0x040fe20000000000 */
[----:B------:R-:W-:Y:S01]  /*1590*/  ISETP.GE.U32.AND P2, PT, R4, 0x7fffffcb, PT ;  /* 0x7fffffcb0400780c */ /* 0x000fe20003f46070 */
[C---:B------:R-:W-:Y:S01]  /*15a0*/  VIADD R11, R237.reuse, 0xffffffe7 ;  /* 0xffffffe7ed0b7836 */ /* 0x040fe20000000000 */
[----:B------:R-:W-:Y:S01]  /*15b0*/  SEL R4, RZ, 0x4, P1 ;  /* 0x00000004ff047807 */ /* 0x000fe20000800000 */
[C---:B------:R-:W-:Y:S01]  /*15c0*/  VIADD R14, R237.reuse, 0xffffffe3 ;  /* 0xffffffe3ed0e7836 */ /* 0x040fe20000000000 */
[----:B------:R-:W-:Y:S01]  /*15d0*/  ISETP.GE.U32.AND P1, PT, R0, 0x7fffffcc, PT ;  /* 0x7fffffcc0000780c */ /* 0x000fe20003f26070 */
[C---:B------:R-:W-:Y:S01]  /*15e0*/  VIADD R0, R237.reuse, 0xffffffe5 ;  /* 0xffffffe5ed007836 */ /* 0x040fe20000000000 */
[----:B------:R-:W-:Y:S01]  /*15f0*/  SEL R7, RZ, 0x7fff8, P4 ;  /* 0x0007fff8ff077807 */ /* 0x000fe20002000000 */
[----:B------:R-:W-:Y:S01]  /*1600*/  IMAD.IADD R8, R8, 0x1, R9 ;  /* 0x0000000108087824 */ /* 0x000fe200078e0209 */
[----:B------:R-:W-:Y:S01]  /*1610*/  ISETP.GE.U32.AND P4, PT, R10, 0x7fffffc5, PT ;  /* 0x7fffffc50a00780c */ /* 0x000fe20003f86070 */
[C---:B------:R-:W-:Y:S01]  /*1620*/  VIADD R10, R237.reuse, 0xffffffe6 ;  /* 0xffffffe6ed0a7836 */ /* 0x040fe20000000000 */
[----:B------:R-:W-:Y:S01]  /*1630*/  ISETP.GE.U32.AND P5, PT, R0, 0x7fffffc6, PT ;  /* 0x7fffffc60000780c */ /* 0x000fe20003fa6070 */
[----:B------:R-:W-:Y:S01]  /*1640*/  VIADD R0, R237, 0xffffffe1 ;  /* 0xffffffe1ed007836 */ /* 0x000fe20000000000 */
[----:B------:R-:W-:Y:S01]  /*1650*/  SEL R15, RZ, 0x1, P4 ;  /* 0x00000001ff0f7807 */ /* 0x000fe20002000000 */
[----:B------:R-:W-:Y:S01]  /*1660*/  IMAD.IADD R12, R12, 0x1, R13 ;  /* 0x000000010c0c7824 */ /* 0x000fe200078e020d */
[----:B------:R-:W-:-:S02]  /*1670*/  ISETP.GE.U32.AND P0, PT, R10, 0x7fffffc7, PT ;  /* 0x7fffffc70a00780c */ /* 0x000fc40003f06070 */
[----:B------:R-:W-:Y:S02]  /*1680*/  SEL R10, RZ, 0x4, P2 ;  /* 0x00000004ff0a7807 */ /* 0x000fe40001000000 */
[----:B------:R-:W-:Y:S02]  /*1690*/  ISETP.GE.U32.AND P2, PT, R11, 0x7fffffc8, PT ;  /* 0x7fffffc80b00780c */ /* 0x000fe40003f46070 */
[----:B------:R-:W-:Y:S02]  /*16a0*/  SEL R11, RZ, 0x7fff8, P1 ;  /* 0x0007fff8ff0b7807 */ /* 0x000fe40000800000 */
[----:B------:R-:W-:Y:S01]  /*16b0*/  ISETP.GE.U32.AND P1, PT, R0, 0x7fffffc2, PT ;  /* 0x7fffffc20000780c */ /* 0x000fe20003f26070 */
[----:B------:R-:W-:Y:S01]  /*16c0*/  VIADD R0, R237, 0xffffffe0 ;  /* 0xffffffe0ed007836 */ /* 0x000fe20000000000 */
[----:B------:R-:W-:Y:S02]  /*16d0*/  ISETP.GE.U32.AND P4, PT, R16, 0x7fffffc3, PT ;  /* 0x7fffffc31000780c */ /* 0x000fe40003f86070 */
[----:B------:R-:W-:-:S02]  /*16e0*/  SEL R16, RZ, 0x1fffe, P5 ;  /* 0x0001fffeff107807 */ /* 0x000fc40002800000 */
[----:B------:R-:W-:Y:S02]  /*16f0*/  ISETP.GE.U32.AND P5, PT, R14, 0x7fffffc4, PT ;  /* 0x7fffffc40e00780c */ /* 0x000fe40003fa6070 */
[----:B------:R-:W-:Y:S01]  /*1700*/  SEL R14, RZ, 0x4, P0 ;  /* 0x00000004ff0e7807 */ /* 0x000fe20000000000 */
[----:B------:R-:W-:Y:S01]  /*1710*/  IMAD.IADD R15, R15, 0x1, R16 ;  /* 0x000000010f0f7824 */ /* 0x000fe200078e0210 */
[----:B------:R-:W-:Y:S02]  /*1720*/  ISETP.GE.U32.AND P0, PT, R0, 0x7fffffc1, PT ;  /* 0x7fffffc10000780c */ /* 0x000fe40003f06070 */
[----:B------:R-:W-:Y:S02]  /*1730*/  SEL R18, RZ, 0x1fffe, P1 ;  /* 0x0001fffeff127807 */ /* 0x000fe40000800000 */
[----:B------:R-:W-:Y:S02]  /*1740*/  SEL R9, RZ, 0x1, P0 ;  /* 0x00000001ff097807 */ /* 0x000fe40000000000 */
[----:B------:R-:W-:-:S02]  /*1750*/  LOP3.LUT R8, R8, 0x3, RZ, 0xc0, !PT ;  /* 0x0000000308087812 */ /* 0x000fc400078ec0ff */
[----:B------:R-:W-:Y:S01]  /*1760*/  LOP3.LUT R12, R12, 0x3, RZ, 0xc0, !PT ;  /* 0x000000030c0c7812 */ /* 0x000fe200078ec0ff */
[----:B------:R-:W-:Y:S01]  /*1770*/  IMAD.IADD R18, R9, 0x1, R18 ;  /* 0x0000000109127824 */ /* 0x000fe200078e0212 */
[----:B------:R-:W-:Y:S02]  /*1780*/  SEL R9, RZ, 0x7fff8, P2 ;  /* 0x0007fff8ff097807 */ /* 0x000fe40001000000 */
[----:B------:R-:W-:Y:S02]  /*1790*/  ISETP.GE.AND P2, PT, R21, RZ, PT ;  /* 0x000000ff1500720c */ /* 0x000fe40003f46270 */
[----:B------:R-:W-:Y:S01]  /*17a0*/  IADD3 R7, PT, PT, R8, R7, R4 ;  /* 0x0000000708077210 */ /* 0x000fe20007ffe004 */
[----:B------:R-:W-:Y:S01]  /*17b0*/  IMAD.MOV.U32 R4, RZ, RZ, R3 ;  /* 0x000000ffff047224 */ /* 0x000fe200078e0003 */
[----:B------:R-:W-:Y:S02]  /*17c0*/  SEL R8, RZ, 0x4, P4 ;  /* 0x00000004ff087807 */ /* 0x000fe40002000000 */
[----:B------:R-:W-:-:S02]  /*17d0*/  ISETP.GE.AND P4, PT, R20, RZ, PT ;  /* 0x000000ff1400720c */ /* 0x000fc40003f86270 */
[----:B------:R-:W-:Y:S02]  /*17e0*/  IADD3 R10, PT, PT, R12, R11, R10 ;  /* 0x0000000b0c0a7210 */ /* 0x000fe40007ffe00a */
[----:B------:R-:W-:Y:S02]  /*17f0*/  SEL R11, RZ, 0x7fff8, P5 ;  /* 0x0007fff8ff0b7807 */ /* 0x000fe40002800000 */
[----:B------:R-:W-:Y:S01]  /*1800*/  LOP3.LUT R18, R18, 0x3, RZ, 0xc0, !PT ;  /* 0x0000000312127812 */ /* 0x000fe200078ec0ff */
[----:B------:R-:W-:Y:S01]  /*1810*/  @!P2 IMAD.MOV R4, RZ, RZ, -R4 ;  /* 0x000000ffff04a224 */ /* 0x000fe200078e0a04 */
[----:B------:R-:W-:Y:S02]  /*1820*/  ISETP.GE.AND P2, PT, R19, RZ, PT ;  /* 0x000000ff1300720c */ /* 0x000fe40003f46270 */
[----:B------:R-:W-:Y:S01]  /*1830*/  IADD3 R8, PT, PT, R18, R11, R8 ;  /* 0x0000000b12087210 */ /* 0x000fe20007ffe008 */
[----:B------:R-:W-:Y:S01]  /*1840*/  IMAD.SHL.U32 R11, R10, 0x100, RZ ;  /* 0x000001000a0b7824 */ /* 0x000fe200078e00ff */
[----:B------:R-:W-:Y:S01]  /*1850*/  LOP3.LUT R15, R15, 0x3, RZ, 0xc0, !PT ;  /* 0x000000030f0f7812 */ /* 0x000fe200078ec0ff */
[----:B------:R-:W-:Y:S01]  /*1860*/  @!P4 IMAD.MOV R5, RZ, RZ, -R5 ;  /* 0x000000ffff05c224 */ /* 0x000fe200078e0a05 */
[----:B------:R-:W-:-:S02]  /*1870*/  LOP3.LUT R10, R8, 0xf, RZ, 0xc0, !PT ;  /* 0x0000000f080a7812 */ /* 0x000fc400078ec0ff */
[----:B------:R-:W-:Y:S02]  /*1880*/  IADD3 R9, PT, PT, R15, R9, R14 ;  /* 0x000000090f097210 */ /* 0x000fe40007ffe00e */
[----:B------:R-:W-:Y:S02]  /*1890*/  ISETP.NE.AND P5, PT, R98, RZ, PT ;  /* 0x000000ff6200720c */ /* 0x000fe40003fa5270 */
[----:B------:R-:W-:Y:S01]  /*18a0*/  LOP3.LUT R3, RZ, R98, RZ, 0x33, !PT ;  /* 0x00000062ff037212 */ /* 0x000fe200078e33ff */
[----:B------:R-:W-:Y:S01]  /*18b0*/  @!P2 IMAD.MOV R6, RZ, RZ, -R6 ;  /* 0x000000ffff06a224 */ /* 0x000fe200078e0a06 */
[----:B------:R-:W-:Y:S01]  /*18c0*/  LOP3.LUT R8, R11, 0xf00, RZ, 0xe2, !PT ;  /* 0x00000f000b087812 */ /* 0x000fe200078ee2ff */
[----:B------:R-:W-:Y:S01]  /*18d0*/  IMAD R9, R9, 0x10, R10 ;  /* 0x0000001009097824 */ /* 0x000fe200078e020a */
[C---:B------:R-:W-:Y:S02]  /*18e0*/  SEL R11, R3.reuse, R2, !P5 ;  /* 0x00000002030b7207 */ /* 0x040fe40006800000 */
[----:B------:R-:W-:Y:S01]  /*18f0*/  SEL R4, R3, R4, !P5 ;  /* 0x0000000403047207 */ /* 0x000fe20006800000 */
[----:B------:R-:W-:Y:S01]  /*1900*/  IMAD R7, R7, 0x1000, R8 ;  /* 0x0000100007077824 */ /* 0x000fe200078e0208 */
[----:B------:R-:W-:-:S02]  /*1910*/  SEL R12, R3, R5, !P5 ;  /* 0x00000005030c7207 */ /* 0x000fc40006800000 */
[----:B------:R-:W-:Y:S01]  /*1920*/  SEL R13, R3, R6, !P5 ;  /* 0x00000006030d7207 */ /* 0x000fe20006800000 */
[----:B------:R-:W-:Y:S01]  /*1930*/  VIADD R3, R237, 0xfffffff6 ;  /* 0xfffffff6ed037836 */ /* 0x000fe20000000000 */
[----:B------:R-:W-:Y:S02]  /*1940*/  ISETP.GE.U32.AND P1, PT, R17, 0x7fffffdf, PT ;  /* 0x7fffffdf1100780c */ /* 0x000fe40003f26070 */
[----:B------:R-:W-:Y:S02]  /*1950*/  ISETP.NE.U32.AND P4, PT, R240, RZ, PT ;  /* 0x000000fff000720c */ /* 0x000fe40003f85070 */
[----:B------:R-:W-:Y:S01]  /*1960*/  ISETP.GT.U32.AND P2, PT, R95, R118, PT ;  /* 0x000000765f00720c */ /* 0x000fe20003f44070 */
[----:B-1--4-:R-:W-:-:S12]  /*1970*/  BRA.U UP0, `(.L_x_5) ;  /* 0x0000000100187547 */ /* 0x012fd8000b800000 */
[----:B------:R-:W-:Y:S01]  /*1980*/  ELECT P5, URZ, PT ;  /* 0x0000000000ff782f */ /* 0x000fe200038a0000 */
[----:B------:R-:W-:Y:S01]  /*1990*/  IMAD.MOV.U32 R2, RZ, RZ, 0x1 ;  /* 0x00000001ff027424 */ /* 0x000fe200078e00ff */
[----:B------:R-:W-:Y:S01]  /*19a0*/  UMOV UR4, 0x40 ;  /* 0x0000004000047882 */ /* 0x000fe20000000000 */
[----:B------:R-:W-:Y:S01]  /*19b0*/  UVIRTCOUNT.DEALLOC.SMPOOL 0x80 ;  /* 0x000000800000784c */ /* 0x000fe20000000000 */
[----:B------:R-:W-:-:S09]  /*19c0*/  ULEA UR4, UR5, UR4, 0x18 ;  /* 0x0000000405047291 */ /* 0x000fd2000f8ec0ff */
[----:B------:R0:W-:Y:S03]  /*19d0*/  @P5 STS.U8 [UR4], R2 ;  /* 0x00000002ff005988 */ /* 0x0001e60008000004 */
.L_x_5:
[----:B------:R-:W-:Y:S01]  /*19e0*/  STTM.x64 tmem[UR10], RZ ;  /* 0x000000ff000079ed */ /* 0x000fe2000834000a */
[----:B------:R-:W-:Y:S01]  /*19f0*/  STTM.x64 tmem[UR10+0x40], RZ ;  /* 0x000040ff000079ed */ /* 0x000fe2000834000a */
[----:B------:R-:W-:Y:S01]  /*1a00*/  STTM.x64 tmem[UR10+0x80], RZ ;  /* 0x000080ff000079ed */ /* 0x000fe2000834000a */
[----:B------:R-:W-:Y:S01]  /*1a10*/  STTM.x64 tmem[UR10+0xc0], RZ ;  /* 0x0000c0ff000079ed */ /* 0x000fe2000834000a */
[----:B------:R-:W1:Y:S02]  /*1a20*/  FENCE.VIEW.ASYNC.T ;  /* 0x00000000000073c6 */ /* 0x000e640000000200 */
[----:B-1----:R-:W-:Y:S01]  /*1a30*/  VOTEU.ALL UP1, P4 ;  /* 0x0000000000ff7886 */ /* 0x002fe20002020000 */
[----:B------:R-:W-:Y:S01]  /*1a40*/  @!P2 IMAD.IADD R118, R118, 0x1, -R95 ;  /* 0x000000017676a824 */ /* 0x000fe200078e0a5f */
[----:B0-----:R-:W-:Y:S01]  /*1a50*/  LOP3.LUT R2, R9, 0xff, RZ, 0xc0, !PT ;  /* 0x000000ff09027812 */ /* 0x001fe200078ec0ff */
[----:B------:R-:W-:Y:S01]  /*1a60*/  VOTEU.ALL UP2, P4 ;  /* 0x0000000000ff7886 */ /* 0x000fe20002040000 */
[----:B------:R-:W-:Y:S01]  /*1a70*/  ISETP.GE.U32.AND P2, PT, R3, 0x7fffffd7, PT ;  /* 0x7fffffd70300780c */ /* 0x000fe20003f46070 */
[----:B------:R-:W-:Y:S01]  /*1a80*/  IMAD R3, R11, UR14, RZ ;  /* 0x0000000e0b037c24 */ /* 0x000fe2000f8e02ff */
[----:B------:R-:W-:-:S04]  /*1a90*/  @!UP1 UIADD3 UR4, UPT, UPT, -UR12, 0x100000, URZ ;  /* 0x001000000c049890 */ /* 0x000fc8000fffe1ff */
[----:B------:R-:W-:Y:S02]  /*1aa0*/  @!UP1 USHF.L.U32 UR5, UR4, 0xb, URZ ;  /* 0x0000000b04059899 */ /* 0x000fe400080006ff */
[----:B------:R-:W-:Y:S01]  /*1ab0*/  @!UP1 USHF.L.U32 UR4, UR4, 0x1, URZ ;  /* 0x0000000104049899 */ /* 0x000fe200080006ff */
[----:B------:R-:W-:Y:S01]  /*1ac0*/  BAR.SYNC.DEFER_BLOCKING 0x0 ;  /* 0x0000000000007b1d */ /* 0x000fe20000010000 */
[----:B------:R-:W-:Y:S01]  /*1ad0*/  IMAD.IADD R114, R7, 0x1, R2 ;  /* 0x0000000107727824 */ /* 0x000fe200078e0202 */
[----:B------:R-:W-:Y:S01]  /*1ae0*/  PRMT R133, RZ, 0x7610, R133 ;  /* 0x00007610ff857816 */ /* 0x000fe20000000085 */
[----:B------:R-:W-:Y:S01]  /*1af0*/  IMAD R5, R4, UR14, RZ ;  /* 0x0000000e04057c24 */ /* 0x000fe2000f8e02ff */
[C---:B------:R-:W-:Y:S01]  /*1b00*/  IADD3 R2, P5, PT, R3.reuse, UR16, RZ ;  /* 0x0000001003027c10 */ /* 0x040fe2000ffbe0ff */
[----:B------:R-:W-:Y:S01]  /*1b10*/  IMAD R7, R12, UR14, RZ ;  /* 0x0000000e0c077c24 */ /* 0x000fe2000f8e02ff */
[----:B------:R-:W0:Y:S02]  /*1b20*/  LDCU.64 UR6, c[0x0][0x3a8] ;  /* 0x00007500ff0677ac */ /* 0x000e240008000a00 */
[----:B------:R-:W-:-:S02]  /*1b30*/  LEA.HI.X.SX32 R3, R3, UR17, 0x1, P5 ;  /* 0x0000001103037c11 */ /* 0x000fc4000a8f0eff */
[----:B------:R-:W-:Y:S01]  /*1b40*/  IADD3 R4, P5, PT, R5, UR16, RZ ;  /* 0x0000001005047c10 */ /* 0x000fe2000ffbe0ff */
[----:B------:R-:W-:-:S03]  /*1b50*/  IMAD R9, R13, UR14, RZ ;  /* 0x0000000e0d097c24 */ /* 0x000fc6000f8e02ff */
[----:B------:R-:W-:Y:S01]  /*1b60*/  LEA.HI.X.SX32 R5, R5, UR17, 0x1, P5 ;  /* 0x0000001105057c11 */ /* 0x000fe2000a8f0eff */
[----:B------:R-:W1:Y:S02]  /*1b70*/  FENCE.VIEW.ASYNC.S ;  /* 0x00000000000073c6 */ /* 0x000e640000000000 */
[----:B-1----:R0:W1:Y:S02]  /*1b80*/  @!UP2 SYNCS.EXCH.64 URZ, [UR11], UR4 ;  /* 0x000000040bffa5b2 */ /* 0x0020640008000100 */
[----:B-1----:R-:W-:Y:S01]  /*1b90*/  BAR.SYNC.DEFER_BLOCKING 0x0 ;  /* 0x0000000000007b1d */ /* 0x002fe20000010000 */
[----:B------:R-:W-:-:S04]  /*1ba0*/  IADD3 R6, P5, PT, R7, UR16, RZ ;  /* 0x0000001007067c10 */ /* 0x000fc8000ffbe0ff */
[----:B------:R-:W-:Y:S02]  /*1bb0*/  LEA.HI.X.SX32 R7, R7, UR17, 0x1, P5 ;  /* 0x0000001107077c11 */ /* 0x000fe4000a8f0eff */
[C---:B------:R-:W-:Y:S02]  /*1bc0*/  IADD3 R8, P5, PT, R9.reuse, UR16, RZ ;  /* 0x0000001009087c10 */ /* 0x040fe4000ffbe0ff */
[----:B------:R-:W-:Y:S01]  /*1bd0*/  PRMT R131, RZ, 0x7610, R131 ;  /* 0x00007610ff837816 */ /* 0x000fe20000000083 */
[----:B0-----:R-:W-:Y:S01]  /*1be0*/  USHF.L.U32 UR4, UR6, 0x3, URZ ;  /* 0x0000000306047899 */ /* 0x001fe200080006ff */
[----:B------:R-:W-:Y:S02]  /*1bf0*/  PRMT R130, RZ, 0x7610, R130 ;  /* 0x00007610ff827816 */ /* 0x000fe40000000082 */
[----:B------:R-:W-:Y:S02]  /*1c00*/  PRMT R136, RZ, 0x7610, R136 ;  /* 0x00007610ff887816 */ /* 0x000fe40000000088 */
[----:B------:R-:W-:Y:S01]  /*1c10*/  LEA.HI.X.SX32 R9, R9, UR17, 0x1, P5 ;  /* 0x0000001109097c11 */ /* 0x000fe2000a8f0eff */
[----:B------:R-:W-:Y:S01]  /*1c20*/  USHF.R.S32.HI UR14, URZ, 0x1f, UR4 ;  /* 0x0000001fff0e7899 */ /* 0x000fe20008011404 */
[----:B------:R-:W-:-:S02]  /*1c30*/  LOP3.LUT R114, R114, 0xffff, RZ, 0xc0, !PT ;  /* 0x0000ffff72727812 */ /* 0x000fc400078ec0ff */
[----:B------:R-:W-:Y:S02]  /*1c40*/  IADD3 R10, P5, PT, R2, UR4, RZ ;  /* 0x00000004020a7c10 */ /* 0x000fe4000ffbe0ff */
[----:B------:R-:W-:Y:S01]  /*1c50*/  SHF.R.U32.HI R13, RZ, 0xf, R114 ;  /* 0x0000000fff0d7819 */ /* 0x000fe20000011672 */
[----:B------:R-:W2:Y:S01]  /*1c60*/  @!P6 LDG.E.U8 R133, desc[UR22][R2.64] ;  /* 0x000000160285e981 */ /* 0x000ea2000c1e1100 */
[----:B------:R-:W-:-:S03]  /*1c70*/  IADD3.X R12, PT, PT, R3, UR14, RZ, P5, !PT ;  /* 0x0000000e030c7c10 */ /* 0x000fc6000affe4ff */
[----:B------:R-:W3:Y:S04]  /*1c80*/  @!P6 LDG.E.U8 R131, desc[UR22][R4.64] ;  /* 0x000000160483e981 */ /* 0x000ee8000c1e1100 */
[----:B------:R-:W4:Y:S04]  /*1c90*/  @!P6 LDG.E.U8 R130, desc[UR22][R6.64] ;  /* 0x000000160682e981 */ /* 0x000f28000c1e1100 */
[----:B------:R-:W5:Y:S01]  /*1ca0*/  @!P6 LDG.E.U8 R136, desc[UR22][R8.64] ;  /* 0x000000160888e981 */ /* 0x000f62000c1e1100 */
[----:B------:R-:W-:Y:S01]  /*1cb0*/  IADD3 R11, P6, PT, R4, UR4, RZ ;  /* 0x00000004040b7c10 */ /* 0x000fe2000ffde0ff */
[----:B------:R-:W-:Y:S01]  /*1cc0*/  USHF.L.U32 UR5, UR6, 0x4, URZ ;  /* 0x0000000406057899 */ /* 0x000fe200080006ff */
[----:B------:R-:W-:Y:S01]  /*1cd0*/  LOP3.LUT P5, RZ, R13, 0x1, RZ, 0xc0, !PT ;  /* 0x000000010dff7812 */ /* 0x000fe200078ac0ff */
[----:B------:R-:W-:Y:S01]  /*1ce0*/  @!P3 IMAD.MOV.U32 R18, RZ, RZ, R10 ;  /* 0x000000ffff12b224 */ /* 0x000fe200078e000a */
[----:B------:R-:W-:Y:S01]  /*1cf0*/  IADD3.X R13, PT, PT, R5, UR14, RZ, P6, !PT ;  /* 0x0000000e050d7c10 */ /* 0x000fe2000b7fe4ff */
[----:B------:R-:W-:Y:S01]  /*1d00*/  @!P3 IMAD.MOV.U32 R19, RZ, RZ, R12 ;  /* 0x000000ffff13b224 */ /* 0x000fe200078e000c */
[----:B------:R-:W-:-:S02]  /*1d10*/  IADD3 R14, P6, PT, R6, UR4, RZ ;  /* 0x00000004060e7c10 */ /* 0x000fc4000ffde0ff */
[----:B------:R-:W-:Y:S02]  /*1d20*/  PRMT R135, RZ, 0x7610, R135 ;  /* 0x00007610ff877816 */ /* 0x000fe40000000087 */
[----:B------:R-:W-:Y:S02]  /*1d30*/  IADD3.X R15, PT, PT, R7, UR14, RZ, P6, !PT ;  /* 0x0000000e070f7c10 */ /* 0x000fe4000b7fe4ff */
[----:B------:R-:W-:Y:S01]  /*1d40*/  IADD3 R16, P6, PT, R8, UR4, RZ ;  /* 0x0000000408107c10 */ /* 0x000fe2000ffde0ff */
[----:B------:R-:W-:Y:S01]  /*1d50*/  USHF.R.S32.HI UR15, URZ, 0x1f, UR5 ;  /* 0x0000001fff0f7899 */ /* 0x000fe20008011405 */
[----:B------:R-:W-:Y:S01]  /*1d60*/  PRMT R134, RZ, 0x7610, R134 ;  /* 0x00007610ff867816 */ /* 0x000fe20000000086 */
[----:B------:R0:W2:Y:S01]  /*1d70*/  @!P3 LDG.E.U8 R135, desc[UR22][R18.64] ;  /* 0x000000161287b981 */ /* 0x0000a2000c1e1100 */
[----:B------:R-:W-:Y:S02]  /*1d80*/  IADD3.X R17, PT, PT, R9, UR14, RZ, P6, !PT ;  /* 0x0000000e09117c10 */ /* 0x000fe4000b7fe4ff */
[----:B------:R-:W-:-:S02]  /*1d90*/  IADD3 R250, P6, PT, R2, UR5, RZ ;  /* 0x0000000502fa7c10 */ /* 0x000fc4000ffde0ff */
[----:B------:R-:W-:Y:S02]  /*1da0*/  PRMT R139, RZ, 0x7610, R139 ;  /* 0x00007610ff8b7816 */ /* 0x000fe4000000008b */
[----:B------:R-:W-:Y:S01]  /*1db0*/  IADD3.X R249, PT, PT, R3, UR15, RZ, P6, !PT ;  /* 0x0000000f03f97c10 */ /* 0x000fe2000b7fe4ff */
[----:B0-----:R-:W-:Y:S02]  /*1dc0*/  @!P3 IMAD.MOV.U32 R18, RZ, RZ, R11 ;  /* 0x000000ffff12b224 */ /* 0x001fe400078e000b */
[----:B------:R-:W-:Y:S01]  /*1dd0*/  @!P3 IMAD.MOV.U32 R19, RZ, RZ, R13 ;  /* 0x000000ffff13b224 */ /* 0x000fe200078e000d */
[----:B------:R-:W-:Y:S01]  /*1de0*/  IADD3 R252, P6, PT, R4, UR5, RZ ;  /* 0x0000000504fc7c10 */ /* 0x000fe2000ffde0ff */
[----:B------:R-:W2:Y:S01]  /*1df0*/  @!P3 LDG.E.U8 R139, desc[UR22][R14.64] ;  /* 0x000000160e8bb981 */ /* 0x000ea2000c1e1100 */
[----:B------:R-:W-:Y:S02]  /*1e00*/  PRMT R138, RZ, 0x7610, R138 ;  /* 0x00007610ff8a7816 */ /* 0x000fe4000000008a */
[----:B------:R-:W-:Y:S01]  /*1e10*/  IADD3.X R251, PT, PT, R5, UR15, RZ, P6, !PT ;  /* 0x0000000f05fb7c10 */ /* 0x000fe2000b7fe4ff */
[----:B------:R0:W2:Y:S01]  /*1e20*/  @!P3 LDG.E.U8 R134, desc[UR22][R18.64] ;  /* 0x000000161286b981 */ /* 0x0000a2000c1e1100 */
[----:B------:R-:W-:-:S02]  /*1e30*/  IADD3 R20, P6, PT, R6, UR5, RZ ;  /* 0x0000000506147c10 */ /* 0x000fc4000ffde0ff */
[----:B------:R-:W-:Y:S01]  /*1e40*/  PRMT R142, RZ, 0x7610, R142 ;  /* 0x00007610ff8e7816 */ /* 0x000fe2000000008e */
[----:B------:R-:W2:Y:S01]  /*1e50*/  @!P3 LDG.E.U8 R138, desc[UR22][R16.64] ;  /* 0x00000016108ab981 */ /* 0x000ea2000c1e1100 */
[----:B0-----:R-:W-:Y:S01]  /*1e60*/  SHF.R.U32.HI R18, RZ, 0x7, R114 ;  /* 0x00000007ff127819 */ /* 0x001fe20000011672 */
[----:B------:R-:W-:Y:S01]  /*1e70*/  @P5 IMAD.MOV.U32 R19, RZ, RZ, R251 ;  /* 0x000000ffff135224 */ /* 0x000fe200078e00fb */
[----:B------:R-:W-:Y:S02]  /*1e80*/  IADD3.X R22, PT, PT, R7, UR15, RZ, P6, !PT ;  /* 0x0000000f07167c10 */ /* 0x000fe4000b7fe4ff */
[----:B------:R-:W-:Y:S01]  /*1e90*/  LOP3.LUT P3, RZ, R18, 0x1, RZ, 0xc0, !PT ;  /* 0x0000000112ff7812 */ /* 0x000fe2000786c0ff */
[----:B------:R-:W-:Y:S01]  /*1ea0*/  @P5 IMAD.MOV.U32 R18, RZ, RZ, R252 ;  /* 0x000000ffff125224 */ /* 0x000fe200078e00fc */
[----:B------:R-:W-:Y:S01]  /*1eb0*/  IADD3 R21, P6, PT, R8, UR5, RZ ;  /* 0x0000000508157c10 */ /* 0x000fe2000ffde0ff */
[----:B------:R-:W-:Y:S01]  /*1ec0*/  STL [R1+0x4], R20 ;  /* 0x0000041401007387 */ /* 0x000fe20000100800 */
[----:B------:R-:W-:Y:S01]  /*1ed0*/  PRMT R141, RZ, 0x7610, R141 ;  /* 0x00007610ff8d7816 */ /* 0x000fe2000000008d */
[----:B------:R-:W-:-:S02]  /*1ee0*/  UIMAD UR4, UR6, 0x18, URZ ;  /* 0x00000018060478a4 */ /* 0x000fc4000f8e02ff */
[----:B------:R0:W2:Y:S04]  /*1ef0*/  @P5 LDG.E.U8 R142, desc[UR22][R18.64] ;  /* 0x00000016128e5981 */ /* 0x0000a8000c1e1100 */
[----:B------:R1:W-:Y:S01]  /*1f00*/  STL [R1], R22 ;  /* 0x0000001601007387 */ /* 0x0003e20000100800 */
[----:B------:R-:W-:Y:S01]  /*1f10*/  USHF.R.S32.HI UR14, URZ, 0x1f, UR4 ;  /* 0x0000001fff0e7899 */ /* 0x000fe20008011404 */
[----:B0-----:R-:W-:Y:S02]  /*1f20*/  @P5 IMAD.MOV.U32 R18, RZ, RZ, R20 ;  /* 0x000000ffff125224 */ /* 0x001fe400078e0014 */
[----:B------:R-:W-:Y:S01]  /*1f30*/  @P5 IMAD.MOV.U32 R19, RZ, RZ, R22 ;  /* 0x000000ffff135224 */ /* 0x000fe200078e0016 */
[----:B-1----:R-:W-:Y:S01]  /*1f40*/  IADD3.X R22, PT, PT, R9, UR15, RZ, P6, !PT ;  /* 0x0000000f09167c10 */ /* 0x002fe2000b7fe4ff */
[----:B------:R-:W-:Y:S01]  /*1f50*/  @P5 IMAD.MOV.U32 R248, RZ, RZ, R250 ;  /* 0x000000fffff85224 */ /* 0x000fe200078e00fa */
[----:B------:R-:W-:-:S02]  /*1f60*/  PRMT R137, RZ, 0x7610, R137 ;  /* 0x00007610ff897816 */ /* 0x000fc40000000089 */
[----:B------:R0:W2:Y:S01]  /*1f70*/  @P5 LDG.E.U8 R141, desc[UR22][R18.64] ;  /* 0x00000016128d5981 */ /* 0x0000a2000c1e1100 */
[----:B------:R-:W-:Y:S02]  /*1f80*/  PRMT R140, RZ, 0x7610, R140 ;  /* 0x00007610ff8c7816 */ /* 0x000fe4000000008c */
[----:B------:R-:W-:Y:S01]  /*1f90*/  IADD3 R24, P6, PT, R2, UR4, RZ ;  /* 0x0000000402187c10 */ /* 0x000fe2000ffde0ff */
[----:B------:R1:W-:Y:S01]  /*1fa0*/  STL [R1+0xc], R21 ;  /* 0x00000c1501007387 */ /* 0x0003e20000100800 */
[----:B------:R-:W-:-:S03]  /*1fb0*/  PRMT R145, RZ, 0x7610, R145 ;  /* 0x00007610ff917816 */ /* 0x000fc60000000091 */
[----:B------:R-:W2:Y:S01]  /*1fc0*/  @P5 LDG.E.U8 R137, desc[UR22][R248.64] ;  /* 0x00000016f8895981 */ /* 0x000ea2000c1e1100 */
[----:B0-----:R-:W-:Y:S02]  /*1fd0*/  @P5 IMAD.MOV.U32 R18, RZ, RZ, R21 ;  /* 0x000000ffff125224 */ /* 0x001fe400078e0015 */
[----:B------:R-:W-:Y:S01]  /*1fe0*/  @P5 IMAD.MOV.U32 R19, RZ, RZ, R22 ;  /* 0x000000ffff135224 */ /* 0x000fe200078e0016 */
[----:B------:R-:W-:-:S04]  /*1ff0*/  IADD3.X R25, PT, PT, R3, UR14, RZ, P6, !PT ;  /* 0x0000000e03197c10 */ /* 0x000fc8000b7fe4ff */
[----:B------:R0:W2:Y:S01]  /*2000*/  @P5 LDG.E.U8 R140, desc[UR22][R18.64] ;  /* 0x00000016128c5981 */ /* 0x0000a2000c1e1100 */
[----:B-1----:R-:W-:-:S03]  /*2010*/  IADD3 R21, P5, PT, R4, UR4, RZ ;  /* 0x0000000404157c10 */ /* 0x002fc6000ffbe0ff */
[----:B------:R1:W-:Y:S01]  /*2020*/  STL [R1+0x8], R22 ;  /* 0x0000081601007387 */ /* 0x0003e20000100800 */
[----:B------:R-:W-:Y:S01]  /*2030*/  IADD3.X R23, PT, PT, R5, UR14, RZ, P5, !PT ;  /* 0x0000000e05177c10 */ /* 0x000fe2000affe4ff */
[----:B0-----:R-:W-:Y:S02]  /*2040*/  @P3 IMAD.MOV.U32 R18, RZ, RZ, R24 ;  /* 0x000000ffff123224 */ /* 0x001fe400078e0018 */
[----:B------:R-:W-:Y:S01]  /*2050*/  @P3 IMAD.MOV.U32 R19, RZ, RZ, R25 ;  /* 0x000000ffff133224 */ /* 0x000fe200078e0019 */
[----:B-1----:R-:W-:Y:S01]  /*2060*/  IADD3 R22, P5, PT, R6, UR4, RZ ;  /* 0x0000000406167c10 */ /* 0x002fe2000ffbe0ff */
[----:B------:R-:W-:-:S03]  /*2070*/  VIADD R20, R237, 0xfffffffd ;  /* 0xfffffffded147836 */ /* 0x000fc60000000000 */
[----:B------:R0:W2:Y:S04]  /*2080*/  @P3 LDG.E.U8 R145, desc[UR22][R18.64] ;  /* 0x0000001612913981 */ /* 0x0000a8000c1e1100 */
[----:B------:R1:W-:Y:S01]  /*2090*/  STL [R1+0xf4], R24 ;  /* 0x0000f41801007387 */ /* 0x0003e20000100800 */
[----:B------:R-:W-:Y:S02]  /*20a0*/  ISETP.GE.U32.AND P6, PT, R20, 0x7fffffde, PT ;  /* 0x7fffffde1400780c */ /* 0x000fe40003fc6070 */
[----:B0-----:R-:W-:Y:S02]  /*20b0*/  IADD3.X R18, PT, PT, R7, UR14, RZ, P5, !PT ;  /* 0x0000000e07127c10 */ /* 0x001fe4000affe4ff */
[----:B------:R-:W-:Y:S01]  /*20c0*/  IADD3 R19, P5, PT, R8, UR4, RZ ;  /* 0x0000000408137c10 */ /* 0x000fe2000ffbe0ff */
[----:B------:R0:W-:Y:S01]  /*20d0*/  STL [R1+0xfc], R21 ;  /* 0x0000fc1501007387 */ /* 0x0001e20000100800 */
[----:B------:R-:W-:Y:S01]  /*20e0*/  @P3 IMAD.MOV.U32 R20, RZ, RZ, R21 ;  /* 0x000000ffff143224 */ /* 0x000fe200078e0015 */
[----:B------:R-:W-:-:S02]  /*20f0*/  PRMT R144, RZ, 0x7610, R144 ;  /* 0x00007610ff907816 */ /* 0x000fc40000000090 */
[----:B------:R-:W-:Y:S01]  /*2100*/  STL [R1+0xf0], R25 ;  /* 0x0000f01901007387 */ /* 0x000fe20000100800 */
[----:B-1----:R-:W-:Y:S01]  /*2110*/  IADD3.X R24, PT, PT, R9, UR14, RZ, P5, !PT ;  /* 0x0000000e09187c10 */ /* 0x002fe2000affe4ff */
[----:B------:R-:W-:Y:S02]  /*2120*/  USHF.R.S32.HI UR5, URZ, 0x1f, UR6 ;  /* 0x0000001fff057899 */ /* 0x000fe40008011406 */
[----:B------:R1:W-:Y:S01]  /*2130*/  STL [R1+0xf8], R23 ;  /* 0x0000f81701007387 */ /* 0x0003e20000100800 */
[----:B0-----:R-:W-:-:S03]  /*2140*/  @P3 IMAD.MOV.U32 R21, RZ, RZ, R23 ;  /* 0x000000ffff153224 */ /* 0x001fc600078e0017 */
[----:B------:R-:W-:Y:S04]  /*2150*/  STL [R1+0x108], R22 ;  /* 0x0001081601007387 */ /* 0x000fe80000100800 */
[----:B------:R0:W-:Y:S01]  /*2160*/  STL [R1+0x104], R18 ;  /* 0x0001041201007387 */ /* 0x0001e20000100800 */
[----:B-1----:R-:W-:-:S03]  /*2170*/  @P3 IMAD.MOV.U32 R23, RZ, RZ, R18 ;  /* 0x000000ffff173224 */ /* 0x002fc600078e0012 */
[----:B------:R-:W-:Y:S01]  /*2180*/  STL [R1+0x110], R19 ;  /* 0x0001101301007387 */ /* 0x000fe20000100800 */
[----:B------:R-:W-:Y:S01]  /*2190*/  @P3 IMAD.MOV.U32 R25, RZ, RZ, R24 ;  /* 0x000000ffff193224 */ /* 0x000fe200078e0018 */
[----:B------:R-:W-:Y:S02]  /*21a0*/  PRMT R143, RZ, 0x7610, R143 ;  /* 0x00007610ff8f7816 */ /* 0x000fe4000000008f */
[----:B------:R1:W-:Y:S01]  /*21b0*/  STL [R1+0x10c], R24 ;  /* 0x00010c1801007387 */ /* 0x0003e20000100800 */
[----:B0-----:R-:W-:-:S03]  /*21c0*/  IADD3 R18, P5, PT, R2, UR6, RZ ;  /* 0x0000000602127c10 */ /* 0x001fc6000ffbe0ff */
[----:B------:R0:W2:Y:S01]  /*21d0*/  @P3 LDG.E.U8 R144, desc[UR22][R20.64] ;  /* 0x0000001614903981 */ /* 0x0000a2000c1e1100 */
[----:B------:R-:W-:-:S03]  /*21e0*/  PRMT R146, RZ, 0x7610, R146 ;  /* 0x00007610ff927816 */ /* 0x000fc60000000092 */
[----:B------:R0:W2:Y:S01]  /*21f0*/  @P3 LDG.E.U8 R143, desc[UR22][R22.64] ;  /* 0x00000016168f3981 */ /* 0x0000a2000c1e1100 */
[----:B-1----:R-:W-:Y:S01]  /*2200*/  @P3 IMAD.MOV.U32 R24, RZ, RZ, R19 ;  /* 0x000000ffff183224 */ /* 0x002fe200078e0013 */
[----:B------:R-:W-:Y:S02]  /*2210*/  IADD3.X R19, PT, PT, R3, UR5, RZ, P5, !PT ;  /* 0x0000000503137c10 */ /* 0x000fe4000affe4ff */
[----:B0-----:R-:W-:Y:S02]  /*2220*/  IADD3 R20, P5, PT, R4, UR6, RZ ;  /* 0x0000000604147c10 */ /* 0x001fe4000ffbe0ff */
[----:B------:R0:W2:Y:S02]  /*2230*/  @P3 LDG.E.U8 R146, desc[UR22][R24.64] ;  /* 0x0000001618923981 */ /* 0x0000a4000c1e1100 */
[----:B------:R-:W-:Y:S02]  /*2240*/  IADD3.X R21, PT, PT, R5, UR5, RZ, P5, !PT ;  /* 0x0000000505157c10 */ /* 0x000fe4000affe4ff */
[----:B------:R-:W-:Y:S01]  /*2250*/  IADD3 R22, P5, PT, R6, UR6, RZ ;  /* 0x0000000606167c10 */ /* 0x000fe2000ffbe0ff */
[----:B------:R-:W-:-:S03]  /*2260*/  VIADD R26, R237, 0xfffffff5 ;  /* 0xfffffff5ed1a7836 */ /* 0x000fc60000000000 */
[----:B------:R-:W-:Y:S02]  /*2270*/  IADD3.X R23, PT, PT, R7, UR5, RZ, P5, !PT ;  /* 0x0000000507177c10 */ /* 0x000fe4000affe4ff */
[----:B0-----:R-:W-:Y:S01]  /*2280*/  IADD3 R24, P5, PT, R8, UR6, RZ ;  /* 0x0000000608187c10 */ /* 0x001fe2000ffbe0ff */
[----:B------:R-:W-:Y:S01]  /*2290*/  UIMAD UR4, UR6, 0x9, URZ ;  /* 0x00000009060478a4 */ /* 0x000fe2000f8e02ff */
[----:B------:R-:W-:Y:S02]  /*22a0*/  PRMT R153, RZ, 0x7610, R153 ;  /* 0x00007610ff997816 */ /* 0x000fe40000000099 */
[----:B------:R-:W-:Y:S02]  /*22b0*/  PRMT R148, RZ, 0x7610, R148 ;  /* 0x00007610ff947816 */ /* 0x000fe40000000094 */
[----:B------:R-:W-:Y:S02]  /*22c0*/  PRMT R147, RZ, 0x7610, R147 ;  /* 0x00007610ff937816 */ /* 0x000fe40000000093 */
[----:B------:R-:W-:Y:S01]  /*22d0*/  PRMT R167, RZ, 0x7610, R167 ;  /* 0x00007610ffa77816 */ /* 0x000fe200000000a7 */
[----:B------:R-:W2:Y:S01]  /*22e0*/  @!P1 LDG.E.U8 R153, desc[UR22][R18.64] ;  /* 0x0000001612999981 */ /* 0x000ea2000c1e1100 */
[----:B------:R-:W-:Y:S01]  /*22f0*/  IADD3.X R25, PT, PT, R9, UR5, RZ, P5, !PT ;  /* 0x0000000509197c10 */ /* 0x000fe2000affe4ff */
[----:B------:R-:W-:Y:S01]  /*2300*/  USHF.R.S32.HI UR5, URZ, 0x1f, UR4 ;  /* 0x0000001fff057899 */ /* 0x000fe20008011404 */
[----:B------:R-:W-:Y:S01]  /*2310*/  ISETP.GE.U32.AND P3, PT, R26, 0x7fffffd6, PT ;  /* 0x7fffffd61a00780c */ /* 0x000fe20003f66070 */
[----:B------:R-:W2:Y:S01]  /*2320*/  @!P1 LDG.E.U8 R148, desc[UR22][R20.64] ;  /* 0x0000001614949981 */ /* 0x000ea2000c1e1100 */
[----:B------:R-:W-:-:S02]  /*2330*/  IADD3 R26, P5, PT, R2, UR4, RZ ;  /* 0x00000004021a7c10 */ /* 0x000fc4000ffbe0ff */
[----:B------:R-:W-:Y:S01]  /*2340*/  SHF.R.U32.HI R29, RZ, 0xe, R114 ;  /* 0x0000000eff1d7819 */ /* 0x000fe20000011672 */
[----:B------:R-:W2:Y:S01]  /*2350*/  @!P1 LDG.E.U8 R147, desc[UR22][R22.64] ;  /* 0x0000001616939981 */ /* 0x000ea2000c1e1100 */
[----:B------:R-:W-:-:S03]  /*2360*/  IADD3.X R28, PT, PT, R3, UR5, RZ, P5, !PT ;  /* 0x00000005031c7c10 */ /* 0x000fc6000affe4ff */
[----:B------:R-:W2:Y:S01]  /*2370*/  @!P1 LDG.E.U8 R167, desc[UR22][R24.64] ;  /* 0x0000001618a79981 */ /* 0x000ea2000c1e1100 */
[----:B------:R-:W-:Y:S02]  /*2380*/  IADD3 R27, P1, PT, R4, UR4, RZ ;  /* 0x00000004041b7c10 */ /* 0x000fe4000ff3e0ff */
[----:B------:R-:W-:Y:S02]  /*2390*/  LOP3.LUT P5, RZ, R29, 0x1, RZ, 0xc0, !PT ;  /* 0x000000011dff7812 */ /* 0x000fe400078ac0ff */
[----:B------:R-:W-:Y:S02]  /*23a0*/  IADD3.X R29, PT, PT, R5, UR5, RZ, P1, !PT ;  /* 0x00000005051d7c10 */ /* 0x000fe40008ffe4ff */
[----:B------:R-:W-:Y:S01]  /*23b0*/  IADD3 R30, P1, PT, R6, UR4, RZ ;  /* 0x00000004061e7c10 */ /* 0x000fe2000ff3e0ff */
[----:B------:R-:W-:Y:S01]  /*23c0*/  @!P2 IMAD.MOV.U32 R34, RZ, RZ, R26 ;  /* 0x000000ffff22a224 */ /* 0x000fe200078e001a */
[----:B------:R-:W-:Y:S01]  /*23d0*/  PRMT R155, RZ, 0x7610, R155 ;  /* 0x00007610ff9b7816 */ /* 0x000fe2000000009b */
[----:B------:R-:W-:Y:S01]  /*23e0*/  @!P2 IMAD.MOV.U32 R35, RZ, RZ, R28 ;  /* 0x000000ffff23a224 */ /* 0x000fe200078e001c */
[----:B------:R-:W-:-:S02]  /*23f0*/  IADD3.X R31, PT, PT, R7, UR5, RZ, P1, !PT ;  /* 0x00000005071f7c10 */ /* 0x000fc40008ffe4ff */
[----:B------:R-:W-:Y:S01]  /*2400*/  IADD3 R32, P1, PT, R8, UR4, RZ ;  /* 0x0000000408207c10 */ /* 0x000fe2000ff3e0ff */
[----:B------:R-:W-:Y:S01]  /*2410*/  UIMAD UR4, UR6, 0x11, URZ ;  /* 0x00000011060478a4 */ /* 0x000fe2000f8e02ff */
[----:B------:R-:W-:Y:S01]  /*2420*/  PRMT R154, RZ, 0x7610, R154 ;  /* 0x00007610ff9a7816 */ /* 0x000fe2000000009a */
[----:B------:R0:W2:Y:S01]  /*2430*/  @!P2 LDG.E.U8 R155, desc[UR22][R34.64] ;  /* 0x00000016229ba981 */ /* 0x0000a2000c1e1100 */
[----:B------:R-:W-:Y:S01]  /*2440*/  PRMT R179, RZ, 0x7610, R179 ;  /* 0x00007610ffb37816 */ /* 0x000fe200000000b3 */
[----:B------:R-:W-:Y:S01]  /*2450*/  USHF.R.S32.HI UR14, URZ, 0x1f, UR4 ;  /* 0x0000001fff0e7899 */ /* 0x000fe20008011404 */
[----:B------:R-:W-:Y:S02]  /*2460*/  PRMT R178, RZ, 0x7610, R178 ;  /* 0x00007610ffb27816 */ /* 0x000fe400000000b2 */
[----:B------:R-:W-:Y:S02]  /*2470*/  IADD3.X R33, PT, PT, R9, UR5, RZ, P1, !PT ;  /* 0x0000000509217c10 */ /* 0x000fe40008ffe4ff */
[----:B------:R-:W-:Y:S01]  /*2480*/  IADD3 R36, P1, PT, R2, UR4, RZ ;  /* 0x0000000402247c10 */ /* 0x000fe2000ff3e0ff */
[----:B------:R-:W2:Y:S01]  /*2490*/  @!P2 LDG.E.U8 R179, desc[UR22][R30.64] ;  /* 0x000000161eb3a981 */ /* 0x000ea2000c1e1100 */
[----:B0-----:R-:W-:-:S02]  /*24a0*/  @!P2 IMAD.MOV.U32 R34, RZ, RZ, R27 ;  /* 0x000000ffff22a224 */ /* 0x001fc400078e001b */
[----:B------:R-:W-:Y:S01]  /*24b0*/  @!P2 IMAD.MOV.U32 R35, RZ, RZ, R29 ;  /* 0x000000ffff23a224 */ /* 0x000fe200078e001d */
[----:B------:R-:W-:Y:S01]  /*24c0*/  IADD3.X R39, PT, PT, R3, UR14, RZ, P1, !PT ;  /* 0x0000000e03277c10 */ /* 0x000fe20008ffe4ff */
[----:B------:R-:W2:Y:S04]  /*24d0*/  @!P2 LDG.E.U8 R178, desc[UR22][R32.64] ;  /* 0x0000001620b2a981 */ /* 0x000ea8000c1e1100 */
[----:B------:R0:W2:Y:S01]  /*24e0*/  @!P2 LDG.E.U8 R154, desc[UR22][R34.64] ;  /* 0x00000016229aa981 */ /* 0x0000a2000c1e1100 */
[----:B------:R-:W-:Y:S02]  /*24f0*/  IADD3 R37, P2, PT, R4, UR4, RZ ;  /* 0x0000000404257c10 */ /* 0x000fe4000ff5e0ff */
[----:B------:R-:W-:Y:S02]  /*2500*/  PRMT R177, RZ, 0x7610, R177 ;  /* 0x00007610ffb17816 */ /* 0x000fe400000000b1 */
[----:B0-----:R-:W-:Y:S01]  /*2510*/  SHF.R.U32.HI R34, RZ, 0x6, R114 ;  /* 0x00000006ff227819 */ /* 0x001fe20000011672 */
[----:B------:R-:W-:Y:S01]  /*2520*/  @P5 IMAD.MOV.U32 R35, RZ, RZ, R39 ;  /* 0x000000ffff235224 */ /* 0x000fe200078e0027 */
[----:B------:R-:W-:-:S02]  /*2530*/  IADD3.X R38, PT, PT, R5, UR14, RZ, P2, !PT ;  /* 0x0000000e05267c10 */ /* 0x000fc400097fe4ff */
[----:B------:R-:W-:Y:S01]  /*2540*/  LOP3.LUT P1, RZ, R34, 0x1, RZ, 0xc0, !PT ;  /* 0x0000000122ff7812 */ /* 0x000fe2000782c0ff */
[----:B------:R-:W-:Y:S01]  /*2550*/  @P5 IMAD.MOV.U32 R34, RZ, RZ, R36 ;  /* 0x000000ffff225224 */ /* 0x000fe200078e0024 */
[----:B------:R0:W-:Y:S01]  /*2560*/  STL [R1+0x14], R36 ;  /* 0x0000142401007387 */ /* 0x0001e20000100800 */
[----:B------:R-:W-:-:S03]  /*2570*/  PRMT R217, RZ, 0x7610, R217 ;  /* 0x00007610ffd97816 */ /* 0x000fc600000000d9 */
[----:B------:R-:W-:Y:S04]  /*2580*/  STL [R1+0x1c], R37 ;  /* 0x00001c2501007387 */ /* 0x000fe80000100800 */
[----:B------:R-:W-:Y:S01]  /*2590*/  STL [R1+0x10], R39 ;  /* 0x0000102701007387 */ /* 0x000fe20000100800 */
[----:B0-----:R-:W-:-:S03]  /*25a0*/  IADD3 R36, P2, PT, R6, UR4, RZ ;  /* 0x0000000406247c10 */ /* 0x001fc6000ff5e0ff */
[----:B------:R0:W2:Y:S04]  /*25b0*/  @P5 LDG.E.U8 R177, desc[UR22][R34.64] ;  /* 0x0000001622b15981 */ /* 0x0000a8000c1e1100 */
[----:B------:R1:W-:Y:S01]  /*25c0*/  STL [R1+0x18], R38 ;  /* 0x0000182601007387 */ /* 0x0003e20000100800 */
[----:B------:R-:W-:Y:S01]  /*25d0*/  PRMT R216, RZ, 0x7610, R216 ;  /* 0x00007610ffd87816 */ /* 0x000fe200000000d8 */
[----:B0-----:R-:W-:Y:S02]  /*25e0*/  @P5 IMAD.MOV.U32 R34, RZ, RZ, R37 ;  /* 0x000000ffff225224 */ /* 0x001fe400078e0025 */
[----:B------:R-:W-:Y:S01]  /*25f0*/  @P5 IMAD.MOV.U32 R35, RZ, RZ, R38 ;  /* 0x000000ffff235224 */ /* 0x000fe200078e0026 */
[----:B-1----:R-:W-:Y:S02]  /*2600*/  IADD3.X R38, PT, PT, R7, UR14, RZ, P2, !PT ;  /* 0x0000000e07267c10 */ /* 0x002fe400097fe4ff */
[----:B------:R-:W-:-:S02]  /*2610*/  IADD3 R37, P2, PT, R8, UR4, RZ ;  /* 0x0000000408257c10 */ /* 0x000fc4000ff5e0ff */
[----:B------:R0:W2:Y:S01]  /*2620*/  @P5 LDG.E.U8 R217, desc[UR22][R34.64] ;  /* 0x0000001622d95981 */ /* 0x0000a2000c1e1100 */
[----:B------:R-:W-:Y:S01]  /*2630*/  UIMAD UR5, UR6, 0x19, URZ ;  /* 0x00000019060578a4 */ /* 0x000fe2000f8e02ff */
[----:B------:R-:W-:Y:S02]  /*2640*/  IADD3.X R39, PT, PT, R9, UR14, RZ, P2, !PT ;  /* 0x0000000e09277c10 */ /* 0x000fe400097fe4ff */
[----:B------:R-:W-:Y:S01]  /*2650*/  STL [R1+0x24], R36 ;  /* 0x0000242401007387 */ /* 0x000fe20000100800 */
[----:B------:R-:W-:Y:S01]  /*2660*/  USHF.R.S32.HI UR15, URZ, 0x1f, UR5 ;  /* 0x0000001fff0f7899 */ /* 0x000fe20008011405 */
[----:B0-----:R-:W-:Y:S02]  /*2670*/  @P5 IMAD.MOV.U32 R34, RZ, RZ, R36 ;  /* 0x000000ffff225224 */ /* 0x001fe400078e0024 */
[----:B------:R-:W-:Y:S01]  /*2680*/  @P5 IMAD.MOV.U32 R35, RZ, RZ, R38 ;  /* 0x000000ffff235224 */ /* 0x000fe200078e0026 */
[----:B------:R-:W-:Y:S01]  /*2690*/  PRMT R209, RZ, 0x7610, R209 ;  /* 0x00007610ffd17816 */ /* 0x000fe200000000d1 */
[----:B------:R0:W-:Y:S04]  /*26a0*/  STL [R1+0x20], R38 ;  /* 0x0000202601007387 */ /* 0x0001e80000100800 */
[----:B------:R1:W2:Y:S01]  /*26b0*/  @P5 LDG.E.U8 R216, desc[UR22][R34.64] ;  /* 0x0000001622d85981 */ /* 0x0002a2000c1e1100 */
[----:B0-----:R-:W-:Y:S01]  /*26c0*/  IADD3 R38, P2, PT, R2, UR5, RZ ;  /* 0x0000000502267c10 */ /* 0x001fe2000ff5e0ff */
[----:B-1----:R-:W-:-:S02]  /*26d0*/  @P5 IMAD.MOV.U32 R34, RZ, RZ, R37 ;  /* 0x000000ffff225224 */ /* 0x002fc400078e0025 */
[----:B------:R-:W-:Y:S01]  /*26e0*/  @P5 IMAD.MOV.U32 R35, RZ, RZ, R39 ;  /* 0x000000ffff235224 */ /* 0x000fe200078e0027 */
[----:B------:R-:W-:Y:S01]  /*26f0*/  STL [R1+0x2c], R37 ;  /* 0x00002c2501007387 */ /* 0x000fe20000100800 */
[----:B------:R-:W-:-:S03]  /*2700*/  IADD3.X R41, PT, PT, R3, UR15, RZ, P2, !PT ;  /* 0x0000000f03297c10 */ /* 0x000fc600097fe4ff */
[----:B------:R0:W-:Y:S01]  /*2710*/  STL [R1+0x28], R39 ;  /* 0x0000282701007387 */ /* 0x0001e20000100800 */
[----:B------:R-:W-:-:S03]  /*2720*/  PRMT R220, RZ, 0x7610, R220 ;  /* 0x00007610ffdc7816 */ /* 0x000fc600000000dc */
[----:B------:R1:W2:Y:S01]  /*2730*/  @P5 LDG.E.U8 R209, desc[UR22][R34.64] ;  /* 0x0000001622d15981 */ /* 0x0002a2000c1e1100 */
[----:B0-----:R-:W-:Y:S01]  /*2740*/  IADD3 R39, P5, PT, R4, UR5, RZ ;  /* 0x0000000504277c10 */ /* 0x001fe2000ffbe0ff */
[----:B-1----:R-:W-:-:S03]  /*2750*/  @P1 IMAD.MOV.U32 R34, RZ, RZ, R38 ;  /* 0x000000ffff221224 */ /* 0x002fc600078e0026 */
[----:B------:R-:W-:Y:S01]  /*2760*/  IADD3.X R40, PT, PT, R5, UR15, RZ, P5, !PT ;  /* 0x0000000f05287c10 */ /* 0x000fe2000affe4ff */
[----:B------:R-:W-:Y:S01]  /*2770*/  @P1 IMAD.MOV.U32 R35, RZ, RZ, R41 ;  /* 0x000000ffff231224 */ /* 0x000fe200078e0029 */
[----:B------:R-:W-:Y:S01]  /*2780*/  IADD3 R37, P5, PT, R6, UR5, RZ ;  /* 0x0000000506257c10 */ /* 0x000fe2000ffbe0ff */
[----:B------:R-:W-:Y:S01]  /*2790*/  VIADD R36, R237, 0xfffffffc ;  /* 0xfffffffced247836 */ /* 0x000fe20000000000 */
[----:B------:R-:W-:Y:S01]  /*27a0*/  PRMT R219, RZ, 0x7610, R219 ;  /* 0x00007610ffdb7816 */ /* 0x000fe200000000db */
[----:B------:R0:W-:Y:S04]  /*27b0*/  STL [R1+0x118], R38 ;  /* 0x0001182601007387 */ /* 0x0001e80000100800 */
[----:B------:R1:W2:Y:S01]  /*27c0*/  @P1 LDG.E.U8 R220, desc[UR22][R34.64] ;  /* 0x0000001622dc1981 */ /* 0x0002a2000c1e1100 */
[----:B------:R-:W-:-:S02]  /*27d0*/  ISETP.GE.U32.AND P2, PT, R36, 0x7fffffdd, PT ;  /* 0x7fffffdd2400780c */ /* 0x000fc40003f46070 */
[----:B0-----:R-:W-:Y:S01]  /*27e0*/  IADD3.X R38, PT, PT, R7, UR15, RZ, P5, !PT ;  /* 0x0000000f07267c10 */ /* 0x001fe2000affe4ff */
[----:B-1----:R-:W-:Y:S02]  /*27f0*/  @P1 IMAD.MOV.U32 R34, RZ, RZ, R39 ;  /* 0x000000ffff221224 */ /* 0x002fe400078e0027 */
[----:B------:R-:W-:Y:S01]  /*2800*/  @P1 IMAD.MOV.U32 R35, RZ, RZ, R40 ;  /* 0x000000ffff231224 */ /* 0x000fe200078e0028 */
[----:B------:R-:W-:Y:S01]  /*2810*/  PRMT R211, RZ, 0x7610, R211 ;  /* 0x00007610ffd37816 */ /* 0x000fe200000000d3 */
[----:B------:R-:W-:Y:S01]  /*2820*/  STL [R1+0x114], R41 ;  /* 0x0001142901007387 */ /* 0x000fe20000100800 */
[----:B------:R-:W-:Y:S01]  /*2830*/  IADD3 R36, P5, PT, R8, UR5, RZ ;  /* 0x0000000508247c10 */ /* 0x000fe2000ffbe0ff */
[----:B------:R-:W-:Y:S02]  /*2840*/  USHF.L.U32 UR4, UR6, 0x1, URZ ;  /* 0x0000000106047899 */ /* 0x000fe400080006ff */
[----:B------:R0:W2:Y:S01]  /*2850*/  @P1 LDG.E.U8 R219, desc[UR22][R34.64] ;  /* 0x0000001622db1981 */ /* 0x0000a2000c1e1100 */
[----:B------:R-:W-:-:S03]  /*2860*/  PRMT R215, RZ, 0x7610, R215 ;  /* 0x00007610ffd77816 */ /* 0x000fc600000000d7 */
[----:B------:R-:W-:Y:S01]  /*2870*/  STL [R1+0x120], R39 ;  /* 0x0001202701007387 */ /* 0x000fe20000100800 */
[----:B------:R-:W-:-:S03]  /*2880*/  USHF.R.S32.HI UR5, URZ, 0x1f, UR4 ;  /* 0x0000001fff057899 */ /* 0x000fc60008011404 */
[----:B------:R-:W-:Y:S01]  /*2890*/  STL [R1+0x11c], R40 ;  /* 0x00011c2801007387 */ /* 0x000fe20000100800 */
[----:B0-----:R-:W-:Y:S02]  /*28a0*/  @P1 IMAD.MOV.U32 R34, RZ, RZ, R37 ;  /* 0x000000ffff221224 */ /* 0x001fe400078e0025 */
[----:B------:R-:W-:Y:S01]  /*28b0*/  @P1 IMAD.MOV.U32 R35, RZ, RZ, R38 ;  /* 0x000000ffff231224 */ /* 0x000fe200078e0026 */
[----:B------:R0:W-:Y:S04]  /*28c0*/  STL [R1+0x128], R37 ;  /* 0x0001282501007387 */ /* 0x0001e80000100800 */
[----:B------:R1:W2:Y:S01]  /*28d0*/  @P1 LDG.E.U8 R211, desc[UR22][R34.64] ;  /* 0x0000001622d31981 */ /* 0x0002a2000c1e1100 */
[----:B0-----:R-:W-:-:S03]  /*28e0*/  IADD3.X R37, PT, PT, R9, UR15, RZ, P5, !PT ;  /* 0x0000000f09257c10 */ /* 0x001fc6000affe4ff */
[----:B------:R-:W-:Y:S01]  /*28f0*/  STL [R1+0x124], R38 ;  /* 0x0001242601007387 */ /* 0x000fe20000100800 */
[----:B-1----:R-:W-:-:S03]  /*2900*/  IADD3 R34, P5, PT, R2, UR4, RZ ;  /* 0x0000000402227c10 */ /* 0x002fc6000ffbe0ff */
[----:B------:R0:W-:Y:S04]  /*2910*/  STL [R1+0x130], R36 ;  /* 0x0001302401007387 */ /* 0x0001e80000100800 */
[----:B------:R0:W2:Y:S01]  /*2920*/  @P1 LDG.E.U8 R215, desc[UR22][R36.64] ;  /* 0x0000001624d71981 */ /* 0x0000a2000c1e1100 */
[----:B------:R-:W-:Y:S01]  /*2930*/  IADD3 R35, P1, PT, R4, UR4, RZ ;  /* 0x0000000404237c10 */ /* 0x000fe2000ff3e0ff */
[----:B------:R-:W-:Y:S01]  /*2940*/  @!P6 IMAD.MOV.U32 R40, RZ, RZ, R34 ;  /* 0x000000ffff28e224 */ /* 0x000fe200078e0022 */
[----:B------:R-:W-:Y:S01]  /*2950*/  PRMT R214, RZ, 0x7610, R214 ;  /* 0x00007610ffd67816 */ /* 0x000fe200000000d6 */
[----:B------:R1:W-:Y:S01]  /*2960*/  STL [R1+0x12c], R37 ;  /* 0x00012c2501007387 */ /* 0x0003e20000100800 */
[----:B0-----:R-:W-:Y:S01]  /*2970*/  IADD3.X R36, PT, PT, R3, UR5, RZ, P5, !PT ;  /* 0x0000000503247c10 */ /* 0x001fe2000affe4ff */
[----:B------:R-:W-:Y:S01]  /*2980*/  VIADD R38, R237, 0xfffffff4 ;  /* 0xfffffff4ed267836 */ /* 0x000fe20000000000 */
[----:B-1----:R-:W-:-:S03]  /*2990*/  IADD3.X R37, PT, PT, R5, UR5, RZ, P1, !PT ;  /* 0x0000000505257c10 */ /* 0x002fc60008ffe4ff */
[----:B------:R-:W-:Y:S01]  /*29a0*/  @!P6 IMAD.MOV.U32 R41, RZ, RZ, R36 ;  /* 0x000000ffff29e224 */ /* 0x000fe200078e0024 */
[----:B------:R-:W-:Y:S02]  /*29b0*/  PRMT R213, RZ, 0x7610, R213 ;  /* 0x00007610ffd57816 */ /* 0x000fe400000000d5 */
[----:B------:R-:W-:Y:S02]  /*29c0*/  ISETP.GE.U32.AND P5, PT, R38, 0x7fffffd5, PT ;  /* 0x7fffffd52600780c */ /* 0x000fe40003fa6070 */
[----:B------:R0:W2:Y:S01]  /*29d0*/  @!P6 LDG.E.U8 R214, desc[UR22][R40.64] ;  /* 0x0000001628d6e981 */ /* 0x0000a2000c1e1100 */
[----:B------:R-:W-:-:S04]  /*29e0*/  IADD3 R38, P1, PT, R6, UR4, RZ ;  /* 0x0000000406267c10 */ /* 0x000fc8000ff3e0ff */
[----:B------:R-:W-:Y:S01]  /*29f0*/  IADD3.X R39, PT, PT, R7, UR5, RZ, P1, !PT ;  /* 0x0000000507277c10 */ /* 0x000fe20008ffe4ff */
[----:B0-----:R-:W-:Y:S02]  /*2a00*/  @!P6 IMAD.MOV.U32 R40, RZ, RZ, R35 ;  /* 0x000000ffff28e224 */ /* 0x001fe400078e0023 */
[----:B------:R-:W-:-:S05]  /*2a10*/  @!P6 IMAD.MOV.U32 R41, RZ, RZ, R37 ;  /* 0x000000ffff29e224 */ /* 0x000fca00078e0025 */
[----:B------:R0:W2:Y:S01]  /*2a20*/  @!P6 LDG.E.U8 R213, desc[UR22][R40.64] ;  /* 0x0000001628d5e981 */ /* 0x0000a2000c1e1100 */
[----:B------:R-:W-:Y:S02]  /*2a30*/  PRMT R197, RZ, 0x7610, R197 ;  /* 0x00007610ffc57816 */ /* 0x000fe400000000c5 */
[----:B------:R-:W-:Y:S02]  /*2a40*/  PRMT R218, RZ, 0x7610, R218 ;  /* 0x00007610ffda7816 */ /* 0x000fe400000000da */
[----:B------:R-:W-:Y:S02]  /*2a50*/  SHF.R.U32.HI R45, RZ, 0xd, R114 ;  /* 0x0000000dff2d7819 */ /* 0x000fe40000011672 */
[----:B------:R-:W2:Y:S01]  /*2a60*/  @!P6 LDG.E.U8 R197, desc[UR22][R38.64] ;  /* 0x0000001626c5e981 */ /* 0x000ea2000c1e1100 */
[----:B0-----:R-:W-:Y:S01]  /*2a70*/  IADD3 R40, P1, PT, R8, UR4, RZ ;  /* 0x0000000408287c10 */ /* 0x001fe2000ff3e0ff */
[----:B------:R-:W-:-:S03]  /*2a80*/  UIMAD UR4, UR6, 0xa, URZ ;  /* 0x0000000a060478a4 */ /* 0x000fc6000f8e02ff */
[----:B------:R-:W-:Y:S01]  /*2a90*/  IADD3.X R41, PT, PT, R9, UR5, RZ, P1, !PT ;  /* 0x0000000509297c10 */ /* 0x000fe20008ffe4ff */
[----:B------:R-:W-:Y:S02]  /*2aa0*/  USHF.R.S32.HI UR14, URZ, 0x1f, UR4 ;  /* 0x0000001fff0e7899 */ /* 0x000fe40008011404 */
[----:B------:R-:W-:Y:S02]  /*2ab0*/  IADD3 R42, P1, PT, R2, UR4, RZ ;  /* 0x00000004022a7c10 */ /* 0x000fe4000ff3e0ff */
[----:B------:R-:W2:Y:S01]  /*2ac0*/  @!P6 LDG.E.U8 R218, desc[UR22][R40.64] ;  /* 0x0000001628dae981 */ /* 0x000ea2000c1e1100 */
[----:B------:R-:W-:Y:S02]  /*2ad0*/  IADD3 R43, P6, PT, R4, UR4, RZ ;  /* 0x00000004042b7c10 */ /* 0x000fe4000ffde0ff */
[----:B------:R-:W-:Y:S01]  /*2ae0*/  IADD3.X R44, PT, PT, R3, UR14, RZ, P1, !PT ;  /* 0x0000000e032c7c10 */ /* 0x000fe20008ffe4ff */
[----:B------:R-:W-:Y:S01]  /*2af0*/  @!P3 IMAD.MOV.U32 R46, RZ, RZ, R42 ;  /* 0x000000ffff2eb224 */ /* 0x000fe200078e002a */
[----:B------:R-:W-:-:S02]  /*2b00*/  PRMT R203, RZ, 0x7610, R203 ;  /* 0x00007610ffcb7816 */ /* 0x000fc400000000cb */
[----:B------:R-:W-:Y:S01]  /*2b10*/  LOP3.LUT P1, RZ, R45, 0x1, RZ, 0xc0, !PT ;  /* 0x000000012dff7812 */ /* 0x000fe2000782c0ff */
[----:B------:R-:W-:Y:S01]  /*2b20*/  @!P3 IMAD.MOV.U32 R47, RZ, RZ, R44 ;  /* 0x000000ffff2fb224 */ /* 0x000fe200078e002c */
[----:B------:R-:W-:Y:S01]  /*2b30*/  IADD3.X R45, PT, PT, R5, UR14, RZ, P6, !PT ;  /* 0x0000000e052d7c10 */ /* 0x000fe2000b7fe4ff */
[----:B------:R-:W-:Y:S01]  /*2b40*/  @!P3 IMAD.MOV.U32 R48, RZ, RZ, R43 ;  /* 0x000000ffff30b224 */ /* 0x000fe200078e002b */
[----:B------:R-:W-:Y:S02]  /*2b50*/  PRMT R202, RZ, 0x7610, R202 ;  /* 0x00007610ffca7816 */ /* 0x000fe400000000ca */
[----:B------:R0:W2:Y:S01]  /*2b60*/  @!P3 LDG.E.U8 R203, desc[UR22][R46.64] ;  /* 0x000000162ecbb981 */ /* 0x0000a2000c1e1100 */
[----:B------:R-:W-:Y:S01]  /*2b70*/  @!P3 IMAD.MOV.U32 R49, RZ, RZ, R45 ;  /* 0x000000ffff31b224 */ /* 0x000fe200078e002d */
[----:B------:R-:W-:-:S04]  /*2b80*/  UIMAD UR5, UR6, 0x12, URZ ;  /* 0x00000012060578a4 */ /* 0x000fc8000f8e02ff */
[----:B------:R1:W2:Y:S01]  /*2b90*/  @!P3 LDG.E.U8 R202, desc[UR22][R48.64] ;  /* 0x0000001630cab981 */ /* 0x0002a2000c1e1100 */
[----:B0-----:R-:W-:-:S04]  /*2ba0*/  IADD3 R46, P6, PT, R6, UR4, RZ ;  /* 0x00000004062e7c10 */ /* 0x001fc8000ffde0ff */
[----:B------:R-:W-:Y:S02]  /*2bb0*/  IADD3.X R47, PT, PT, R7, UR14, RZ, P6, !PT ;  /* 0x0000000e072f7c10 */ /* 0x000fe4000b7fe4ff */
[----:B-1----:R-:W-:Y:S01]  /*2bc0*/  IADD3 R48, P6, PT, R8, UR4, RZ ;  /* 0x0000000408307c10 */ /* 0x002fe2000ffde0ff */
[----:B------:R-:W-:Y:S01]  /*2bd0*/  USHF.R.S32.HI UR15, URZ, 0x1f, UR5 ;  /* 0x0000001fff0f7899 */ /* 0x000fe20008011405 */
[----:B------:R-:W-:Y:S02]  /*2be0*/  PRMT R207, RZ, 0x7610, R207 ;  /* 0x00007610ffcf7816 */ /* 0x000fe400000000cf */
[----:B------:R-:W-:Y:S02]  /*2bf0*/  IADD3.X R49, PT, PT, R9, UR14, RZ, P6, !PT ;  /* 0x0000000e09317c10 */ /* 0x000fe4000b7fe4ff */
[----:B------:R-:W-:Y:S02]  /*2c00*/  PRMT R206, RZ, 0x7610, R206 ;  /* 0x00007610ffce7816 */ /* 0x000fe400000000ce */
[----:B------:R-:W-:Y:S01]  /*2c10*/  IADD3 R51, P6, PT, R2, UR5, RZ ;  /* 0x0000000502337c10 */ /* 0x000fe2000ffde0ff */
[----:B------:R-:W2:Y:S01]  /*2c20*/  @!P3 LDG.E.U8 R207, desc[UR22][R46.64] ;  /* 0x000000162ecfb981 */ /* 0x000ea2000c1e1100 */
[----:B------:R-:W-:-:S02]  /*2c30*/  SHF.R.U32.HI R50, RZ, 0x5, R114 ;  /* 0x00000005ff327819 */ /* 0x000fc40000011672 */
[----:B------:R-:W-:Y:S01]  /*2c40*/  IADD3.X R54, PT, PT, R3, UR15, RZ, P6, !PT ;  /* 0x0000000f03367c10 */ /* 0x000fe2000b7fe4ff */
[----:B------:R-:W2:Y:S01]  /*2c50*/  @!P3 LDG.E.U8 R206, desc[UR22][R48.64] ;  /* 0x0000001630ceb981 */ /* 0x000ea2000c1e1100 */
[----:B------:R-:W-:Y:S02]  /*2c60*/  IADD3 R53, P6, PT, R4, UR5, RZ ;  /* 0x0000000504357c10 */ /* 0x000fe4000ffde0ff */
[----:B------:R-:W-:Y:S01]  /*2c70*/  LOP3.LUT P3, RZ, R50, 0x1, RZ, 0xc0, !PT ;  /* 0x0000000132ff7812 */ /* 0x000fe2000786c0ff */
[----:B------:R0:W-:Y:S01]  /*2c80*/  STL [R1+0x34], R51 ;  /* 0x0000343301007387 */ /* 0x0001e20000100800 */
[----:B------:R-:W-:Y:S01]  /*2c90*/  PRMT R191, RZ, 0x7610, R191 ;  /* 0x00007610ffbf7816 */ /* 0x000fe200000000bf */
[----:B------:R-:W-:Y:S01]  /*2ca0*/  @P1 IMAD.MOV.U32 R50, RZ, RZ, R51 ;  /* 0x000000ffff321224 */ /* 0x000fe200078e0033 */
[----:B------:R-:W-:Y:S02]  /*2cb0*/  IADD3.X R55, PT, PT, R5, UR15, RZ, P6, !PT ;  /* 0x0000000f05377c10 */ /* 0x000fe4000b7fe4ff */
[----:B------:R-:W-:Y:S01]  /*2cc0*/  IADD3 R52, P6, PT, R6, UR5, RZ ;  /* 0x0000000506347c10 */ /* 0x000fe2000ffde0ff */
[----:B0-----:R-:W-:Y:S01]  /*2cd0*/  @P1 IMAD.MOV.U32 R51, RZ, RZ, R54 ;  /* 0x000000ffff331224 */ /* 0x001fe200078e0036 */
[----:B------:R-:W-:Y:S01]  /*2ce0*/  PRMT R212, RZ, 0x7610, R212 ;  /* 0x00007610ffd47816 */ /* 0x000fe200000000d4 */
[----:B------:R0:W-:Y:S04]  /*2cf0*/  STL [R1+0x30], R54 ;  /* 0x0000303601007387 */ /* 0x0001e80000100800 */
[----:B------:R1:W2:Y:S01]  /*2d00*/  @P1 LDG.E.U8 R191, desc[UR22][R50.64] ;  /* 0x0000001632bf1981 */ /* 0x0002a2000c1e1100 */
[----:B------:R-:W-:-:S03]  /*2d10*/  PRMT R205, RZ, 0x7610, R205 ;  /* 0x00007610ffcd7816 */ /* 0x000fc600000000cd */
[----:B------:R3:W-:Y:S01]  /*2d20*/  STL [R1+0x3c], R53 ;  /* 0x00003c3501007387 */ /* 0x0007e20000100800 */
[----:B0-----:R-:W-:Y:S01]  /*2d30*/  IADD3.X R54, PT, PT, R7, UR15, RZ, P6, !PT ;  /* 0x0000000f07367c10 */ /* 0x001fe2000b7fe4ff */
[----:B-1----:R-:W-:Y:S02]  /*2d40*/  @P1 IMAD.MOV.U32 R50, RZ, RZ, R53 ;  /* 0x000000ffff321224 */ /* 0x002fe400078e0035 */
[----:B------:R-:W-:Y:S01]  /*2d50*/  @P1 IMAD.MOV.U32 R51, RZ, RZ, R55 ;  /* 0x000000ffff331224 */ /* 0x000fe200078e0037 */
[----:B------:R-:W-:Y:S01]  /*2d60*/  STL [R1+0x38], R55 ;  /* 0x0000383701007387 */ /* 0x000fe20000100800 */
[----:B---3--:R-:W-:Y:S01]  /*2d70*/  IADD3 R53, P6, PT, R8, UR5, RZ ;  /* 0x0000000508357c10 */ /* 0x008fe2000ffde0ff */
[----:B------:R-:W-:Y:S02]  /*2d80*/  UIMAD UR4, UR6, 0x1a, URZ ;  /* 0x0000001a060478a4 */ /* 0x000fe4000f8e02ff */
[----:B------:R-:W-:Y:S04]  /*2d90*/  STL [R1+0x44], R52 ;  /* 0x0000443401007387 */ /* 0x000fe80000100800 */
[----:B------:R0:W3:Y:S04]  /*2da0*/  @P1 LDG.E.U8 R212, desc[UR22][R50.64] ;  /* 0x0000001632d41981 */ /* 0x0000e8000c1e1100 */
[----:B------:R1:W-:Y:S01]  /*2db0*/  STL [R1+0x40], R54 ;  /* 0x0000403601007387 */ /* 0x0003e20000100800 */
[----:B------:R-:W-:Y:S01]  /*2dc0*/  USHF.R.S32.HI UR5, URZ, 0x1f, UR4 ;  /* 0x0000001fff057899 */ /* 0x000fe20008011404 */
[----:B0-----:R-:W-:-:S02]  /*2dd0*/  @P1 IMAD.MOV.U32 R50, RZ, RZ, R52 ;  /* 0x000000ffff321224 */ /* 0x001fc400078e0034 */
[----:B------:R-:W-:Y:S01]  /*2de0*/  @P1 IMAD.MOV.U32 R51, RZ, RZ, R54 ;  /* 0x000000ffff331224 */ /* 0x000fe200078e0036 */
[----:B-1----:R-:W-:Y:S02]  /*2df0*/  IADD3.X R54, PT, PT, R9, UR15, RZ, P6, !PT ;  /* 0x0000000f09367c10 */ /* 0x002fe4000b7fe4ff */
[----:B------:R-:W-:Y:S02]  /*2e00*/  PRMT R188, RZ, 0x7610, R188 ;  /* 0x00007610ffbc7816 */ /* 0x000fe400000000bc */
[----:B------:R0:W2:Y:S01]  /*2e10*/  @P1 LDG.E.U8 R205, desc[UR22][R50.64] ;  /* 0x0000001632cd1981 */ /* 0x0000a2000c1e1100 */
[----:B------:R-:W-:-:S03]  /*2e20*/  IADD3 R56, P6, PT, R2, UR4, RZ ;  /* 0x0000000402387c10 */ /* 0x000fc6000ffde0ff */
[----:B------:R1:W-:Y:S01]  /*2e30*/  STL [R1+0x4c], R53 ;  /* 0x00004c3501007387 */ /* 0x0003e20000100800 */
[----:B------:R-:W-:Y:S01]  /*2e40*/  IADD3.X R57, PT, PT, R3, UR5, RZ, P6, !PT ;  /* 0x0000000503397c10 */ /* 0x000fe2000b7fe4ff */
[----:B0-----:R-:W-:Y:S02]  /*2e50*/  @P1 IMAD.MOV.U32 R50, RZ, RZ, R53 ;  /* 0x000000ffff321224 */ /* 0x001fe400078e0035 */
[----:B------:R-:W-:Y:S01]  /*2e60*/  @P1 IMAD.MOV.U32 R51, RZ, RZ, R54 ;  /* 0x000000ffff331224 */ /* 0x000fe200078e0036 */
[----:B------:R-:W-:-:S04]  /*2e70*/  PRMT R199, RZ, 0x7610, R199 ;  /* 0x00007610ffc77816 */ /* 0x000fc800000000c7 */
[----:B------:R0:W2:Y:S01]  /*2e80*/  @P1 LDG.E.U8 R188, desc[UR22][R50.64] ;  /* 0x0000001632bc1981 */ /* 0x0000a2000c1e1100 */
[----:B-1----:R-:W-:-:S03]  /*2e90*/  IADD3 R53, P1, PT, R4, UR4, RZ ;  /* 0x0000000404357c10 */ /* 0x002fc6000ff3e0ff */
[----:B------:R1:W-:Y:S01]  /*2ea0*/  STL [R1+0x48], R54 ;  /* 0x0000483601007387 */ /* 0x0003e20000100800 */
[----:B------:R-:W-:Y:S01]  /*2eb0*/  IADD3.X R55, PT, PT, R5, UR5, RZ, P1, !PT ;  /* 0x0000000505377c10 */ /* 0x000fe20008ffe4ff */
[----:B0-----:R-:W-:Y:S02]  /*2ec0*/  @P3 IMAD.MOV.U32 R50, RZ, RZ, R56 ;  /* 0x000000ffff323224 */ /* 0x001fe400078e0038 */
[----:B------:R-:W-:Y:S01]  /*2ed0*/  @P3 IMAD.MOV.U32 R51, RZ, RZ, R57 ;  /* 0x000000ffff333224 */ /* 0x000fe200078e0039 */
[----:B------:R-:W-:Y:S01]  /*2ee0*/  STL [R1+0x138], R56 ;  /* 0x0001383801007387 */ /* 0x000fe20000100800 */
[----:B-1----:R-:W-:Y:S01]  /*2ef0*/  IADD3 R54, P1, PT, R6, UR4, RZ ;  /* 0x0000000406367c10 */ /* 0x002fe2000ff3e0ff */
[----:B------:R-:W-:Y:S01]  /*2f00*/  VIADD R52, R237, 0xfffffffb ;  /* 0xfffffffbed347836 */ /* 0x000fe20000000000 */
[----:B------:R-:W-:Y:S01]  /*2f10*/  PRMT R198, RZ, 0x7610, R198 ;  /* 0x00007610ffc67816 */ /* 0x000fe200000000c6 */
[----:B------:R-:W-:Y:S04]  /*2f20*/  STL [R1+0x140], R53 ;  /* 0x0001403501007387 */ /* 0x000fe80000100800 */
[----:B------:R-:W-:Y:S04]  /*2f30*/  STL [R1+0x134], R57 ;  /* 0x0001343901007387 */ /* 0x000fe80000100800 */
[----:B------:R0:W2:Y:S04]  /*2f40*/  @P3 LDG.E.U8 R199, desc[UR22][R50.64] ;  /* 0x0000001632c73981 */ /* 0x0000a8000c1e1100 */
[----:B------:R1:W-:Y:S01]  /*2f50*/  STL [R1+0x13c], R55 ;  /* 0x00013c3701007387 */ /* 0x0003e20000100800 */
[----:B------:R-:W-:Y:S01]  /*2f60*/  ISETP.GE.U32.AND P6, PT, R52, 0x7fffffdc, PT ;  /* 0x7fffffdc3400780c */ /* 0x000fe20003fc6070 */
[----:B0-----:R-:W-:-:S02]  /*2f70*/  @P3 IMAD.MOV.U32 R50, RZ, RZ, R53 ;  /* 0x000000ffff323224 */ /* 0x001fc400078e0035 */
[----:B------:R-:W-:Y:S01]  /*2f80*/  @P3 IMAD.MOV.U32 R51, RZ, RZ, R55 ;  /* 0x000000ffff333224 */ /* 0x000fe200078e0037 */
[----:B-1----:R-:W-:Y:S02]  /*2f90*/  IADD3.X R55, PT, PT, R7, UR5, RZ, P1, !PT ;  /* 0x0000000507377c10 */ /* 0x002fe40008ffe4ff */
[----:B------:R-:W-:Y:S02]  /*2fa0*/  IADD3 R52, P1, PT, R8, UR4, RZ ;  /* 0x0000000408347c10 */ /* 0x000fe4000ff3e0ff */
[----:B------:R0:W2:Y:S01]  /*2fb0*/  @P3 LDG.E.U8 R198, desc[UR22][R50.64] ;  /* 0x0000001632c63981 */ /* 0x0000a2000c1e1100 */
[----:B------:R-:W-:Y:S01]  /*2fc0*/  PRMT R182, RZ, 0x7610, R182 ;  /* 0x00007610ffb67816 */ /* 0x000fe200000000b6 */
[----:B------:R-:W-:Y:S01]  /*2fd0*/  UIMAD UR4, UR6, 0x3, URZ ;  /* 0x00000003060478a4 */ /* 0x000fe2000f8e02ff */
[----:B------:R-:W-:Y:S02]  /*2fe0*/  PRMT R204, RZ, 0x7610, R204 ;  /* 0x00007610ffcc7816 */ /* 0x000fe400000000cc */
[----:B------:R-:W-:Y:S01]  /*2ff0*/  IADD3.X R53, PT, PT, R9, UR5, RZ, P1, !PT ;  /* 0x0000000509357c10 */ /* 0x000fe20008ffe4ff */
[----:B------:R-:W-:Y:S01]  /*3000*/  USHF.R.S32.HI UR14, URZ, 0x1f, UR4 ;  /* 0x0000001fff0e7899 */ /* 0x000fe20008011404 */
[----:B0-----:R-:W-:Y:S01]  /*3010*/  @P3 IMAD.MOV.U32 R50, RZ, RZ, R54 ;  /* 0x000000ffff323224 */ /* 0x001fe200078e0036 */
[----:B------:R0:W-:Y:S01]  /*3020*/  STL [R1+0x148], R54 ;  /* 0x0001483601007387 */ /* 0x0001e20000100800 */
[----:B------:R-:W-:-:S03]  /*3030*/  @P3 IMAD.MOV.U32 R51, RZ, RZ, R55 ;  /* 0x000000ffff333224 */ /* 0x000fc600078e0037 */
[----:B------:R-:W2:Y:S04]  /*3040*/  @P3 LDG.E.U8 R204, desc[UR22][R52.64] ;  /* 0x0000001634cc3981 */ /* 0x000ea8000c1e1100 */
[----:B------:R1:W2:Y:S01]  /*3050*/  @P3 LDG.E.U8 R182, desc[UR22][R50.64] ;  /* 0x0000001632b63981 */ /* 0x0002a2000c1e1100 */
[----:B0-----:R-:W-:-:S03]  /*3060*/  VIADD R54, R237, 0xfffffff3 ;  /* 0xfffffff3ed367836 */ /* 0x001fc60000000000 */
[----:B------:R-:W-:Y:S01]  /*3070*/  STL [R1+0x144], R55 ;  /* 0x0001443701007387 */ /* 0x000fe20000100800 */
[----:B-1----:R-:W-:-:S03]  /*3080*/  IADD3 R50, P1, PT, R2, UR4, RZ ;  /* 0x0000000402327c10 */ /* 0x002fc6000ff3e0ff */
[----:B------:R0:W-:Y:S01]  /*3090*/  STL [R1+0x150], R52 ;  /* 0x0001503401007387 */ /* 0x0001e20000100800 */
[----:B------:R-:W-:Y:S02]  /*30a0*/  IADD3 R51, P3, PT, R4, UR4, RZ ;  /* 0x0000000404337c10 */ /* 0x000fe4000ff7e0ff */
[----:B------:R-:W-:Y:S01]  /*30b0*/  PRMT R193, RZ, 0x7610, R193 ;  /* 0x00007610ffc17816 */ /* 0x000fe200000000c1 */
[----:B------:R1:W-:Y:S01]  /*30c0*/  STL [R1+0x14c], R53 ;  /* 0x00014c3501007387 */ /* 0x0003e20000100800 */
[----:B0-----:R-:W-:Y:S02]  /*30d0*/  IADD3.X R52, PT, PT, R3, UR14, RZ, P1, !PT ;  /* 0x0000000e03347c10 */ /* 0x001fe40008ffe4ff */
[----:B------:R-:W-:Y:S01]  /*30e0*/  ISETP.GE.U32.AND P1, PT, R54, 0x7fffffd4, PT ;  /* 0x7fffffd43600780c */ /* 0x000fe20003f26070 */
[----:B------:R-:W-:Y:S01]  /*30f0*/  @!P2 IMAD.MOV.U32 R54, RZ, RZ, R50 ;  /* 0x000000ffff36a224 */ /* 0x000fe200078e0032 */
[----:B-1----:R-:W-:Y:S01]  /*3100*/  IADD3.X R53, PT, PT, R5, UR14, RZ, P3, !PT ;  /* 0x0000000e05357c10 */ /* 0x002fe20009ffe4ff */
[----:B------:R-:W-:Y:S01]  /*3110*/  @!P2 IMAD.MOV.U32 R55, RZ, RZ, R52 ;  /* 0x000000ffff37a224 */ /* 0x000fe200078e0034 */
[----:B------:R-:W-:Y:S01]  /*3120*/  PRMT R192, RZ, 0x7610, R192 ;  /* 0x00007610ffc07816 */ /* 0x000fe200000000c0 */
[----:B------:R-:W-:-:S02]  /*3130*/  @!P2 IMAD.MOV.U32 R56, RZ, RZ, R51 ;  /* 0x000000ffff38a224 */ /* 0x000fc400078e0033 */
[----:B------:R-:W-:Y:S01]  /*3140*/  @!P2 IMAD.MOV.U32 R57, RZ, RZ, R53 ;  /* 0x000000ffff39a224 */ /* 0x000fe200078e0035 */
[----:B------:R0:W2:Y:S01]  /*3150*/  @!P2 LDG.E.U8 R193, desc[UR22][R54.64] ;  /* 0x0000001636c1a981 */ /* 0x0000a2000c1e1100 */
[----:B------:R-:W-:-:S03]  /*3160*/  UIMAD UR5, UR6, 0xb, URZ ;  /* 0x0000000b060578a4 */ /* 0x000fc6000f8e02ff */
[----:B------:R1:W2:Y:S01]  /*3170*/  @!P2 LDG.E.U8 R192, desc[UR22][R56.64] ;  /* 0x0000001638c0a981 */ /* 0x0002a2000c1e1100 */
[----:B0-----:R-:W-:-:S04]  /*3180*/  IADD3 R54, P3, PT, R6, UR4, RZ ;  /* 0x0000000406367c10 */ /* 0x001fc8000ff7e0ff */
[----:B------:R-:W-:Y:S02]  /*3190*/  IADD3.X R55, PT, PT, R7, UR14, RZ, P3, !PT ;  /* 0x0000000e07377c10 */ /* 0x000fe40009ffe4ff */
[----:B-1----:R-:W-:Y:S01]  /*31a0*/  IADD3 R56, P3, PT, R8, UR4, RZ ;  /* 0x0000000408387c10 */ /* 0x002fe2000ff7e0ff */
[----:B------:R-:W-:Y:S01]  /*31b0*/  USHF.R.S32.HI UR15, URZ, 0x1f, UR5 ;  /* 0x0000001fff0f7899 */ /* 0x000fe20008011405 */
[----:B------:R-:W-:Y:S02]  /*31c0*/  PRMT R175, RZ, 0x7610, R175 ;  /* 0x00007610ffaf7816 */ /* 0x000fe400000000af */
[----:B------:R-:W-:Y:S02]  /*31d0*/  IADD3.X R57, PT, PT, R9, UR14, RZ, P3, !PT ;  /* 0x0000000e09397c10 */ /* 0x000fe40009ffe4ff */
[----:B------:R-:W-:Y:S02]  /*31e0*/  IADD3 R58, P3, PT, R2, UR5, RZ ;  /* 0x00000005023a7c10 */ /* 0x000fe4000ff7e0ff */
[----:B------:R-:W-:Y:S01]  /*31f0*/  PRMT R208, RZ, 0x7610, R208 ;  /* 0x00007610ffd07816 */ /* 0x000fe200000000d0 */
[----:B------:R-:W2:Y:S01]  /*3200*/  @!P2 LDG.E.U8 R175, desc[UR22][R54.64] ;  /* 0x0000001636afa981 */ /* 0x000ea2000c1e1100 */
[----:B------:R-:W-:-:S02]  /*3210*/  SHF.R.U32.HI R61, RZ, 0xc, R114 ;  /* 0x0000000cff3d7819 */ /* 0x000fc40000011672 */
[----:B------:R-:W-:Y:S02]  /*3220*/  IADD3.X R59, PT, PT, R3, UR15, RZ, P3, !PT ;  /* 0x0000000f033b7c10 */ /* 0x000fe40009ffe4ff */
[----:B------:R-:W-:Y:S01]  /*3230*/  IADD3 R60, P3, PT, R4, UR5, RZ ;  /* 0x00000005043c7c10 */ /* 0x000fe2000ff7e0ff */
[----:B------:R-:W2:Y:S01]  /*3240*/  @!P2 LDG.E.U8 R208, desc[UR22][R56.64] ;  /* 0x0000001638d0a981 */ /* 0x000ea2000c1e1100 */
[----:B------:R-:W-:Y:S02]  /*3250*/  LOP3.LUT P2, RZ, R61, 0x1, RZ, 0xc0, !PT ;  /* 0x000000013dff7812 */ /* 0x000fe4000784c0ff */
[----:B------:R-:W-:Y:S02]  /*3260*/  IADD3.X R61, PT, PT, R5, UR15, RZ, P3, !PT ;  /* 0x0000000f053d7c10 */ /* 0x000fe40009ffe4ff */
[----:B------:R-:W-:Y:S01]  /*3270*/  IADD3 R62, P3, PT, R6, UR5, RZ ;  /* 0x00000005063e7c10 */ /* 0x000fe2000ff7e0ff */
[----:B------:R-:W-:-:S03]  /*3280*/  UIMAD UR4, UR6, 0x13, URZ ;  /* 0x00000013060478a4 */ /* 0x000fc6000f8e02ff */
[----:B------:R-:W-:Y:S02]  /*3290*/  IADD3.X R63, PT, PT, R7, UR15, RZ, P3, !PT ;  /* 0x0000000f073f7c10 */ /* 0x000fe40009ffe4ff */
[----:B------:R-:W-:Y:S01]  /*32a0*/  IADD3 R64, P3, PT, R8, UR5, RZ ;  /* 0x0000000508407c10 */ /* 0x000fe2000ff7e0ff */
[----:B------:R-:W-:Y:S01]  /*32b0*/  USHF.R.S32.HI UR14, URZ, 0x1f, UR4 ;  /* 0x0000001fff0e7899 */ /* 0x000fe20008011404 */
[----:B------:R-:W-:Y:S02]  /*32c0*/  PRMT R189, RZ, 0x7610, R189 ;  /* 0x00007610ffbd7816 */ /* 0x000fe400000000bd */
[----:B------:R-:W-:Y:S02]  /*32d0*/  PRMT R210, RZ, 0x7610, R210 ;  /* 0x00007610ffd27816 */ /* 0x000fe400000000d2 */
[----:B------:R-:W-:Y:S02]  /*32e0*/  PRMT R201, RZ, 0x7610, R201 ;  /* 0x00007610ffc97816 */ /* 0x000fe400000000c9 */
[----:B------:R-:W-:Y:S01]  /*32f0*/  IADD3.X R65, PT, PT, R9, UR15, RZ, P3, !PT ;  /* 0x0000000f09417c10 */ /* 0x000fe20009ffe4ff */
[----:B------:R-:W2:Y:S01]  /*3300*/  @!P5 LDG.E.U8 R189, desc[UR22][R58.64] ;  /* 0x000000163abdd981 */ /* 0x000ea2000c1e1100 */
[----:B------:R-:W-:-:S02]  /*3310*/  PRMT R184, RZ, 0x7610, R184 ;  /* 0x00007610ffb87816 */ /* 0x000fc400000000b8 */
[----:B------:R-:W-:Y:S01]  /*3320*/  IADD3 R67, P3, PT, R2, UR4, RZ ;  /* 0x0000000402437c10 */ /* 0x000fe2000ff7e0ff */
[----:B------:R-:W2:Y:S01]  /*3330*/  @!P5 LDG.E.U8 R210, desc[UR22][R60.64] ;  /* 0x000000163cd2d981 */ /* 0x000ea2000c1e1100 */
[----:B------:R-:W-:Y:S02]  /*3340*/  SHF.R.U32.HI R66, RZ, 0x4, R114 ;  /* 0x00000004ff427819 */ /* 0x000fe40000011672 */
[----:B------:R-:W-:Y:S01]  /*3350*/  IADD3.X R71, PT, PT, R3, UR14, RZ, P3, !PT ;  /* 0x0000000e03477c10 */ /* 0x000fe20009ffe4ff */
[----:B------:R-:W2:Y:S01]  /*3360*/  @!P5 LDG.E.U8 R201, desc[UR22][R62.64] ;  /* 0x000000163ec9d981 */ /* 0x000ea2000c1e1100 */
[----:B------:R-:W-:-:S03]  /*3370*/  LOP3.LUT P3, RZ, R66, 0x1, RZ, 0xc0, !PT ;  /* 0x0000000142ff7812 */ /* 0x000fc6000786c0ff */
[----:B------:R-:W2:Y:S01]  /*3380*/  @!P5 LDG.E.U8 R184, desc[UR22][R64.64] ;  /* 0x0000001640b8d981 */ /* 0x000ea2000c1e1100 */
[----:B------:R-:W-:Y:S01]  /*3390*/  IADD3 R68, P5, PT, R4, UR4, RZ ;  /* 0x0000000404447c10 */ /* 0x000fe2000ffbe0ff */
[----:B------:R-:W-:Y:S01]  /*33a0*/  @P2 IMAD.MOV.U32 R66, RZ, RZ, R67 ;  /* 0x000000ffff422224 */ /* 0x000fe200078e0043 */
[----:B------:R-:W-:Y:S01]  /*33b0*/  PRMT R195, RZ, 0x7610, R195 ;  /* 0x00007610ffc37816 */ /* 0x000fe200000000c3 */
[----:B------:R0:W-:Y:S01]  /*33c0*/  STL [R1+0x54], R67 ;  /* 0x0000544301007387 */ /* 0x0001e20000100800 */
[----:B------:R-:W-:Y:S02]  /*33d0*/  IADD3.X R69, PT, PT, R5, UR14, RZ, P5, !PT ;  /* 0x0000000e05457c10 */ /* 0x000fe4000affe4ff */
[----:B------:R-:W-:Y:S01]  /*33e0*/  IADD3 R70, P5, PT, R6, UR4, RZ ;  /* 0x0000000406467c10 */ /* 0x000fe2000ffbe0ff */
[----:B------:R-:W-:Y:S01]  /*33f0*/  STL [R1+0x5c], R68 ;  /* 0x00005c4401007387 */ /* 0x000fe20000100800 */
[----:B------:R-:W-:Y:S01]  /*3400*/  PRMT R194, RZ, 0x7610, R194 ;  /* 0x00007610ffc27816 */ /* 0x000fe200000000c2 */
[----:B0-----:R-:W-:-:S02]  /*3410*/  @P2 IMAD.MOV.U32 R67, RZ, RZ, R71 ;  /* 0x000000ffff432224 */ /* 0x001fc400078e0047 */
[----:B------:R0:W-:Y:S04]  /*3420*/  STL [R1+0x50], R71 ;  /* 0x0000504701007387 */ /* 0x0001e80000100800 */
[----:B------:R1:W2:Y:S01]  /*3430*/  @P2 LDG.E.U8 R195, desc[UR22][R66.64] ;  /* 0x0000001642c32981 */ /* 0x0002a2000c1e1100 */
[----:B------:R-:W-:Y:S02]  /*3440*/  PRMT R176, RZ, 0x7610, R176 ;  /* 0x00007610ffb07816 */ /* 0x000fe400000000b0 */
[----:B0-----:R-:W-:Y:S01]  /*3450*/  IADD3.X R71, PT, PT, R7, UR14, RZ, P5, !PT ;  /* 0x0000000e07477c10 */ /* 0x001fe2000affe4ff */
[----:B-1----:R-:W-:Y:S02]  /*3460*/  @P2 IMAD.MOV.U32 R66, RZ, RZ, R68 ;  /* 0x000000ffff422224 */ /* 0x002fe400078e0044 */
[----:B------:R-:W-:Y:S01]  /*3470*/  @P2 IMAD.MOV.U32 R67, RZ, RZ, R69 ;  /* 0x000000ffff432224 */ /* 0x000fe200078e0045 */
[----:B------:R-:W-:Y:S01]  /*3480*/  IADD3 R68, P5, PT, R8, UR4, RZ ;  /* 0x0000000408447c10 */ /* 0x000fe2000ffbe0ff */
[----:B------:R0:W-:Y:S01]  /*3490*/  STL [R1+0x58], R69 ;  /* 0x0000584501007387 */ /* 0x0001e20000100800 */
[----:B------:R-:W-:-:S03]  /*34a0*/  UIMAD UR5, UR6, 0x1b, URZ ;  /* 0x0000001b060578a4 */ /* 0x000fc6000f8e02ff */
[----:B------:R1:W2:Y:S01]  /*34b0*/  @P2 LDG.E.U8 R194, desc[UR22][R66.64] ;  /* 0x0000001642c22981 */ /* 0x0002a2000c1e1100 */
[----:B------:R-:W-:Y:S02]  /*34c0*/  PRMT R200, RZ, 0x7610, R200 ;  /* 0x00007610ffc87816 */ /* 0x000fe400000000c8 */
[----:B0-----:R-:W-:Y:S01]  /*34d0*/  IADD3.X R69, PT, PT, R9, UR14, RZ, P5, !PT ;  /* 0x0000000e09457c10 */ /* 0x001fe2000affe4ff */
[----:B-1----:R-:W-:Y:S02]  /*34e0*/  @P2 IMAD.MOV.U32 R66, RZ, RZ, R70 ;  /* 0x000000ffff422224 */ /* 0x002fe400078e0046 */
[----:B------:R-:W-:Y:S01]  /*34f0*/  @P2 IMAD.MOV.U32 R67, RZ, RZ, R71 ;  /* 0x000000ffff432224 */ /* 0x000fe200078e0047 */
[----:B------:R-:W-:Y:S01]  /*3500*/  USHF.R.S32.HI UR14, URZ, 0x1f, UR5 ;  /* 0x0000001fff0e7899 */ /* 0x000fe20008011405 */
[----:B------:R0:W-:Y:S04]  /*3510*/  STL [R1+0x64], R70 ;  /* 0x0000644601007387 */ /* 0x0001e80000100800 */
[----:B------:R1:W2:Y:S01]  /*3520*/  @P2 LDG.E.U8 R176, desc[UR22][R66.64] ;  /* 0x0000001642b02981 */ /* 0x0002a2000c1e1100 */
[----:B0-----:R-:W-:-:S03]  /*3530*/  IADD3 R70, P5, PT, R2, UR5, RZ ;  /* 0x0000000502467c10 */ /* 0x001fc6000ffbe0ff */
[----:B------:R-:W-:Y:S01]  /*3540*/  STL [R1+0x60], R71 ;  /* 0x0000604701007387 */ /* 0x000fe20000100800 */
[----:B-1----:R-:W-:Y:S02]  /*3550*/  @P2 IMAD.MOV.U32 R66, RZ, RZ, R68 ;  /* 0x000000ffff422224 */ /* 0x002fe400078e0044 */
[----:B------:R-:W-:Y:S01]  /*3560*/  @P2 IMAD.MOV.U32 R67, RZ, RZ, R69 ;  /* 0x000000ffff432224 */ /* 0x000fe200078e0045 */
[----:B------:R-:W-:Y:S01]  /*3570*/  STL [R1+0x6c], R68 ;  /* 0x00006c4401007387 */ /* 0x000fe20000100800 */
[----:B------:R-:W-:-:S03]  /*3580*/  IADD3.X R72, PT, PT, R3, UR14, RZ, P5, !PT ;  /* 0x0000000e03487c10 */ /* 0x000fc6000affe4ff */
[----:B------:R0:W-:Y:S01]  /*3590*/  STL [R1+0x68], R69 ;  /* 0x0000684501007387 */ /* 0x0001e20000100800 */
[----:B------:R-:W-:-:S03]  /*35a0*/  PRMT R181, RZ, 0x7610, R181 ;  /* 0x00007610ffb57816 */ /* 0x000fc600000000b5 */
[----:B------:R1:W2:Y:S01]  /*35b0*/  @P2 LDG.E.U8 R200, desc[UR22][R66.64] ;  /* 0x0000001642c82981 */ /* 0x0002a2000c1e1100 */
[----:B0-----:R-:W-:-:S03]  /*35c0*/  IADD3 R69, P2, PT, R4, UR5, RZ ;  /* 0x0000000504457c10 */ /* 0x001fc6000ff5e0ff */
[----:B------:R0:W-:Y:S01]  /*35d0*/  STL [R1+0x158], R70 ;  /* 0x0001584601007387 */ /* 0x0001e20000100800 */
[----:B-1----:R-:W-:Y:S01]  /*35e0*/  @P3 IMAD.MOV.U32 R66, RZ, RZ, R70 ;  /* 0x000000ffff423224 */ /* 0x002fe200078e0046 */
[----:B------:R-:W-:Y:S01]  /*35f0*/  IADD3.X R71, PT, PT, R5, UR14, RZ, P2, !PT ;  /* 0x0000000e05477c10 */ /* 0x000fe200097fe4ff */
[----:B------:R-:W-:Y:S01]  /*3600*/  @P3 IMAD.MOV.U32 R67, RZ, RZ, R72 ;  /* 0x000000ffff433224 */ /* 0x000fe200078e0048 */
[----:B------:R-:W-:Y:S01]  /*3610*/  STL [R1+0x160], R69 ;  /* 0x0001604501007387 */ /* 0x000fe20000100800 */
[----:B------:R-:W-:Y:S01]  /*3620*/  VIADD R68, R237, 0xfffffffa ;  /* 0xfffffffaed447836 */ /* 0x000fe20000000000 */
[----:B------:R-:W-:Y:S02]  /*3630*/  PRMT R180, RZ, 0x7610, R180 ;  /* 0x00007610ffb47816 */ /* 0x000fe400000000b4 */
[----:B0-----:R-:W-:Y:S01]  /*3640*/  IADD3 R70, P2, PT, R6, UR5, RZ ;  /* 0x0000000506467c10 */ /* 0x001fe2000ff5e0ff */
[----:B------:R-:W-:Y:S01]  /*3650*/  STL [R1+0x154], R72 ;  /* 0x0001544801007387 */ /* 0x000fe20000100800 */
[----:B------:R-:W-:-:S03]  /*3660*/  ISETP.GE.U32.AND P5, PT, R68, 0x7fffffdb, PT ;  /* 0x7fffffdb4400780c */ /* 0x000fc60003fa6070 */
        /* <DEDUP_REMOVED lines=8> */
[----:B------:R-:W-:Y:S01]  /*36f0*/  USHF.L.U32 UR4, UR6, 0x2, URZ ;  /* 0x0000000206047899 */ /* 0x000fe200080006ff */
[----:B------:R-:W-:Y:S02]  /*3700*/  PRMT R186, RZ, 0x7610, R186 ;  /* 0x00007610ffba7816 */ /* 0x000fe400000000ba */
[----:B------:R-:W-:Y:S01]  /*3710*/  IADD3.X R69, PT, PT, R9, UR14, RZ, P2, !PT ;  /* 0x0000000e09457c10 */ /* 0x000fe200097fe4ff */
[----:B------:R1:W-:Y:S01]  /*3720*/  STL [R1+0x168], R70 ;  /* 0x0001684601007387 */ /* 0x0003e20000100800 */
[----:B------:R-:W-:Y:S01]  /*3730*/  USHF.R.S32.HI UR5, URZ, 0x1f, UR4 ;  /* 0x0000001fff057899 */ /* 0x000fe20008011404 */
[----:B0-----:R-:W-:Y:S02]  /*3740*/  @P3 IMAD.MOV.U32 R66, RZ, RZ, R70 ;  /* 0x000000ffff423224 */ /* 0x001fe400078e0046 */
[----:B------:R-:W-:Y:S01]  /*3750*/  @P3 IMAD.MOV.U32 R67, RZ, RZ, R71 ;  /* 0x000000ffff433224 */ /* 0x000fe200078e0047 */
[----:B------:R-:W-:Y:S01]  /*3760*/  STL [R1+0x164], R71 ;  /* 0x0001644701007387 */ /* 0x000fe20000100800 */
[----:B-1----:R-:W-:-:S03]  /*3770*/  VIADD R70, R237, 0xfffffff2 ;  /* 0xfffffff2ed467836 */ /* 0x002fc60000000000 */
[----:B------:R0:W2:Y:S04]  /*3780*/  @P3 LDG.E.U8 R187, desc[UR22][R66.64] ;  /* 0x0000001642bb3981 */ /* 0x0000a8000c1e1100 */
[----:B------:R1:W-:Y:S04]  /*3790*/  STL [R1+0x170], R68 ;  /* 0x0001704401007387 */ /* 0x0003e80000100800 */
[----:B------:R1:W2:Y:S01]  /*37a0*/  @P3 LDG.E.U8 R186, desc[UR22][R68.64] ;  /* 0x0000001644ba3981 */ /* 0x0002a2000c1e1100 */
[----:B0-----:R-:W-:-:S03]  /*37b0*/  IADD3 R66, P2, PT, R2, UR4, RZ ;  /* 0x0000000402427c10 */ /* 0x001fc6000ff5e0ff */
[----:B------:R0:W-:Y:S01]  /*37c0*/  STL [R1+0x16c], R69 ;  /* 0x00016c4501007387 */ /* 0x0001e20000100800 */
[----:B------:R-:W-:Y:S02]  /*37d0*/  IADD3.X R67, PT, PT, R3, UR5, RZ, P2, !PT ;  /* 0x0000000503437c10 */ /* 0x000fe400097fe4ff */
[----:B-1----:R-:W-:Y:S02]  /*37e0*/  IADD3 R68, P3, PT, R4, UR4, RZ ;  /* 0x0000000404447c10 */ /* 0x002fe4000ff7e0ff */
[----:B------:R-:W-:Y:S02]  /*37f0*/  ISETP.GE.U32.AND P2, PT, R70, 0x7fffffd3, PT ;  /* 0x7fffffd34600780c */ /* 0x000fe40003f46070 */
[----:B0-----:R-:W-:Y:S02]  /*3800*/  IADD3.X R69, PT, PT, R5, UR5, RZ, P3, !PT ;  /* 0x0000000505457c10 */ /* 0x001fe40009ffe4ff */
[----:B------:R-:W-:-:S04]  /*3810*/  IADD3 R70, P3, PT, R6, UR4, RZ ;  /* 0x0000000406467c10 */ /* 0x000fc8000ff7e0ff */
[----:B------:R-:W-:Y:S02]  /*3820*/  IADD3.X R71, PT, PT, R7, UR5, RZ, P3, !PT ;  /* 0x0000000507477c10 */ /* 0x000fe40009ffe4ff */
[----:B------:R-:W-:Y:S01]  /*3830*/  IADD3 R72, P3, PT, R8, UR4, RZ ;  /* 0x0000000408487c10 */ /* 0x000fe2000ff7e0ff */
[----:B------:R-:W-:Y:S01]  /*3840*/  UIMAD UR4, UR6, 0xc, URZ ;  /* 0x0000000c060478a4 */ /* 0x000fe2000f8e02ff */
[----:B------:R-:W-:Y:S02]  /*3850*/  PRMT R174, RZ, 0x7610, R174 ;  /* 0x00007610ffae7816 */ /* 0x000fe400000000ae */
[----:B------:R-:W-:Y:S01]  /*3860*/  IADD3.X R73, PT, PT, R9, UR5, RZ, P3, !PT ;  /* 0x0000000509497c10 */ /* 0x000fe20009ffe4ff */
[----:B------:R-:W-:Y:S01]  /*3870*/  USHF.R.S32.HI UR5, URZ, 0x1f, UR4 ;  /* 0x0000001fff057899 */ /* 0x000fe20008011404 */
[----:B------:R-:W-:Y:S02]  /*3880*/  PRMT R173, RZ, 0x7610, R173 ;  /* 0x00007610ffad7816 */ /* 0x000fe400000000ad */
[----:B------:R-:W-:Y:S01]  /*3890*/  PRMT R190, RZ, 0x7610, R190 ;  /* 0x00007610ffbe7816 */ /* 0x000fe200000000be */
[----:B------:R-:W2:Y:S01]  /*38a0*/  @!P6 LDG.E.U8 R174, desc[UR22][R66.64] ;  /* 0x0000001642aee981 */ /* 0x000ea2000c1e1100 */
[----:B------:R-:W-:-:S02]  /*38b0*/  PRMT R171, RZ, 0x7610, R171 ;  /* 0x00007610ffab7816 */ /* 0x000fc400000000ab */
[----:B------:R-:W-:Y:S01]  /*38c0*/  IADD3 R74, P3, PT, R2, UR4, RZ ;  /* 0x00000004024a7c10 */ /* 0x000fe2000ff7e0ff */
[----:B------:R-:W2:Y:S01]  /*38d0*/  @!P6 LDG.E.U8 R173, desc[UR22][R68.64] ;  /* 0x0000001644ade981 */ /* 0x000ea2000c1e1100 */
[----:B------:R-:W-:Y:S02]  /*38e0*/  SHF.R.U32.HI R77, RZ, 0xb, R114 ;  /* 0x0000000bff4d7819 */ /* 0x000fe40000011672 */
[----:B------:R-:W-:Y:S01]  /*38f0*/  IADD3.X R76, PT, PT, R3, UR5, RZ, P3, !PT ;  /* 0x00000005034c7c10 */ /* 0x000fe20009ffe4ff */
[----:B------:R-:W2:Y:S01]  /*3900*/  @!P6 LDG.E.U8 R190, desc[UR22][R70.64] ;  /* 0x0000001646bee981 */ /* 0x000ea2000c1e1100 */
[----:B------:R-:W-:-:S03]  /*3910*/  PRMT R166, RZ, 0x7610, R166 ;  /* 0x00007610ffa67816 */ /* 0x000fc600000000a6 */
[----:B------:R-:W2:Y:S01]  /*3920*/  @!P6 LDG.E.U8 R171, desc[UR22][R72.64] ;  /* 0x0000001648abe981 */ /* 0x000ea2000c1e1100 */
[----:B------:R-:W-:Y:S01]  /*3930*/  IADD3 R75, P6, PT, R4, UR4, RZ ;  /* 0x00000004044b7c10 */ /* 0x000fe2000ffde0ff */
[----:B------:R-:W-:Y:S01]  /*3940*/  @!P1 IMAD.MOV.U32 R80, RZ, RZ, R74 ;  /* 0x000000ffff509224 */ /* 0x000fe200078e004a */
[----:B------:R-:W-:Y:S01]  /*3950*/  LOP3.LUT P3, RZ, R77, 0x1, RZ, 0xc0, !PT ;  /* 0x000000014dff7812 */ /* 0x000fe2000786c0ff */
[----:B------:R-:W-:Y:S01]  /*3960*/  @!P1 IMAD.MOV.U32 R81, RZ, RZ, R76 ;  /* 0x000000ffff519224 */ /* 0x000fe200078e004c */
[----:B------:R-:W-:Y:S02]  /*3970*/  IADD3.X R77, PT, PT, R5, UR5, RZ, P6, !PT ;  /* 0x00000005054d7c10 */ /* 0x000fe4000b7fe4ff */
[----:B------:R-:W-:Y:S02]  /*3980*/  PRMT R183, RZ, 0x7610, R183 ;  /* 0x00007610ffb77816 */ /* 0x000fe400000000b7 */
        /* <DEDUP_REMOVED lines=17> */
[----:B------:R-:W-:Y:S02]  /*3aa0*/  IADD3.X R85, PT, PT, R3, UR5, RZ, P6, !PT ;  /* 0x0000000503557c10 */ /* 0x000fe4000b7fe4ff */
[----:B------:R-:W-:-:S02]  /*3ab0*/  IADD3 R86, P6, PT, R6, UR4, RZ ;  /* 0x0000000406567c10 */ /* 0x000fc4000ffde0ff */
[----:B------:R-:W-:Y:S01]  /*3ac0*/  IADD3.X R89, PT, PT, R5, UR5, RZ, P1, !PT ;  /* 0x0000000505597c10 */ /* 0x000fe20008ffe4ff */
[----:B------:R0:W-:Y:S01]  /*3ad0*/  STL [R1+0x74], R83 ;  /* 0x0000745301007387 */ /* 0x0001e20000100800 */
[----:B------:R-:W-:Y:S01]  /*3ae0*/  LOP3.LUT P1, RZ, R82, 0x1, RZ, 0xc0, !PT ;  /* 0x0000000152ff7812 */ /* 0x000fe2000782c0ff */
[----:B------:R-:W-:Y:S01]  /*3af0*/  @P3 IMAD.MOV.U32 R82, RZ, RZ, R83 ;  /* 0x000000ffff523224 */ /* 0x000fe200078e0053 */
[----:B------:R-:W-:Y:S02]  /*3b00*/  IADD3.X R87, PT, PT, R7, UR5, RZ, P6, !PT ;  /* 0x0000000507577c10 */ /* 0x000fe4000b7fe4ff */
[----:B------:R-:W-:Y:S02]  /*3b10*/  PRMT R170, RZ, 0x7610, R170 ;  /* 0x00007610ffaa7816 */ /* 0x000fe400000000aa */
[----:B------:R-:W-:Y:S01]  /*3b20*/  IADD3 R84, P6, PT, R8, UR4, RZ ;  /* 0x0000000408547c10 */ /* 0x000fe2000ffde0ff */
[----:B------:R-:W-:Y:S01]  /*3b30*/  STL [R1+0x7c], R88 ;  /* 0x00007c5801007387 */ /* 0x000fe20000100800 */
[----:B0-----:R-:W-:-:S03]  /*3b40*/  @P3 IMAD.MOV.U32 R83, RZ, RZ, R85 ;  /* 0x000000ffff533224 */ /* 0x001fc600078e0055 */
[----:B------:R0:W-:Y:S01]  /*3b50*/  STL [R1+0x70], R85 ;  /* 0x0000705501007387 */ /* 0x0001e20000100800 */
[----:B------:R-:W-:-:S03]  /*3b60*/  PRMT R165, RZ, 0x7610, R165 ;  /* 0x00007610ffa57816 */ /* 0x000fc600000000a5 */
[----:B------:R1:W2:Y:S01]  /*3b70*/  @P3 LDG.E.U8 R170, desc[UR22][R82.64] ;  /* 0x0000001652aa3981 */ /* 0x0002a2000c1e1100 */
[----:B0-----:R-:W-:Y:S02]  /*3b80*/  IADD3.X R85, PT, PT, R9, UR5, RZ, P6, !PT ;  /* 0x0000000509557c10 */ /* 0x001fe4000b7fe4ff */
[----:B------:R-:W-:Y:S01]  /*3b90*/  ISETP.GT.U32.AND P6, PT, R95, R117, PT ;  /* 0x000000755f00720c */ /* 0x000fe20003fc4070 */
[----:B-1----:R-:W-:Y:S02]  /*3ba0*/  @P3 IMAD.MOV.U32 R82, RZ, RZ, R88 ;  /* 0x000000ffff523224 */ /* 0x002fe400078e0058 */
[----:B------:R-:W-:Y:S01]  /*3bb0*/  @P3 IMAD.MOV.U32 R83, RZ, RZ, R89 ;  /* 0x000000ffff533224 */ /* 0x000fe200078e0059 */
[----:B------:R-:W-:Y:S01]  /*3bc0*/  PRMT R164, RZ, 0x7610, R164 ;  /* 0x00007610ffa47816 */ /* 0x000fe200000000a4 */
[----:B------:R-:W-:-:S03]  /*3bd0*/  UIMAD UR14, UR6, 0x1c, URZ ;  /* 0x0000001c060e78a4 */ /* 0x000fc6000f8e02ff */
[----:B------:R0:W2:Y:S01]  /*3be0*/  @P3 LDG.E.U8 R165, desc[UR22][R82.64] ;  /* 0x0000001652a53981 */ /* 0x0000a2000c1e1100 */
[----:B------:R-:W-:Y:S01]  /*3bf0*/  USHF.R.S32.HI UR17, URZ, 0x1f, UR14 ;  /* 0x0000001fff117899 */ /* 0x000fe2000801140e */
[----:B------:R-:W-:-:S03]  /*3c00*/  PRMT R172, RZ, 0x7610, R172 ;  /* 0x00007610ffac7816 */ /* 0x000fc600000000ac */
[----:B------:R-:W-:Y:S02]  /*3c10*/  @!P6 IMAD.IADD R117, R117, 0x1, -R95 ;  /* 0x000000017575e824 */ /* 0x000fe400078e0a5f */
[----:B0-----:R-:W-:Y:S02]  /*3c20*/  @P3 IMAD.MOV.U32 R82, RZ, RZ, R86 ;  /* 0x000000ffff523224 */ /* 0x001fe400078e0056 */
[----:B------:R-:W-:Y:S01]  /*3c30*/  @P3 IMAD.MOV.U32 R83, RZ, RZ, R87 ;  /* 0x000000ffff533224 */ /* 0x000fe200078e0057 */
[----:B------:R-:W-:Y:S01]  /*3c40*/  IADD3 R88, P6, PT, R4, UR14, RZ ;  /* 0x0000000e04587c10 */ /* 0x000fe2000ffde0ff */
[----:B------:R-:W-:Y:S04]  /*3c50*/  STL [R1+0x84], R86 ;  /* 0x0000845601007387 */ /* 0x000fe80000100800 */
[----:B------:R0:W2:Y:S04]  /*3c60*/  @P3 LDG.E.U8 R164, desc[UR22][R82.64] ;  /* 0x0000001652a43981 */ /* 0x0000a8000c1e1100 */
[----:B------:R1:W-:Y:S01]  /*3c70*/  STL [R1+0x78], R89 ;  /* 0x0000785901007387 */ /* 0x0003e20000100800 */
[----:B0-----:R-:W-:-:S02]  /*3c80*/  @P3 IMAD.MOV.U32 R82, RZ, RZ, R84 ;  /* 0x000000ffff523224 */ /* 0x001fc400078e0054 */
[----:B------:R-:W-:Y:S01]  /*3c90*/  @P3 IMAD.MOV.U32 R83, RZ, RZ, R85 ;  /* 0x000000ffff533224 */ /* 0x000fe200078e0055 */
[----:B------:R-:W-:Y:S01]  /*3ca0*/  STL [R1+0x80], R87 ;  /* 0x0000805701007387 */ /* 0x000fe20000100800 */
[----:B-1----:R-:W-:Y:S02]  /*3cb0*/  IADD3.X R89, PT, PT, R5, UR17, RZ, P6, !PT ;  /* 0x0000001105597c10 */ /* 0x002fe4000b7fe4ff */
[----:B------:R-:W-:Y:S01]  /*3cc0*/  ISETP.GT.U32.AND P6, PT, R95, R119, PT ;  /* 0x000000775f00720c */ /* 0x000fe20003fc4070 */
[----:B------:R-:W-:Y:S04]  /*3cd0*/  STL [R1+0x8c], R84 ;  /* 0x00008c5401007387 */ /* 0x000fe80000100800 */
[----:B------:R0:W-:Y:S04]  /*3ce0*/  STL [R1+0x88], R85 ;  /* 0x0000885501007387 */ /* 0x0001e80000100800 */
[----:B------:R1:W2:Y:S01]  /*3cf0*/  @P3 LDG.E.U8 R172, desc[UR22][R82.64] ;  /* 0x0000001652ac3981 */ /* 0x0002a2000c1e1100 */
[----:B------:R-:W-:Y:S01]  /*3d00*/  UIMAD UR4, UR6, 0x5, URZ ;  /* 0x00000005060478a4 */ /* 0x000fe2000f8e02ff */
[----:B0-----:R-:W-:-:S03]  /*3d10*/  IADD3 R85, P3, PT, R2, UR14, RZ ;  /* 0x0000000e02557c10 */ /* 0x001fc6000ff7e0ff */
[----:B------:R-:W-:Y:S01]  /*3d20*/  USHF.R.S32.HI UR15, URZ, 0x1f, UR4 ;  /* 0x0000001fff0f7899 */ /* 0x000fe20008011404 */
[----:B------:R-:W-:Y:S01]  /*3d30*/  IADD3.X R86, PT, PT, R3, UR17, RZ, P3, !PT ;  /* 0x0000001103567c10 */ /* 0x000fe20009ffe4ff */
[----:B------:R-:W-:Y:S01]  /*3d40*/  STL [R1+0x178], R85 ;  /* 0x0001785501007387 */ /* 0x000fe20000100800 */
[----:B------:R-:W-:Y:S01]  /*3d50*/  UIMAD UR5, UR6, 0xd, URZ ;  /* 0x0000000d060578a4 */ /* 0x000fe2000f8e02ff */
[----:B------:R-:W-:Y:S02]  /*3d60*/  PRMT R163, RZ, 0x7610, R163 ;  /* 0x00007610ffa37816 */ /* 0x000fe400000000a3 */
[----:B------:R-:W-:Y:S01]  /*3d70*/  STL [R1+0x180], R88 ;  /* 0x0001805801007387 */ /* 0x000fe20000100800 */
[----:B-1----:R-:W-:Y:S01]  /*3d80*/  IADD3 R82, P3, PT, R2, UR4, RZ ;  /* 0x0000000402527c10 */ /* 0x002fe2000ff7e0ff */
[----:B------:R-:W-:Y:S02]  /*3d90*/  @P1 IMAD.MOV.U32 R87, RZ, RZ, R86 ;  /* 0x000000ffff571224 */ /* 0x000fe400078e0056 */
[----:B------:R0:W-:Y:S01]  /*3da0*/  STL [R1+0x174], R86 ;  /* 0x0001745601007387 */ /* 0x0001e20000100800 */
[----:B------:R-:W-:Y:S01]  /*3db0*/  USHF.R.S32.HI UR16, URZ, 0x1f, UR5 ;  /* 0x0000001fff107899 */ /* 0x000fe20008011405 */
[----:B------:R-:W-:Y:S01]  /*3dc0*/  @!P6 IMAD.IADD R119, R119, 0x1, -R95 ;  /* 0x000000017777e824 */ /* 0x000fe200078e0a5f */
[----:B------:R-:W-:-:S02]  /*3dd0*/  IADD3.X R83, PT, PT, R3, UR15, RZ, P3, !PT ;  /* 0x0000000f03537c10 */ /* 0x000fc40009ffe4ff */
[----:B------:R-:W-:Y:S01]  /*3de0*/  IADD3 R90, P6, PT, R6, UR14, RZ ;  /* 0x0000000e065a7c10 */ /* 0x000fe2000ffde0ff */
[----:B0-----:R-:W-:Y:S01]  /*3df0*/  @P1 IMAD.MOV.U32 R86, RZ, RZ, R85 ;  /* 0x000000ffff561224 */ /* 0x001fe200078e0055 */
[----:B------:R-:W-:Y:S02]  /*3e00*/  IADD3 R84, P3, PT, R2, UR5, RZ ;  /* 0x0000000502547c10 */ /* 0x000fe4000ff7e0ff */
[----:B------:R-:W-:Y:S02]  /*3e10*/  PRMT R162, RZ, 0x7610, R162 ;  /* 0x00007610ffa27816 */ /* 0x000fe400000000a2 */
[----:B------:R0:W2:Y:S01]  /*3e20*/  @P1 LDG.E.U8 R163, desc[UR22][R86.64] ;  /* 0x0000001656a31981 */ /* 0x0000a2000c1e1100 */
[----:B------:R-:W-:Y:S02]  /*3e30*/  IADD3.X R91, PT, PT, R7, UR17, RZ, P6, !PT ;  /* 0x00000011075b7c10 */ /* 0x000fe4000b7fe4ff */
[----:B------:R-:W-:Y:S01]  /*3e40*/  IADD3.X R85, PT, PT, R3, UR16, RZ, P3, !PT ;  /* 0x0000001003557c10 */ /* 0x000fe20009ffe4ff */
[----:B------:R1:W-:Y:S01]  /*3e50*/  STL [R1+0x17c], R89 ;  /* 0x00017c5901007387 */ /* 0x0003e20000100800 */
[----:B------:R-:W-:Y:S01]  /*3e60*/  PRMT R161, RZ, 0x7610, R161 ;  /* 0x00007610ffa17816 */ /* 0x000fe200000000a1 */
[----:B0-----:R-:W-:-:S02]  /*3e70*/  @P1 IMAD.MOV.U32 R86, RZ, RZ, R88 ;  /* 0x000000ffff561224 */ /* 0x001fc400078e0058 */
[----:B------:R-:W-:Y:S01]  /*3e80*/  @P1 IMAD.MOV.U32 R87, RZ, RZ, R89 ;  /* 0x000000ffff571224 */ /* 0x000fe200078e0059 */
[----:B------:R-:W-:-:S04]  /*3e90*/  IADD3 R88, P3, PT, R8, UR14, RZ ;  /* 0x0000000e08587c10 */ /* 0x000fc8000ff7e0ff */
[----:B------:R0:W2:Y:S01]  /*3ea0*/  @P1 LDG.E.U8 R162, desc[UR22][R86.64] ;  /* 0x0000001656a21981 */ /* 0x0000a2000c1e1100 */
[----:B-1----:R-:W-:Y:S02]  /*3eb0*/  IADD3.X R89, PT, PT, R9, UR17, RZ, P3, !PT ;  /* 0x0000001109597c10 */ /* 0x002fe40009ffe4ff */
[----:B------:R-:W-:Y:S01]  /*3ec0*/  PRMT R159, RZ, 0x7610, R159 ;  /* 0x00007610ff9f7816 */ /* 0x000fe2000000009f */
[----:B0-----:R-:W-:Y:S02]  /*3ed0*/  @P1 IMAD.MOV.U32 R86, RZ, RZ, R90 ;  /* 0x000000ffff561224 */ /* 0x001fe400078e005a */
[----:B------:R-:W-:Y:S01]  /*3ee0*/  @P1 IMAD.MOV.U32 R87, RZ, RZ, R91 ;  /* 0x000000ffff571224 */ /* 0x000fe200078e005b */
[----:B------:R-:W-:-:S04]  /*3ef0*/  ISETP.GT.U32.AND P6, PT, R95, R120, PT ;  /* 0x000000785f00720c */ /* 0x000fc80003fc4070 */
[----:B------:R0:W2:Y:S01]  /*3f00*/  @P1 LDG.E.U8 R161, desc[UR22][R86.64] ;  /* 0x0000001656a11981 */ /* 0x0000a2000c1e1100 */
[----:B------:R-:W-:Y:S01]  /*3f10*/  ISETP.GT.U32.AND P3, PT, R95, R110, PT ;  /* 0x0000006e5f00720c */ /* 0x000fe20003f64070 */
[----:B0-----:R-:W-:Y:S02]  /*3f20*/  @P1 IMAD.MOV.U32 R86, RZ, RZ, R88 ;  /* 0x000000ffff561224 */ /* 0x001fe400078e0058 */
[----:B------:R-:W-:-:S05]  /*3f30*/  @P1 IMAD.MOV.U32 R87, RZ, RZ, R89 ;  /* 0x000000ffff571224 */ /* 0x000fca00078e0059 */
[----:B------:R0:W2:Y:S01]  /*3f40*/  @P1 LDG.E.U8 R159, desc[UR22][R86.64] ;  /* 0x00000016569f1981 */ /* 0x0000a2000c1e1100 */
[C---:B------:R-:W-:Y:S01]  /*3f50*/  ISETP.GT.U32.AND P1, PT, R95.reuse, R113, PT ;  /* 0x000000715f00720c */ /* 0x040fe20003f24070 */
[--C-:B------:R-:W-:Y:S01]  /*3f60*/  @!P6 IMAD.IADD R120, R120, 0x1, -R95.reuse ;  /* 0x000000017878e824 */ /* 0x100fe200078e0a5f */
[----:B------:R-:W-:Y:S02]  /*3f70*/  ISETP.GT.U32.AND P6, PT, R95, R111, PT ;  /* 0x0000006f5f00720c */ /* 0x000fe40003fc4070 */
[----:B------:R-:W-:Y:S01]  /*3f80*/  @!P3 IMAD.IADD R110, R110, 0x1, -R95 ;  /* 0x000000016e6eb824 */ /* 0x000fe200078e0a5f */
[----:B0-----:R-:W-:-:S08]  /*3f90*/  IADD3 R86, P3, PT, R4, UR4, RZ ;  /* 0x0000000404567c10 */ /* 0x001fd0000ff7e0ff */
[--C-:B------:R-:W-:Y:S01]  /*3fa0*/  @!P1 IMAD.IADD R113, R113, 0x1, -R95.reuse ;  /* 0x0000000171719824 */ /* 0x100fe200078e0a5f */
[----:B------:R-:W-:Y:S02]  /*3fb0*/  ISETP.GT.U32.AND P1, PT, R95, R106, PT ;  /* 0x0000006a5f00720c */ /* 0x000fe40003f24070 */
[----:B------:R-:W-:Y:S01]  /*3fc0*/  IADD3.X R87, PT, PT, R5, UR15, RZ, P3, !PT ;  /* 0x0000000f05577c10 */ /* 0x000fe20009ffe4ff */
[----:B------:R0:W-:Y:S01]  /*3fd0*/  STL [R1+0x188], R90 ;  /* 0x0001885a01007387 */ /* 0x0001e20000100800 */
[----:B------:R-:W-:Y:S01]  /*3fe0*/  ISETP.GT.U32.AND P3, PT, R95, R105, PT ;  /* 0x000000695f00720c */ /* 0x000fe20003f64070 */
[--C-:B------:R-:W-:Y:S02]  /*3ff0*/  @!P6 IMAD.IADD R111, R111, 0x1, -R95.reuse ;  /* 0x000000016f6fe824 */ /* 0x100fe400078e0a5f */
[----:B------:R-:W-:Y:S04]  /*4000*/  STL [R1+0x184], R91 ;  /* 0x0001845b01007387 */ /* 0x000fe80000100800 */
[----:B------:R1:W-:Y:S02]  /*4010*/  STL [R1+0x190], R88 ;  /* 0x0001905801007387 */ /* 0x0003e40000100800 */
[----:B------:R-:W-:-:S02]  /*4020*/  @!P1 IMAD.IADD R106, R106, 0x1, -R95 ;  /* 0x000000016a6a9824 */ /* 0x000fc400078e0a5f */
[----:B------:R3:W-:Y:S01]  /*4030*/  STL [R1+0x18c], R89 ;  /* 0x00018c5901007387 */ /* 0x0007e20000100800 */
[----:B0-----:R-:W-:Y:S02]  /*4040*/  IADD3 R90, P1, PT, R8, UR4, RZ ;  /* 0x00000004085a7c10 */ /* 0x001fe4000ff3e0ff */
[----:B-1----:R-:W-:-:S04]  /*4050*/  IADD3 R88, P6, PT, R6, UR4, RZ ;  /* 0x0000000406587c10 */ /* 0x002fc8000ffde0ff */
[----:B---3--:R-:W-:Y:S02]  /*4060*/  IADD3.X R89, PT, PT, R7, UR15, RZ, P6, !PT ;  /* 0x0000000f07597c10 */ /* 0x008fe4000b7fe4ff */
[----:B------:R-:W-:Y:S01]  /*4070*/  ISETP.GT.U32.AND P6, PT, R95, R107, PT ;  /* 0x0000006b5f00720c */ /* 0x000fe20003fc4070 */
[----:B------:R-:W-:Y:S01]  /*4080*/  @!P3 IMAD.IADD R105, R105, 0x1, -R95 ;  /* 0x000000016969b824 */ /* 0x000fe200078e0a5f */
[----:B------:R-:W-:Y:S02]  /*4090*/  IADD3.X R91, PT, PT, R9, UR15, RZ, P1, !PT ;  /* 0x0000000f095b7c10 */ /* 0x000fe40008ffe4ff */
[C---:B------:R-:W-:Y:S02]  /*40a0*/  ISETP.GT.U32.AND P3, PT, R95.reuse, R102, PT ;  /* 0x000000665f00720c */ /* 0x040fe40003f64070 */
[----:B------:R-:W-:Y:S02]  /*40b0*/  ISETP.GT.U32.AND P1, PT, R95, R104, PT ;  /* 0x000000685f00720c */ /* 0x000fe40003f24070 */
[----:B------:R-:W-:-:S02]  /*40c0*/  PRMT R185, RZ, 0x7610, R185 ;  /* 0x00007610ffb97816 */ /* 0x000fc400000000b9 */
[----:B------:R-:W-:-:S03]  /*40d0*/  PRMT R152, RZ, 0x7610, R152 ;  /* 0x00007610ff987816 */ /* 0x000fc60000000098 */
[----:B------:R-:W-:Y:S01]  /*40e0*/  @!P6 IMAD.IADD R107, R107, 0x1, -R95 ;  /* 0x000000016b6be824 */ /* 0x000fe200078e0a5f */
[C---:B------:R-:W-:Y:S01]  /*40f0*/  ISETP.GT.U32.AND P6, PT, R95.reuse, R100, PT ;  /* 0x000000645f00720c */ /* 0x040fe20003fc4070 */
[----:B------:R-:W3:Y:S01]  /*4100*/  @!P5 LDG.E.U8 R185, desc[UR22][R82.64] ;  /* 0x0000001652b9d981 */ /* 0x000ee2000c1e1100 */
[----:B------:R-:W-:Y:S02]  /*4110*/  PRMT R160, RZ, 0x7610, R160 ;  /* 0x00007610ffa07816 */ /* 0x000fe400000000a0 */
[----:B------:R-:W-:Y:S01]  /*4120*/  PRMT R151, RZ, 0x7610, R151 ;  /* 0x00007610ff977816 */ /* 0x000fe20000000097 */
[--C-:B------:R-:W-:Y:S01]  /*4130*/  @!P3 IMAD.IADD R102, R102, 0x1, -R95.reuse ;  /* 0x000000016666b824 */ /* 0x100fe200078e0a5f */
[----:B------:R-:W-:Y:S01]  /*4140*/  ISETP.GT.U32.AND P3, PT, R95, R103, PT ;  /* 0x000000675f00720c */ /* 0x000fe20003f64070 */
[----:B------:R-:W-:Y:S01]  /*4150*/  @!P1 IMAD.IADD R104, R104, 0x1, -R95 ;  /* 0x0000000168689824 */ /* 0x000fe200078e0a5f */
[----:B------:R-:W-:Y:S01]  /*4160*/  IADD3 R92, P1, PT, R4, UR5, RZ ;  /* 0x00000005045c7c10 */ /* 0x000fe2000ff3e0ff */
[----:B------:R-:W2:Y:S04]  /*4170*/  @!P5 LDG.E.U8 R152, desc[UR22][R86.64] ;  /* 0x000000165698d981 */ /* 0x000ea8000c1e1100 */
[----:B------:R-:W3:Y:S01]  /*4180*/  @!P5 LDG.E.U8 R160, desc[UR22][R88.64] ;  /* 0x0000001658a0d981 */ /* 0x000ee2000c1e1100 */
[----:B------:R-:W-:-:S03]  /*4190*/  IADD3.X R93, PT, PT, R5, UR16, RZ, P1, !PT ;  /* 0x00000010055d7c10 */ /* 0x000fc60008ffe4ff */
[----:B------:R-:W3:Y:S01]  /*41a0*/  @!P5 LDG.E.U8 R151, desc[UR22][R90.64] ;  /* 0x000000165a97d981 */ /* 0x000ee2000c1e1100 */
[----:B------:R-:W-:Y:S02]  /*41b0*/  ISETP.GT.U32.AND P5, PT, R95, R101, PT ;  /* 0x000000655f00720c */ /* 0x000fe40003fa4070 */
[----:B------:R-:W-:Y:S01]  /*41c0*/  ISETP.GE.AND P1, PT, R94, RZ, PT ;  /* 0x000000ff5e00720c */ /* 0x000fe20003f26270 */
[--C-:B------:R-:W-:Y:S01]  /*41d0*/  @!P6 IMAD.IADD R100, R100, 0x1, -R95.reuse ;  /* 0x000000016464e824 */ /* 0x100fe200078e0a5f */
[----:B------:R-:W-:Y:S01]  /*41e0*/  ISETP.GE.AND P6, PT, R124, RZ, PT ;  /* 0x000000ff7c00720c */ /* 0x000fe20003fc6270 */
[----:B------:R-:W-:Y:S01]  /*41f0*/  @!P3 IMAD.IADD R103, R103, 0x1, -R95 ;  /* 0x000000016767b824 */ /* 0x000fe200078e0a5f */
[----:B------:R-:W-:-:S07]  /*4200*/  IADD3 R94, P3, PT, R6, UR5, RZ ;  /* 0x00000005065e7c10 */ /* 0x000fce000ff7e0ff */
[----:B------:R-:W-:Y:S01]  /*4210*/  @!P5 IMAD.IADD R101, R101, 0x1, -R95 ;  /* 0x000000016565d824 */ /* 0x000fe200078e0a5f */
[----:B------:R-:W-:Y:S01]  /*4220*/  ISETP.GE.AND P5, PT, R96, RZ, PT ;  /* 0x000000ff6000720c */ /* 0x000fe20003fa6270 */
[----:B------:R-:W-:Y:S01]  /*4230*/  @!P1 IMAD.MOV R123, RZ, RZ, -R123 ;  /* 0x000000ffff7b9224 */ /* 0x000fe200078e0a7b */
[----:B------:R-:W-:Y:S02]  /*4240*/  IADD3.X R95, PT, PT, R7, UR16, RZ, P3, !PT ;  /* 0x00000010075f7c10 */ /* 0x000fe40009ffe4ff */
[----:B------:R-:W-:Y:S02]  /*4250*/  ISETP.GE.AND P3, PT, R97, RZ, PT ;  /* 0x000000ff6100720c */ /* 0x000fe40003f66270 */
[----:B------:R-:W-:Y:S01]  /*4260*/  IADD3 R96, P1, PT, R8, UR5, RZ ;  /* 0x0000000508607c10 */ /* 0x000fe2000ff3e0ff */
[----:B------:R-:W-:Y:S01]  /*4270*/  @!P6 IMAD.MOV R118, RZ, RZ, -R118 ;  /* 0x000000ffff76e224 */ /* 0x000fe200078e0a76 */
[----:B------:R-:W-:Y:S02]  /*4280*/  PRMT R196, RZ, 0x7610, R196 ;  /* 0x00007610ffc47816 */ /* 0x000fe400000000c4 */
[----:B------:R-:W-:-:S02]  /*4290*/  PRMT R158, RZ, 0x7610, R158 ;  /* 0x00007610ff9e7816 */ /* 0x000fc4000000009e */
[----:B------:R-:W-:Y:S02]  /*42a0*/  PRMT R157, RZ, 0x7610, R157 ;  /* 0x00007610ff9d7816 */ /* 0x000fe4000000009d */
[----:B------:R-:W-:Y:S01]  /*42b0*/  PRMT R150, RZ, 0x7610, R150 ;  /* 0x00007610ff967816 */ /* 0x000fe20000000096 */
[----:B------:R-:W-:Y:S01]  /*42c0*/  IMAD.MOV.U32 R98, RZ, RZ, R117 ;  /* 0x000000ffff627224 */ /* 0x000fe200078e0075 */
[----:B------:R-:W-:Y:S01]  /*42d0*/  IADD3.X R97, PT, PT, R9, UR16, RZ, P1, !PT ;  /* 0x0000001009617c10 */ /* 0x000fe20008ffe4ff */
[----:B------:R-:W3:Y:S01]  /*42e0*/  @!P2 LDG.E.U8 R196, desc[UR22][R84.64] ;  /* 0x0000001654c4a981 */ /* 0x000ee2000c1e1100 */
[----:B------:R-:W-:Y:S02]  /*42f0*/  ISETP.GE.AND P6, PT, R121, RZ, PT ;  /* 0x000000ff7900720c */ /* 0x000fe40003fc6270 */
[----:B------:R-:W-:Y:S01]  /*4300*/  ISETP.GE.AND P1, PT, R115, RZ, PT ;  /* 0x000000ff7300720c */ /* 0x000fe20003f26270 */
[----:B------:R-:W3:Y:S01]  /*4310*/  @!P2 LDG.E.U8 R158, desc[UR22][R92.64] ;  /* 0x000000165c9ea981 */ /* 0x000ee2000c1e1100 */
[----:B------:R-:W-:Y:S01]  /*4320*/  SHF.R.U32.HI R115, RZ, 0xa, R114 ;  /* 0x0000000aff737819 */ /* 0x000fe20000011672 */
[----:B------:R-:W-:-:S02]  /*4330*/  @!P5 IMAD.MOV R98, RZ, RZ, -R98 ;  /* 0x000000ffff62d224 */ /* 0x000fc400078e0a62 */
[----:B------:R-:W3:Y:S01]  /*4340*/  @!P2 LDG.E.U8 R157, desc[UR22][R94.64] ;  /* 0x000000165e9da981 */ /* 0x000ee2000c1e1100 */
[----:B------:R-:W-:-:S03]  /*4350*/  ISETP.GE.AND P5, PT, R116, RZ, PT ;  /* 0x000000ff7400720c */ /* 0x000fc60003fa6270 */
[----:B------:R-:W3:Y:S01]  /*4360*/  @!P2 LDG.E.U8 R150, desc[UR22][R96.64] ;  /* 0x000000166096a981 */ /* 0x000ee2000c1e1100 */
[----:B------:R-:W-:Y:S01]  /*4370*/  ISETP.GE.AND P2, PT, R122, RZ, PT ;  /* 0x000000ff7a00720c */ /* 0x000fe20003f46270 */
[----:B------:R-:W-:Y:S01]  /*4380*/  UIMAD UR14, UR6, 0x15, URZ ;  /* 0x00000015060e78a4 */ /* 0x000fe2000f8e02ff */
[----:B------:R-:W-:Y:S01]  /*4390*/  @!P3 IMAD.MOV R119, RZ, RZ, -R119 ;  /* 0x000000ffff77b224 */ /* 0x000fe200078e0a77 */
[----:B------:R-:W-:Y:S01]  /*43a0*/  LOP3.LUT P3, RZ, R115, 0x1, RZ, 0xc0, !PT ;  /* 0x0000000173ff7812 */ /* 0x000fe2000786c0ff */
[----:B------:R-:W-:Y:S01]  /*43b0*/  @!P6 IMAD.MOV R113, RZ, RZ, -R113 ;  /* 0x000000ffff71e224 */ /* 0x000fe200078e0a71 */
[----:B------:R-:W-:Y:S02]  /*43c0*/  USHF.R.S32.HI UR15, URZ, 0x1f, UR14 ;  /* 0x0000001fff0f7899 */ /* 0x000fe4000801140e */
[----:B------:R-:W-:Y:S01]  /*43d0*/  IADD3 R115, P6, PT, R4, UR14, RZ ;  /* 0x0000000e04737c10 */ /* 0x000fe2000ffde0ff */
[----:B------:R-:W-:Y:S01]  /*43e0*/  @!P1 IMAD.MOV R120, RZ, RZ, -R120 ;  /* 0x000000ffff789224 */ /* 0x000fe200078e0a78 */
[----:B------:R-:W-:-:S02]  /*43f0*/  IADD3 R221, P1, PT, R2, UR14, RZ ;  /* 0x0000000e02dd7c10 */ /* 0x000fc4000ff3e0ff */
[----:B------:R-:W-:Y:S02]  /*4400*/  IADD3.X R121, PT, PT, R5, UR15, RZ, P6, !PT ;  /* 0x0000000f05797c10 */ /* 0x000fe4000b7fe4ff */
[----:B------:R-:W-:Y:S01]  /*4410*/  @!P2 IMAD.MOV R110, RZ, RZ, -R110 ;  /* 0x000000ffff6ea224 */ /* 0x000fe200078e0a6e */
[----:B------:R-:W-:Y:S01]  /*4420*/  ISETP.GE.AND P2, PT, R112, RZ, PT ;  /* 0x000000ff7000720c */ /* 0x000fe20003f46270 */
[----:B------:R-:W-:Y:S01]  /*4430*/  @!P5 IMAD.MOV R111, RZ, RZ, -R111 ;  /* 0x000000ffff6fd224 */ /* 0x000fe200078e0a6f */
[----:B------:R-:W-:Y:S02]  /*4440*/  IADD3.X R222, PT, PT, R3, UR15, RZ, P1, !PT ;  /* 0x0000000f03de7c10 */ /* 0x000fe40008ffe4ff */
[----:B------:R-:W-:Y:S01]  /*4450*/  ISETP.GE.AND P1, PT, R108, RZ, PT ;  /* 0x000000ff6c00720c */ /* 0x000fe20003f26270 */
[----:B------:R-:W-:Y:S01]  /*4460*/  @P3 IMAD.MOV.U32 R108, RZ, RZ, R115 ;  /* 0x000000ffff6c3224 */ /* 0x000fe200078e0073 */
[----:B------:R-:W-:Y:S01]  /*4470*/  ISETP.GE.AND P5, PT, R109, RZ, PT ;  /* 0x000000ff6d00720c */ /* 0x000fe20003fa6270 */
[----:B------:R-:W-:Y:S01]  /*4480*/  @P3 IMAD.MOV.U32 R109, RZ, RZ, R121 ;  /* 0x000000ffff6d3224 */ /* 0x000fe200078e0079 */
[----:B------:R-:W-:-:S02]  /*4490*/  PRMT R149, RZ, 0x7610, R149 ;  /* 0x00007610ff957816 */ /* 0x000fc40000000095 */
[----:B------:R-:W-:-:S04]  /*44a0*/  ISETP.GE.AND P6, PT, R127, RZ, PT ;  /* 0x000000ff7f00720c */ /* 0x000fc80003fc6270 */
[----:B------:R0:W3:Y:S04]  /*44b0*/  @P3 LDG.E.U8 R149, desc[UR22][R108.64] ;  /* 0x000000166c953981 */ /* 0x0000e8000c1e1100 */
[----:B------:R-:W-:Y:S01]  /*44c0*/  STL [R1+0x94], R221 ;  /* 0x000094dd01007387 */ /* 0x000fe20000100800 */
[----:B0-----:R-:W-:Y:S02]  /*44d0*/  IMAD.MOV.U32 R109, RZ, RZ, R107 ;  /* 0x000000ffff6d7224 */ /* 0x001fe400078e006b */
[----:B------:R-:W-:Y:S02]  /*44e0*/  IMAD.MOV.U32 R108, RZ, RZ, R106 ;  /* 0x000000ffff6c7224 */ /* 0x000fe400078e006a */
[----:B------:R-:W-:Y:S01]  /*44f0*/  @!P2 IMAD.MOV R109, RZ, RZ, -R109 ;  /* 0x000000ffff6da224 */ /* 0x000fe200078e0a6d */
[----:B------:R-:W-:Y:S01]  /*4500*/  IADD3 R112, P2, PT, R6, UR14, RZ ;  /* 0x0000000e06707c10 */ /* 0x000fe2000ff5e0ff */
[----:B------:R-:W-:Y:S01]  /*4510*/  STL [R1+0x90], R222 ;  /* 0x000090de01007387 */ /* 0x000fe20000100800 */
[----:B------:R-:W-:Y:S01]  /*4520*/  @!P1 IMAD.MOV R105, RZ, RZ, -R105 ;  /* 0x000000ffff699224 */ /* 0x000fe200078e0a69 */
[----:B------:R-:W-:Y:S01]  /*4530*/  ISETP.GE.AND P1, PT, R126, RZ, PT ;  /* 0x000000ff7e00720c */ /* 0x000fe20003f26270 */
[----:B------:R-:W-:Y:S01]  /*4540*/  @!P5 IMAD.MOV R108, RZ, RZ, -R108 ;  /* 0x000000ffff6cd224 */ /* 0x000fe200078e0a6c */
[----:B------:R0:W-:Y:S01]  /*4550*/  STL [R1+0x9c], R115 ;  /* 0x00009c7301007387 */ /* 0x0001e20000100800 */
[----:B------:R-:W-:Y:S01]  /*4560*/  @!P6 IMAD.MOV R102, RZ, RZ, -R102 ;  /* 0x000000ffff66e224 */ /* 0x000fe200078e0a66 */
[----:B------:R-:W-:-:S02]  /*4570*/  ISETP.GE.AND P5, PT, R125, RZ, PT ;  /* 0x000000ff7d00720c */ /* 0x000fc40003fa6270 */
[----:B------:R-:W-:Y:S02]  /*4580*/  ISETP.GE.AND P6, PT, R128, RZ, PT ;  /* 0x000000ff8000720c */ /* 0x000fe40003fc6270 */
[----:B0-----:R-:W-:Y:S02]  /*4590*/  IADD3.X R115, PT, PT, R7, UR15, RZ, P2, !PT ;  /* 0x0000000f07737c10 */ /* 0x001fe400097fe4ff */
[----:B------:R-:W-:-:S03]  /*45a0*/  ISETP.GE.AND P2, PT, R129, RZ, PT ;  /* 0x000000ff8100720c */ /* 0x000fc60003f46270 */
[----:B------:R-:W-:Y:S01]  /*45b0*/  @!P1 IMAD.MOV R104, RZ, RZ, -R104 ;  /* 0x000000ffff689224 */ /* 0x000fe200078e0a68 */
[----:B------:R-:W-:-:S03]  /*45c0*/  ISETP.NE.AND P1, PT, R99, RZ, PT ;  /* 0x000000ff6300720c */ /* 0x000fc60003f25270 */
[----:B------:R-:W-:Y:S01]  /*45d0*/  @!P5 IMAD.MOV R100, RZ, RZ, -R100 ;  /* 0x000000ffff64d224 */ /* 0x000fe200078e0a64 */
[----:B------:R-:W-:Y:S01]  /*45e0*/  LOP3.LUT R99, RZ, R99, RZ, 0x33, !PT ;  /* 0x00000063ff637212 */ /* 0x000fe200078e33ff */
[----:B------:R-:W-:Y:S01]  /*45f0*/  @!P6 IMAD.MOV R101, RZ, RZ, -R101 ;  /* 0x000000ffff65e224 */ /* 0x000fe200078e0a65 */
[----:B------:R-:W-:Y:S01]  /*4600*/  STL [R1+0x98], R121 ;  /* 0x0000987901007387 */ /* 0x000fe20000100800 */
[----:B------:R-:W-:Y:S01]  /*4610*/  @P3 IMAD.MOV.U32 R116, RZ, RZ, R221 ;  /* 0x000000ffff743224 */ /* 0x000fe200078e00dd */
[C---:B------:R-:W-:Y:S01]  /*4620*/  SEL R234, R99.reuse, R123, !P1 ;  /* 0x0000007b63ea7207 */ /* 0x040fe20004800000 */
[----:B------:R-:W-:Y:S02]  /*4630*/  @P3 IMAD.MOV.U32 R117, RZ, RZ, R222 ;  /* 0x000000ffff753224 */ /* 0x000fe400078e00de */
[----:B------:R-:W-:Y:S01]  /*4640*/  @!P2 IMAD.MOV R103, RZ, RZ, -R103 ;  /* 0x000000ffff67a224 */ /* 0x000fe200078e0a67 */
[----:B------:R0:W-:Y:S01]  /*4650*/  STL [R1+0xa4], R112 ;  /* 0x0000a47001007387 */ /* 0x0001e20000100800 */
[----:B------:R-:W-:Y:S01]  /*4660*/  @P3 IMAD.MOV.U32 R106, RZ, RZ, R112 ;  /* 0x000000ffff6a3224 */ /* 0x000fe200078e0070 */
[----:B------:R-:W-:-:S02]  /*4670*/  SEL R233, R99, R118, !P1 ;  /* 0x0000007663e97207 */ /* 0x000fc40004800000 */
[C---:B------:R-:W-:Y:S02]  /*4680*/  SEL R232, R99.reuse, R98, !P1 ;  /* 0x0000006263e87207 */ /* 0x040fe40004800000 */
[C---:B------:R-:W-:Y:S02]  /*4690*/  SEL R231, R99.reuse, R119, !P1 ;  /* 0x0000007763e77207 */ /* 0x040fe40004800000 */
[C---:B------:R-:W-:Y:S02]  /*46a0*/  SEL R230, R99.reuse, R120, !P1 ;  /* 0x0000007863e67207 */ /* 0x040fe40004800000 */
[C---:B------:R-:W-:Y:S02]  /*46b0*/  SEL R229, R99.reuse, R110, !P1 ;  /* 0x0000006e63e57207 */ /* 0x040fe40004800000 */
[C---:B------:R-:W-:Y:S02]  /*46c0*/  SEL R228, R99.reuse, R111, !P1 ;  /* 0x0000006f63e47207 */ /* 0x040fe40004800000 */
        /* <DEDUP_REMOVED lines=8> */
[----:B------:R-:W-:Y:S02]  /*4750*/  SEL R235, R99, R100, !P1 ;  /* 0x0000006463eb7207 */ /* 0x000fe40004800000 */
[----:B0-----:R-:W-:Y:S01]  /*4760*/  IADD3 R112, P1, PT, R8, UR14, RZ ;  /* 0x0000000e08707c10 */ /* 0x001fe2000ff3e0ff */
[----:B------:R0:W-:Y:S01]  /*4770*/  STL [R1+0xa0], R115 ;  /* 0x0000a07301007387 */ /* 0x0001e20000100800 */
[----:B------:R-:W-:Y:S01]  /*4780*/  @P3 IMAD.MOV.U32 R107, RZ, RZ, R115 ;  /* 0x000000ffff6b3224 */ /* 0x000fe200078e0073 */
[----:B------:R-:W-:-:S04]  /*4790*/  @!UP1 UIADD3 UR4, UPT, UPT, -UR12, 0x100000, URZ ;  /* 0x001000000c049890 */ /* 0x000fc8000fffe1ff */
[----:B------:R-:W-:Y:S02]  /*47a0*/  @!UP1 USHF.L.U32 UR5, UR4, 0xb, URZ ;  /* 0x0000000b04059899 */ /* 0x000fe400080006ff */
[----:B------:R-:W-:Y:S01]  /*47b0*/  @!UP1 USHF.L.U32 UR4, UR4, 0x1, URZ ;  /* 0x0000000104049899 */ /* 0x000fe200080006ff */
[----:B------:R-:W-:Y:S01]  /*47c0*/  PRMT R156, RZ, 0x7610, R156 ;  /* 0x00007610ff9c7816 */ /* 0x000fe2000000009c */
[----:B------:R-:W-:Y:S01]  /*47d0*/  @P3 IMAD.MOV.U32 R98, RZ, RZ, R112 ;  /* 0x000000ffff623224 */ /* 0x000fe200078e0070 */
[----:B------:R-:W-:Y:S02]  /*47e0*/  PRMT R127, RZ, 0x7610, R127 ;  /* 0x00007610ff7f7816 */ /* 0x000fe4000000007f */
[----:B------:R-:W-:Y:S02]  /*47f0*/  PRMT R132, RZ, 0x7610, R132 ;  /* 0x00007610ff847816 */ /* 0x000fe40000000084 */
[C---:B------:R-:W-:Y:S02]  /*4800*/  LOP3.LUT R239, R240.reuse, 0x10, RZ, 0x3c, !PT ;  /* 0x00000010f0ef7812 */ /* 0x040fe400078e3cff */
[----:B------:R-:W-:Y:S01]  /*4810*/  LOP3.LUT R124, R240, 0x40, RZ, 0x3c, !PT ;  /* 0x00000040f07c7812 */ /* 0x000fe200078e3cff */
[----:B------:R-:W-:Y:S01]  /*4820*/  VIADD R122, R237, 0xfffffff0 ;  /* 0xfffffff0ed7a7836 */ /* 0x000fe20000000000 */
[----:B0-----:R-:W-:Y:S01]  /*4830*/  IADD3.X R115, PT, PT, R9, UR15, RZ, P1, !PT ;  /* 0x0000000f09737c10 */ /* 0x001fe20008ffe4ff */
[----:B------:R-:W-:Y:S01]  /*4840*/  VOTEU.ALL UP1, P4 ;  /* 0x0000000000ff7886 */ /* 0x000fe20002020000 */
[----:B------:R-:W-:Y:S01]  /*4850*/  STL [R1+0xac], R112 ;  /* 0x0000ac7001007387 */ /* 0x000fe20000100800 */
[----:B------:R-:W-:Y:S01]  /*4860*/  PRMT R126, RZ, 0x7610, R126 ;  /* 0x00007610ff7e7816 */ /* 0x000fe2000000007e */
[----:B------:R-:W0:Y:S01]  /*4870*/  LDCU UR12, c[0x0][0x3b0] ;  /* 0x00007600ff0c77ac */ /* 0x000e220008000800 */
[----:B------:R-:W-:Y:S01]  /*4880*/  @P3 IMAD.MOV.U32 R99, RZ, RZ, R115 ;  /* 0x000000ffff633224 */ /* 0x000fe200078e0073 */
[----:B------:R1:W0:Y:S01]  /*4890*/  @!UP1 SYNCS.EXCH.64 URZ, [UR9+0x9008], UR4 ;  /* 0x0090080409ff95b2 */ /* 0x0002220008000100 */
[----:B------:R-:W-:Y:S01]  /*48a0*/  PRMT R125, RZ, 0x7610, R125 ;  /* 0x00007610ff7d7816 */ /* 0x000fe2000000007d */
[----:B------:R-:W3:Y:S01]  /*48b0*/  @P3 LDG.E.U8 R156, desc[UR22][R116.64] ;  /* 0x00000016749c3981 */ /* 0x000ee2000c1e1100 */
[----:B------:R-:W-:Y:S01]  /*48c0*/  PRMT R129, RZ, 0x7610, R129 ;  /* 0x00007610ff817816 */ /* 0x000fe20000000081 */
[----:B------:R-:W0:Y:S02]  /*48d0*/  LDCU UR14, c[0x0][0x3b0] ;  /* 0x00007600ff0e77ac */ /* 0x000e240008000800 */
[----:B------:R1:W3:Y:S01]  /*48e0*/  @P3 LDG.E.U8 R127, desc[UR22][R98.64] ;  /* 0x00000016627f3981 */ /* 0x0002e2000c1e1100 */
[----:B------:R-:W-:-:S03]  /*48f0*/  PRMT R128, RZ, 0x7610, R128 ;  /* 0x00007610ff807816 */ /* 0x000fc60000000080 */
[----:B------:R-:W3:Y:S01]  /*4900*/  @P3 LDG.E.U8 R132, desc[UR22][R106.64] ;  /* 0x000000166a843981 */ /* 0x000ee2000c1e1100 */
[----:B-1----:R-:W-:Y:S01]  /*4910*/  SHF.R.U32.HI R98, RZ, 0x2, R114 ;  /* 0x00000002ff627819 */ /* 0x002fe20000011672 */
[----:B------:R-:W-:-:S03]  /*4920*/  UIMAD UR4, UR6, 0x1d, URZ ;  /* 0x0000001d060478a4 */ /* 0x000fc6000f8e02ff */
[----:B------:R-:W-:Y:S01]  /*4930*/  LOP3.LUT P1, RZ, R98, 0x1, RZ, 0xc0, !PT ;  /* 0x0000000162ff7812 */ /* 0x000fe2000782c0ff */
[----:B------:R-:W-:Y:S02]  /*4940*/  USHF.R.S32.HI UR5, URZ, 0x1f, UR4 ;  /* 0x0000001fff057899 */ /* 0x000fe40008011404 */
[----:B------:R-:W-:Y:S01]  /*4950*/  IADD3 R100, P2, PT, R2, UR4, RZ ;  /* 0x0000000402647c10 */ /* 0x000fe2000ff5e0ff */
[----:B------:R-:W-:Y:S03]  /*4960*/  STL [R1+0xa8], R115 ;  /* 0x0000a87301007387 */ /* 0x000fe60000100800 */
[----:B------:R-:W-:Y:S01]  /*4970*/  IADD3.X R101, PT, PT, R3, UR5, RZ, P2, !PT ;  /* 0x0000000503657c10 */ /* 0x000fe200097fe4ff */
[----:B------:R1:W-:Y:S05]  /*4980*/  STL [R1+0x198], R100 ;  /* 0x0001986401007387 */ /* 0x0003ea0000100800 */
[----:B------:R-:W-:Y:S01]  /*4990*/  @P1 IMAD.MOV.U32 R98, RZ, RZ, R100 ;  /* 0x000000ffff621224 */ /* 0x000fe200078e0064 */
[----:B------:R0:W-:Y:S01]  /*49a0*/  STL [R1+0x194], R101 ;  /* 0x0001946501007387 */ /* 0x0001e20000100800 */
[----:B------:R-:W-:Y:S01]  /*49b0*/  @P1 IMAD.MOV.U32 R99, RZ, RZ, R101 ;  /* 0x000000ffff631224 */ /* 0x000fe200078e0065 */
[----:B-1----:R-:W-:-:S04]  /*49c0*/  IADD3 R100, P2, PT, R4, UR4, RZ ;  /* 0x0000000404647c10 */ /* 0x002fc8000ff5e0ff */
[----:B------:R1:W3:Y:S01]  /*49d0*/  @P1 LDG.E.U8 R126, desc[UR22][R98.64] ;  /* 0x00000016627e1981 */ /* 0x0002e2000c1e1100 */
[----:B0-----:R-:W-:-:S03]  /*49e0*/  IADD3.X R101, PT, PT, R5, UR5, RZ, P2, !PT ;  /* 0x0000000505657c10 */ /* 0x001fc600097fe4ff */
[----:B------:R0:W-:Y:S01]  /*49f0*/  STL [R1+0x1a0], R100 ;  /* 0x0001a06401007387 */ /* 0x0001e20000100800 */
[----:B-1----:R-:W-:Y:S02]  /*4a00*/  @P1 IMAD.MOV.U32 R98, RZ, RZ, R100 ;  /* 0x000000ffff621224 */ /* 0x002fe400078e0064 */
[----:B------:R-:W-:Y:S01]  /*4a10*/  @P1 IMAD.MOV.U32 R99, RZ, RZ, R101 ;  /* 0x000000ffff631224 */ /* 0x000fe200078e0065 */
[----:B0-----:R-:W-:Y:S01]  /*4a20*/  IADD3 R100, P2, PT, R6, UR4, RZ ;  /* 0x0000000406647c10 */ /* 0x001fe2000ff5e0ff */
[----:B------:R0:W-:Y:S04]  /*4a30*/  STL [R1+0x19c], R101 ;  /* 0x00019c6501007387 */ /* 0x0001e80000100800 */
[----:B------:R1:W3:Y:S04]  /*4a40*/  @P1 LDG.E.U8 R125, desc[UR22][R98.64] ;  /* 0x00000016627d1981 */ /* 0x0002e8000c1e1100 */
[----:B------:R4:W-:Y:S01]  /*4a50*/  STL [R1+0x1a8], R100 ;  /* 0x0001a86401007387 */ /* 0x0009e20000100800 */
[----:B0-----:R-:W-:Y:S01]  /*4a60*/  IADD3.X R101, PT, PT, R7, UR5, RZ, P2, !PT ;  /* 0x0000000507657c10 */ /* 0x001fe200097fe4ff */
[----:B-1----:R-:W-:-:S04]  /*4a70*/  @P1 IMAD.MOV.U32 R98, RZ, RZ, R100 ;  /* 0x000000ffff621224 */ /* 0x002fc800078e0064 */
[----:B------:R0:W-:Y:S01]  /*4a80*/  STL [R1+0x1a4], R101 ;  /* 0x0001a46501007387 */ /* 0x0001e20000100800 */
[----:B----4-:R-:W-:Y:S01]  /*4a90*/  IADD3 R100, P2, PT, R8, UR4, RZ ;  /* 0x0000000408647c10 */ /* 0x010fe2000ff5e0ff */
[----:B------:R-:W-:Y:S01]  /*4aa0*/  @P1 IMAD.MOV.U32 R99, RZ, RZ, R101 ;  /* 0x000000ffff631224 */ /* 0x000fe200078e0065 */
[----:B------:R-:W-:-:S04]  /*4ab0*/  UIMAD UR4, UR6, 0x6, URZ ;  /* 0x00000006060478a4 */ /* 0x000fc8000f8e02ff */
[----:B------:R1:W4:Y:S01]  /*4ac0*/  @P1 LDG.E.U8 R129, desc[UR22][R98.64] ;  /* 0x0000001662811981 */ /* 0x000322000c1e1100 */
[----:B0-----:R-:W-:Y:S01]  /*4ad0*/  IADD3.X R101, PT, PT, R9, UR5, RZ, P2, !PT ;  /* 0x0000000509657c10 */ /* 0x001fe200097fe4ff */
[----:B------:R-:W-:Y:S02]  /*4ae0*/  USHF.R.S32.HI UR5, URZ, 0x1f, UR4 ;  /* 0x0000001fff057899 */ /* 0x000fe40008011404 */
[----:B------:R0:W-:Y:S01]  /*4af0*/  STL [R1+0x1b0], R100 ;  /* 0x0001b06401007387 */ /* 0x0001e20000100800 */
[----:B-1----:R-:W-:Y:S02]  /*4b00*/  @P1 IMAD.MOV.U32 R98, RZ, RZ, R100 ;  /* 0x000000ffff621224 */ /* 0x002fe400078e0064 */
[----:B------:R-:W-:Y:S02]  /*4b10*/  @P1 IMAD.MOV.U32 R99, RZ, RZ, R101 ;  /* 0x000000ffff631224 */ /* 0x000fe400078e0065 */
[----:B0-----:R-:W-:-:S03]  /*4b20*/  VIADD R100, R237, 0xfffffff9 ;  /* 0xfffffff9ed647836 */ /* 0x001fc60000000000 */
[----:B------:R0:W3:Y:S02]  /*4b30*/  @P1 LDG.E.U8 R128, desc[UR22][R98.64] ;  /* 0x0000001662801981 */ /* 0x0000e4000c1e1100 */
[----:B------:R-:W-:Y:S02]  /*4b40*/  ISETP.GE.U32.AND P1, PT, R100, 0x7fffffda, PT ;  /* 0x7fffffda6400780c */ /* 0x000fe40003f26070 */
[----:B0-----:R-:W-:-:S04]  /*4b50*/  IADD3 R98, P2, PT, R2, UR4, RZ ;  /* 0x0000000402627c10 */ /* 0x001fc8000ff5e0ff */
[----:B------:R-:W-:Y:S02]  /*4b60*/  IADD3.X R99, PT, PT, R3, UR5, RZ, P2, !PT ;  /* 0x0000000503637c10 */ /* 0x000fe400097fe4ff */
[----:B------:R-:W-:Y:S01]  /*4b70*/  IADD3 R100, P2, PT, R4, UR4, RZ ;  /* 0x0000000404647c10 */ /* 0x000fe2000ff5e0ff */
[----:B------:R0:W-:Y:S04]  /*4b80*/  STL [R1+0x1ac], R101 ;  /* 0x0001ac6501007387 */ /* 0x0001e80000100800 */
[----:B--2---:R-:W-:Y:S01]  /*4b90*/  STS.U8 [R240+UR9], R133 ;  /* 0x00000085f0007988 */ /* 0x004fe20008000009 */
[----:B0-----:R-:W-:Y:S02]  /*4ba0*/  IADD3.X R101, PT, PT, R5, UR5, RZ, P2, !PT ;  /* 0x0000000505657c10 */ /* 0x001fe400097fe4ff */
[----:B------:R-:W-:Y:S01]  /*4bb0*/  IADD3 R102, P2, PT, R6, UR4, RZ ;  /* 0x0000000406667c10 */ /* 0x000fe2000ff5e0ff */
[----:B------:R0:W-:Y:S03]  /*4bc0*/  STS.U8 [R240+UR9+0x1000], R131 ;  /* 0x00100083f0007988 */ /* 0x0001e60008000009 */
[----:B------:R-:W-:Y:S01]  /*4bd0*/  IADD3.X R103, PT, PT, R7, UR5, RZ, P2, !PT ;  /* 0x0000000507677c10 */ /* 0x000fe200097fe4ff */
[----:B------:R1:W-:Y:S01]  /*4be0*/  STS.U8 [R240+UR9+0x2000], R130 ;  /* 0x00200082f0007988 */ /* 0x0003e20008000009 */
[----:B------:R-:W-:-:S03]  /*4bf0*/  IADD3 R104, P2, PT, R8, UR4, RZ ;  /* 0x0000000408687c10 */ /* 0x000fc6000ff5e0ff */
[----:B-----5:R-:W-:Y:S01]  /*4c00*/  STS.U8 [R240+UR9+0x3000], R136 ;  /* 0x00300088f0007988 */ /* 0x020fe20008000009 */
[----:B0-----:R-:W-:-:S03]  /*4c10*/  PRMT R131, RZ, 0x7610, R131 ;  /* 0x00007610ff837816 */ /* 0x001fc60000000083 */
[----:B------:R0:W-:Y:S01]  /*4c20*/  STS.U8 [R240+UR9+0x400], R135 ;  /* 0x00040087f0007988 */ /* 0x0001e20008000009 */
[----:B-1----:R-:W-:-:S03]  /*4c30*/  PRMT R130, RZ, 0x7610, R130 ;  /* 0x00007610ff827816 */ /* 0x002fc60000000082 */
[----:B------:R1:W-:Y:S01]  /*4c40*/  STS.U8 [R240+UR9+0x1400], R134 ;  /* 0x00140086f0007988 */ /* 0x0003e20008000009 */
[----:B------:R-:W-:Y:S01]  /*4c50*/  IADD3.X R105, PT, PT, R9, UR5, RZ, P2, !PT ;  /* 0x0000000509697c10 */ /* 0x000fe200097fe4ff */
[----:B------:R-:W-:Y:S02]  /*4c60*/  VIADD R106, R237, 0xfffffff1 ;  /* 0xfffffff1ed6a7836 */ /* 0x000fe40000000000 */
[----:B------:R-:W2:Y:S01]  /*4c70*/  @!P1 LDG.E.U8 R131, desc[UR22][R98.64] ;  /* 0x0000001662839981 */ /* 0x000ea2000c1e1100 */
[----:B0-----:R-:W-:-:S03]  /*4c80*/  PRMT R135, RZ, 0x7610, R135 ;  /* 0x00007610ff877816 */ /* 0x001fc60000000087 */
[----:B------:R-:W5:Y:S01]  /*4c90*/  @!P1 LDG.E.U8 R130, desc[UR22][R100.64] ;  /* 0x0000001664829981 */ /* 0x000f62000c1e1100 */
[----:B-1----:R-:W-:Y:S01]  /*4ca0*/  PRMT R134, RZ, 0x7610, R134 ;  /* 0x00007610ff867816 */ /* 0x002fe20000000086 */
[----:B------:R-:W-:Y:S02]  /*4cb0*/  UIMAD UR4, UR6, 0xe, URZ ;  /* 0x0000000e060478a4 */ /* 0x000fe4000f8e02ff */
[----:B------:R-:W2:Y:S04]  /*4cc0*/  @!P1 LDG.E.U8 R135, desc[UR22][R102.64] ;  /* 0x0000001666879981 */ /* 0x000ea8000c1e1100 */
[----:B------:R-:W2:Y:S01]  /*4cd0*/  @!P1 LDG.E.U8 R134, desc[UR22][R104.64] ;  /* 0x0000001668869981 */ /* 0x000ea2000c1e1100 */
[----:B------:R-:W-:Y:S01]  /*4ce0*/  ISETP.GE.U32.AND P1, PT, R106, 0x7fffffd2, PT ;  /* 0x7fffffd26a00780c */ /* 0x000fe20003f26070 */
[----:B------:R-:W-:-:S02]  /*4cf0*/  USHF.R.S32.HI UR5, URZ, 0x1f, UR4 ;  /* 0x0000001fff057899 */ /* 0x000fc40008011404 */
[----:B------:R-:W-:Y:S02]  /*4d00*/  IADD3 R106, P2, PT, R2, UR4, RZ ;  /* 0x00000004026a7c10 */ /* 0x000fe4000ff5e0ff */
[----:B------:R-:W-:Y:S02]  /*4d10*/  PRMT R133, RZ, 0x7610, R133 ;  /* 0x00007610ff857816 */ /* 0x000fe40000000085 */
[----:B------:R-:W-:-:S06]  /*4d20*/  IADD3.X R107, PT, PT, R3, UR5, RZ, P2, !PT ;  /* 0x00000005036b7c10 */ /* 0x000fcc00097fe4ff */
[----:B------:R-:W2:Y:S01]  /*4d30*/  @!P1 LDG.E.U8 R133, desc[UR22][R106.64] ;  /* 0x000000166a859981 */ /* 0x000ea2000c1e1100 */
[----:B------:R-:W-:-:S04]  /*4d40*/  IADD3 R108, P2, PT, R4, UR4, RZ ;  /* 0x00000004046c7c10 */ /* 0x000fc8000ff5e0ff */
[----:B------:R-:W-:Y:S02]  /*4d50*/  IADD3.X R109, PT, PT, R5, UR5, RZ, P2, !PT ;  /* 0x00000005056d7c10 */ /* 0x000fe400097fe4ff */
[----:B------:R-:W-:Y:S01]  /*4d60*/  IADD3 R110, P2, PT, R6, UR4, RZ ;  /* 0x00000004066e7c10 */ /* 0x000fe2000ff5e0ff */
[----:B------:R-:W-:Y:S03]  /*4d70*/  STS.U8 [R240+UR9+0x2400], R139 ;  /* 0x0024008bf0007988 */ /* 0x000fe60008000009 */
[----:B------:R-:W-:Y:S01]  /*4d80*/  IADD3.X R111, PT, PT, R7, UR5, RZ, P2, !PT ;  /* 0x00000005076f7c10 */ /* 0x000fe200097fe4ff */
[----:B------:R0:W-:Y:S01]  /*4d90*/  STS.U8 [R240+UR9+0x3400], R138 ;  /* 0x0034008af0007988 */ /* 0x0001e20008000009 */
[----:B------:R-:W-:Y:S02]  /*4da0*/  IADD3 R112, P2, PT, R8, UR4, RZ ;  /* 0x0000000408707c10 */ /* 0x000fe4000ff5e0ff */
[----:B------:R-:W-:Y:S01]  /*4db0*/  PRMT R136, RZ, 0x7610, R136 ;  /* 0x00007610ff887816 */ /* 0x000fe20000000088 */
[----:B------:R1:W-:Y:S01]  /*4dc0*/  STS.U8 [R240+UR9+0x800], R137 ;  /* 0x00080089f0007988 */ /* 0x0003e20008000009 */
[----:B------:R-:W-:-:S02]  /*4dd0*/  IADD3.X R113, PT, PT, R9, UR5, RZ, P2, !PT ;  /* 0x0000000509717c10 */ /* 0x000fc400097fe4ff */
[----:B------:R-:W-:Y:S02]  /*4de0*/  SHF.R.U32.HI R115, RZ, 0x9, R114 ;  /* 0x00000009ff737819 */ /* 0x000fe40000011672 */
[----:B0-----:R-:W-:Y:S01]  /*4df0*/  PRMT R138, RZ, 0x7610, R138 ;  /* 0x00007610ff8a7816 */ /* 0x001fe2000000008a */
[----:B------:R-:W-:Y:S01]  /*4e00*/  UIMAD UR4, UR6, 0x16, URZ ;  /* 0x00000016060478a4 */ /* 0x000fe2000f8e02ff */
[----:B------:R-:W2:Y:S01]  /*4e10*/  @!P1 LDG.E.U8 R136, desc[UR22][R112.64] ;  /* 0x0000001670889981 */ /* 0x000ea2000c1e1100 */
[----:B-1----:R-:W-:-:S03]  /*4e20*/  PRMT R137, RZ, 0x7610, R137 ;  /* 0x00007610ff897816 */ /* 0x002fc60000000089 */
[----:B------:R-:W2:Y:S01]  /*4e30*/  @!P1 LDG.E.U8 R138, desc[UR22][R108.64] ;  /* 0x000000166c8a9981 */ /* 0x000ea2000c1e1100 */
[----:B------:R-:W-:-:S03]  /*4e40*/  USHF.R.S32.HI UR5, URZ, 0x1f, UR4 ;  /* 0x0000001fff057899 */ /* 0x000fc60008011404 */
[----:B------:R-:W2:Y:S01]  /*4e50*/  @!P1 LDG.E.U8 R137, desc[UR22][R110.64] ;  /* 0x000000166e899981 */ /* 0x000ea2000c1e1100 */
[----:B------:R-:W-:Y:S02]  /*4e60*/  LOP3.LUT P1, RZ, R115, 0x1, RZ, 0xc0, !PT ;  /* 0x0000000173ff7812 */ /* 0x000fe4000782c0ff */
[----:B------:R-:W-:Y:S01]  /*4e70*/  IADD3 R116, P2, PT, R2, UR4, RZ ;  /* 0x0000000402747c10 */ /* 0x000fe2000ff5e0ff */
[----:B------:R-:W-:Y:S04]  /*4e80*/  STS.U8 [R240+UR9+0x1800], R142 ;  /* 0x0018008ef0007988 */ /* 0x000fe80008000009 */
[----:B------:R0:W-:Y:S01]  /*4e90*/  STS.U8 [R240+UR9+0x2800], R141 ;  /* 0x0028008df0007988 */ /* 0x0001e20008000009 */
[----:B------:R-:W-:Y:S02]  /*4ea0*/  IADD3.X R117, PT, PT, R3, UR5, RZ, P2, !PT ;  /* 0x0000000503757c10 */ /* 0x000fe400097fe4ff */
[----:B------:R-:W-:Y:S01]  /*4eb0*/  IADD3 R115, P2, PT, R4, UR4, RZ ;  /* 0x0000000404737c10 */ /* 0x000fe2000ff5e0ff */
[----:B------:R1:W-:Y:S01]  /*4ec0*/  STL [R1+0xb4], R116 ;  /* 0x0000b47401007387 */ /* 0x0003e20000100800 */
[----:B0-----:R-:W-:-:S03]  /*4ed0*/  PRMT R141, RZ, 0x7610, R141 ;  /* 0x00007610ff8d7816 */ /* 0x001fc6000000008d */
[----:B------:R-:W-:Y:S01]  /*4ee0*/  STL [R1+0xb0], R117 ;  /* 0x0000b07501007387 */ /* 0x000fe20000100800 */
[----:B------:R-:W-:-:S03]  /*4ef0*/  IADD3.X R119, PT, PT, R5, UR5, RZ, P2, !PT ;  /* 0x0000000505777c10 */ /* 0x000fc600097fe4ff */
[----:B------:R0:W-:Y:S04]  /*4f00*/  STL [R1+0xbc], R115 ;  /* 0x0000bc7301007387 */ /* 0x0001e80000100800 */
[----:B------:R1:W2:Y:S04]  /*4f10*/  @P1 LDG.E.U8 R141, desc[UR22][R116.64] ;  /* 0x00000016748d1981 */ /* 0x0002a8000c1e1100 */
[----:B------:R0:W-:Y:S01]  /*4f20*/  STS.U8 [R240+UR9+0x3800], R140 ;  /* 0x0038008cf0007988 */ /* 0x0001e20008000009 */
[----:B-1----:R-:W-:Y:S01]  /*4f30*/  @P1 IMAD.MOV.U32 R116, RZ, RZ, R115 ;  /* 0x000000ffff741224 */ /* 0x002fe200078e0073 */
[----:B0-----:R-:W-:-:S02]  /*4f40*/  IADD3 R115, P2, PT, R6, UR4, RZ ;  /* 0x0000000406737c10 */ /* 0x001fc4000ff5e0ff */
[----:B------:R0:W-:Y:S01]  /*4f50*/  STL [R1+0xb8], R119 ;  /* 0x0000b87701007387 */ /* 0x0001e20000100800 */
[----:B------:R-:W-:Y:S01]  /*4f60*/  @P1 IMAD.MOV.U32 R117, RZ, RZ, R119 ;  /* 0x000000ffff751224 */ /* 0x000fe200078e0077 */
[----:B------:R-:W-:Y:S02]  /*4f70*/  PRMT R140, RZ, 0x7610, R140 ;  /* 0x00007610ff8c7816 */ /* 0x000fe4000000008c */
[----:B------:R-:W-:Y:S01]  /*4f80*/  PRMT R139, RZ, 0x7610, R139 ;  /* 0x00007610ff8b7816 */ /* 0x000fe2000000008b */
[----:B------:R1:W-:Y:S04]  /*4f90*/  STL [R1+0xc4], R115 ;  /* 0x0000c47301007387 */ /* 0x0003e80000100800 */
[----:B------:R1:W2:Y:S01]  /*4fa0*/  @P1 LDG.E.U8 R140, desc[UR22][R116.64] ;  /* 0x00000016748c1981 */ /* 0x0002a2000c1e1100 */
[----:B0-----:R-:W-:Y:S01]  /*4fb0*/  IADD3.X R119, PT, PT, R7, UR5, RZ, P2, !PT ;  /* 0x0000000507777c10 */ /* 0x001fe200097fe4ff */
[----:B-1----:R-:W-:-:S04]  /*4fc0*/  @P1 IMAD.MOV.U32 R116, RZ, RZ, R115 ;  /* 0x000000ffff741224 */ /* 0x002fc800078e0073 */
[----:B------:R-:W-:Y:S01]  /*4fd0*/  @P1 IMAD.MOV.U32 R117, RZ, RZ, R119 ;  /* 0x000000ffff751224 */ /* 0x000fe200078e0077 */
[----:B------:R-:W-:-:S04]  /*4fe0*/  IADD3 R115, P2, PT, R8, UR4, RZ ;  /* 0x0000000408737c10 */ /* 0x000fc8000ff5e0ff */
[----:B------:R0:W2:Y:S04]  /*4ff0*/  @P1 LDG.E.U8 R139, desc[UR22][R116.64] ;  /* 0x00000016748b1981 */ /* 0x0000a8000c1e1100 */
[----:B------:R-:W-:Y:S01]  /*5000*/  STL [R1+0xc0], R119 ;  /* 0x0000c07701007387 */ /* 0x000fe20000100800 */
[----:B0-----:R-:W-:-:S03]  /*5010*/  IADD3.X R116, PT, PT, R9, UR5, RZ, P2, !PT ;  /* 0x0000000509747c10 */ /* 0x001fc600097fe4ff */
[----:B------:R-:W-:Y:S04]  /*5020*/  STL [R1+0xcc], R115 ;  /* 0x0000cc7301007387 */ /* 0x000fe80000100800 */
[----:B------:R0:W-:Y:S01]  /*5030*/  STL [R1+0xc8], R116 ;  /* 0x0000c87401007387 */ /* 0x0001e20000100800 */
[----:B------:R-:W-:Y:S01]  /*5040*/  @P1 IMAD.MOV.U32 R117, RZ, RZ, R116 ;  /* 0x000000ffff751224 */ /* 0x000fe200078e0074 */
[----:B------:R-:W-:Y:S02]  /*5050*/  UIMAD UR4, UR6, 0x1e, URZ ;  /* 0x0000001e060478a4 */ /* 0x000fe4000f8e02ff */
[----:B------:R-:W-:Y:S01]  /*5060*/  STS.U8 [R240+UR9+0xc00], R145 ;  /* 0x000c0091f0007988 */ /* 0x000fe20008000009 */
[----:B0-----:R-:W-:Y:S01]  /*5070*/  @P1 IMAD.MOV.U32 R116, RZ, RZ, R115 ;  /* 0x000000ffff741224 */ /* 0x001fe200078e0073 */
[----:B------:R-:W-:-:S02]  /*5080*/  SHF.R.U32.HI R115, RZ, 0x8, R114 ;  /* 0x00000008ff737819 */ /* 0x000fc40000011672 */
[----:B------:R-:W-:Y:S01]  /*5090*/  SHF.R.U32.HI R114, RZ, 0x1, R114 ;  /* 0x00000001ff727819 */ /* 0x000fe20000011672 */
[----:B------:R0:W-:Y:S01]  /*50a0*/  STS.U8 [R240+UR9+0x1c00], R144 ;  /* 0x001c0090f0007988 */ /* 0x0001e20008000009 */
[----:B------:R-:W-:Y:S02]  /*50b0*/  USHF.R.S32.HI UR5, URZ, 0x1f, UR4 ;  /* 0x0000001fff057899 */ /* 0x000fe40008011404 */
[----:B------:R-:W-:Y:S01]  /*50c0*/  LOP3.LUT P2, RZ, R114, 0x1, RZ, 0xc0, !PT ;  /* 0x0000000172ff7812 */ /* 0x000fe2000784c0ff */
[----:B------:R1:W-:Y:S01]  /*50d0*/  STS.U8 [R240+UR9+0x2c00], R143 ;  /* 0x002c008ff0007988 */ /* 0x0003e20008000009 */
[----:B------:R-:W-:-:S03]  /*50e0*/  IADD3 R119, P3, PT, R2, UR4, RZ ;  /* 0x0000000402777c10 */ /* 0x000fc6000ff7e0ff */
[----:B------:R-:W-:Y:S01]  /*50f0*/  STS.U8 [R240+UR9+0x3c00], R146 ;  /* 0x003c0092f0007988 */ /* 0x000fe20008000009 */
[----:B0-----:R-:W-:-:S03]  /*5100*/  PRMT R144, RZ, 0x7610, R144 ;  /* 0x00007610ff907816 */ /* 0x001fc60000000090 */
[----:B------:R-:W-:Y:S01]  /*5110*/  STS.U8 [R239+UR9+0x80], R153 ;  /* 0x00008099ef007988 */ /* 0x000fe20008000009 */
[----:B------:R-:W-:-:S03]  /*5120*/  IADD3.X R120, PT, PT, R3, UR5, RZ, P3, !PT ;  /* 0x0000000503787c10 */ /* 0x000fc60009ffe4ff */
[----:B------:R-:W-:Y:S04]  /*5130*/  STS.U8 [R239+UR9+0x1080], R148 ;  /* 0x00108094ef007988 */ /* 0x000fe80008000009 */
[----:B------:R-:W-:Y:S04]  /*5140*/  STS.U8 [R239+UR9+0x2080], R147 ;  /* 0x00208093ef007988 */ /* 0x000fe80008000009 */
[----:B------:R-:W-:Y:S04]  /*5150*/  STS.U8 [R239+UR9+0x3080], R167 ;  /* 0x003080a7ef007988 */ /* 0x000fe80008000009 */
[----:B------:R-:W-:Y:S01]  /*5160*/  STS.U8 [R239+UR9+0x480], R155 ;  /* 0x0004809bef007988 */ /* 0x000fe20008000009 */
[----:B-1----:R-:W-:-:S03]  /*5170*/  PRMT R143, RZ, 0x7610, R143 ;  /* 0x00007610ff8f7816 */ /* 0x002fc6000000008f */
[----:B------:R-:W-:Y:S04]  /*5180*/  STS.U8 [R239+UR9+0x1480], R154 ;  /* 0x0014809aef007988 */ /* 0x000fe80008000009 */
[----:B------:R0:W2:Y:S01]  /*5190*/  @P1 LDG.E.U8 R144, desc[UR22][R116.64] ;  /* 0x0000001674901981 */ /* 0x0000a2000c1e1100 */
[----:B------:R-:W-:-:S03]  /*51a0*/  LOP3.LUT P1, RZ, R115, 0x1, RZ, 0xc0, !PT ;  /* 0x0000000173ff7812 */ /* 0x000fc6000782c0ff */
[----:B------:R-:W-:Y:S01]  /*51b0*/  STS.U8 [R239+UR9+0x2480], R179 ;  /* 0x002480b3ef007988 */ /* 0x000fe20008000009 */
[----:B------:R-:W-:-:S03]  /*51c0*/  @P2 IMAD.MOV.U32 R114, RZ, RZ, R119 ;  /* 0x000000ffff722224 */ /* 0x000fc600078e0077 */
[----:B------:R-:W-:Y:S01]  /*51d0*/  STS.U8 [R239+UR9+0x3480], R178 ;  /* 0x003480b2ef007988 */ /* 0x000fe20008000009 */
[----:B0-----:R-:W-:Y:S01]  /*51e0*/  IADD3 R116, P3, PT, R4, UR4, RZ ;  /* 0x0000000404747c10 */ /* 0x001fe2000ff7e0ff */
[----:B------:R-:W-:Y:S02]  /*51f0*/  @P2 IMAD.MOV.U32 R115, RZ, RZ, R120 ;  /* 0x000000ffff732224 */ /* 0x000fe400078e0078 */
[----:B------:R-:W-:Y:S01]  /*5200*/  STS.U8 [R239+UR9+0x880], R177 ;  /* 0x000880b1ef007988 */ /* 0x000fe20008000009 */
[----:B------:R-:W-:Y:S02]  /*5210*/  LOP3.LUT R118, R240, 0x20, RZ, 0x3c, !PT ;  /* 0x00000020f0767812 */ /* 0x000fe400078e3cff */
[----:B------:R-:W-:Y:S01]  /*5220*/  IADD3.X R117, PT, PT, R5, UR5, RZ, P3, !PT ;  /* 0x0000000505757c10 */ /* 0x000fe20009ffe4ff */
[----:B------:R-:W-:Y:S04]  /*5230*/  STS.U8 [R239+UR9+0x1880], R217 ;  /* 0x001880d9ef007988 */ /* 0x000fe80008000009 */
[----:B------:R-:W-:Y:S01]  /*5240*/  STS.U8 [R239+UR9+0x2880], R216 ;  /* 0x002880d8ef007988 */ /* 0x000fe20008000009 */
[----:B------:R-:W-:-:S03]  /*5250*/  PRMT R142, RZ, 0x7610, R142 ;  /* 0x00007610ff8e7816 */ /* 0x000fc6000000008e */
[----:B------:R-:W-:Y:S04]  /*5260*/  STS.U8 [R239+UR9+0x3880], R209 ;  /* 0x003880d1ef007988 */ /* 0x000fe80008000009 */
[----:B------:R-:W-:Y:S04]  /*5270*/  STS.U8 [R239+UR9+0xc80], R220 ;  /* 0x000c80dcef007988 */ /* 0x000fe80008000009 */
[----:B------:R-:W-:Y:S04]  /*5280*/  STS.U8 [R239+UR9+0x1c80], R219 ;  /* 0x001c80dbef007988 */ /* 0x000fe80008000009 */
[----:B------:R-:W-:Y:S04]  /*5290*/  STL [R1+0x1b8], R119 ;  /* 0x0001b87701007387 */ /* 0x000fe80000100800 */
[----:B------:R-:W-:Y:S04]  /*52a0*/  STS.U8 [R239+UR9+0x2c80], R211 ;  /* 0x002c80d3ef007988 */ /* 0x000fe80008000009 */
[----:B------:R-:W-:Y:S04]  /*52b0*/  STL [R1+0x1b4], R120 ;  /* 0x0001b47801007387 */ /* 0x000fe80000100800 */
[----:B------:R0:W2:Y:S04]  /*52c0*/  @P2 LDG.E.U8 R143, desc[UR22][R114.64] ;  /* 0x00000016728f2981 */ /* 0x0000a8000c1e1100 */
[----:B------:R-:W-:Y:S04]  /*52d0*/  STS.U8 [R239+UR9+0x3c80], R215 ;  /* 0x003c80d7ef007988 */ /* 0x000fe80008000009 */
[----:B------:R1:W-:Y:S01]  /*52e0*/  STL [R1+0x1c0], R116 ;  /* 0x0001c07401007387 */ /* 0x0003e20000100800 */
[----:B0-----:R-:W-:-:S02]  /*52f0*/  @P2 IMAD.MOV.U32 R114, RZ, RZ, R116 ;  /* 0x000000ffff722224 */ /* 0x001fc400078e0074 */
[----:B------:R-:W-:Y:S01]  /*5300*/  @P2 IMAD.MOV.U32 R115, RZ, RZ, R117 ;  /* 0x000000ffff732224 */ /* 0x000fe200078e0075 */
[----:B------:R-:W-:Y:S04]  /*5310*/  STS.U8 [R118+UR9+0x100], R214 ;  /* 0x000100d676007988 */ /* 0x000fe80008000009 */
[----:B------:R-:W-:Y:S01]  /*5320*/  STS.U8 [R118+UR9+0x1100], R213 ;  /* 0x001100d576007988 */ /* 0x000fe20008000009 */
[----:B-1----:R-:W-:-:S03]  /*5330*/  IADD3 R116, P3, PT, R6, UR4, RZ ;  /* 0x0000000406747c10 */ /* 0x002fc6000ff7e0ff */
[----:B------:R-:W-:Y:S04]  /*5340*/  STS.U8 [R118+UR9+0x2100], R197 ;  /* 0x002100c576007988 */ /* 0x000fe80008000009 */
[----:B------:R-:W-:Y:S04]  /*5350*/  STS.U8 [R118+UR9+0x3100], R218 ;  /* 0x003100da76007988 */ /* 0x000fe80008000009 */
[----:B------:R0:W-:Y:S04]  /*5360*/  STL [R1+0x1bc], R117 ;  /* 0x0001bc7501007387 */ /* 0x0001e80000100800 */
[----:B------:R-:W-:Y:S04]  /*5370*/  STS.U8 [R118+UR9+0x500], R203 ;  /* 0x000500cb76007988 */ /* 0x000fe80008000009 */
[----:B------:R1:W2:Y:S01]  /*5380*/  @P2 LDG.E.U8 R142, desc[UR22][R114.64] ;  /* 0x00000016728e2981 */ /* 0x0002a2000c1e1100 */
[----:B0-----:R-:W-:-:S03]  /*5390*/  IADD3.X R117, PT, PT, R7, UR5, RZ, P3, !PT ;  /* 0x0000000507757c10 */ /* 0x001fc60009ffe4ff */
[----:B------:R-:W-:Y:S01]  /*53a0*/  STS.U8 [R118+UR9+0x1500], R202 ;  /* 0x001500ca76007988 */ /* 0x000fe20008000009 */
[----:B------:R-:W-:-:S03]  /*53b0*/  PRMT R146, RZ, 0x7610, R146 ;  /* 0x00007610ff927816 */ /* 0x000fc60000000092 */
[----:B------:R0:W-:Y:S01]  /*53c0*/  STL [R1+0x1c8], R116 ;  /* 0x0001c87401007387 */ /* 0x0001e20000100800 */
[----:B-1----:R-:W-:-:S03]  /*53d0*/  @P2 IMAD.MOV.U32 R114, RZ, RZ, R116 ;  /* 0x000000ffff722224 */ /* 0x002fc600078e0074 */
[----:B------:R-:W-:Y:S01]  /*53e0*/  STS.U8 [R118+UR9+0x2500], R207 ;  /* 0x002500cf76007988 */ /* 0x000fe20008000009 */
[----:B------:R-:W-:-:S03]  /*53f0*/  @P2 IMAD.MOV.U32 R115, RZ, RZ, R117 ;  /* 0x000000ffff732224 */ /* 0x000fc600078e0075 */
[----:B------:R-:W-:Y:S01]  /*5400*/  STS.U8 [R118+UR9+0x3500], R206 ;  /* 0x003500ce76007988 */ /* 0x000fe20008000009 */
[----:B0-----:R-:W-:-:S03]  /*5410*/  IADD3 R116, P3, PT, R8, UR4, RZ ;  /* 0x0000000408747c10 */ /* 0x001fc6000ff7e0ff */
[----:B------:R-:W-:Y:S04]  /*5420*/  STS.U8 [R118+UR9+0x900], R191 ;  /* 0x000900bf76007988 */ /* 0x000fe80008000009 */
[----:B------:R-:W-:Y:S04]  /*5430*/  STS.U8 [R118+UR9+0x1900], R212 ;  /* 0x001900d476007988 */ /* 0x000fe80008000009 */
[----:B------:R0:W-:Y:S04]  /*5440*/  STL [R1+0x1c4], R117 ;  /* 0x0001c47501007387 */ /* 0x0001e80000100800 */
[----:B------:R-:W-:Y:S01]  /*5450*/  STS.U8 [R118+UR9+0x2900], R205 ;  /* 0x002900cd76007988 */ /* 0x000fe20008000009 */
[----:B------:R-:W-:-:S03]  /*5460*/  PRMT R145, RZ, 0x7610, R145 ;  /* 0x00007610ff917816 */ /* 0x000fc60000000091 */
[----:B------:R-:W-:Y:S01]  /*5470*/  STS.U8 [R118+UR9+0x3900], R188 ;  /* 0x003900bc76007988 */ /* 0x000fe20008000009 */
[----:B0-----:R-:W-:-:S03]  /*5480*/  IADD3.X R117, PT, PT, R9, UR5, RZ, P3, !PT ;  /* 0x0000000509757c10 */ /* 0x001fc60009ffe4ff */
[----:B------:R-:W-:Y:S04]  /*5490*/  STS.U8 [R118+UR9+0xd00], R199 ;  /* 0x000d00c776007988 */ /* 0x000fe80008000009 */
[----:B------:R-:W-:Y:S04]  /*54a0*/  STS.U8 [R118+UR9+0x1d00], R198 ;  /* 0x001d00c676007988 */ /* 0x000fe80008000009 */
[----:B------:R-:W-:Y:S04]  /*54b0*/  STS.U8 [R118+UR9+0x2d00], R182 ;  /* 0x002d00b676007988 */ /* 0x000fe80008000009 */
[----:B------:R0:W2:Y:S04]  /*54c0*/  @P2 LDG.E.U8 R146, desc[UR22][R114.64] ;  /* 0x0000001672922981 */ /* 0x0000a8000c1e1100 */
[----:B------:R1:W-:Y:S01]  /*54d0*/  STS.U8 [R118+UR9+0x3d00], R204 ;  /* 0x003d00cc76007988 */ /* 0x0003e20008000009 */
[----:B0-----:R-:W-:-:S02]  /*54e0*/  @P2 IMAD.MOV.U32 R114, RZ, RZ, R116 ;  /* 0x000000ffff722224 */ /* 0x001fc400078e0074 */
[----:B------:R-:W-:Y:S01]  /*54f0*/  @P2 IMAD.MOV.U32 R115, RZ, RZ, R117 ;  /* 0x000000ffff732224 */ /* 0x000fe200078e0075 */
[----:B-1----:R-:W-:Y:S01]  /*5500*/  LOP3.LUT R118, R240, 0x30, RZ, 0x3c, !PT ;  /* 0x00000030f0767812 */ /* 0x002fe200078e3cff */
[----:B------:R-:W-:-:S03]  /*5510*/  UIMAD UR4, UR6, 0x7, URZ ;  /* 0x00000007060478a4 */ /* 0x000fc6000f8e02ff */
[----:B------:R0:W5:Y:S04]  /*5520*/  @P2 LDG.E.U8 R145, desc[UR22][R114.64] ;  /* 0x0000001672912981 */ /* 0x000168000c1e1100 */
[----:B------:R-:W-:Y:S01]  /*5530*/  STS.U8 [R118+UR9+0x180], R193 ;  /* 0x000180c176007988 */ /* 0x000fe20008000009 */
[----:B------:R-:W-:-:S03]  /*5540*/  USHF.R.S32.HI UR5, URZ, 0x1f, UR4 ;  /* 0x0000001fff057899 */ /* 0x000fc60008011404 */
[----:B------:R-:W-:Y:S01]  /*5550*/  STS.U8 [R118+UR9+0x1180], R192 ;  /* 0x001180c076007988 */ /* 0x000fe20008000009 */
[----:B0-----:R-:W-:-:S03]  /*5560*/  VIADD R114, R237, 0xfffffff8 ;  /* 0xfffffff8ed727836 */ /* 0x001fc60000000000 */
[----:B------:R-:W-:Y:S04]  /*5570*/  STS.U8 [R118+UR9+0x2180], R175 ;  /* 0x002180af76007988 */ /* 0x000fe80008000009 */
[----:B------:R-:W-:Y:S01]  /*5580*/  STS.U8 [R118+UR9+0x3180], R208 ;  /* 0x003180d076007988 */ /* 0x000fe20008000009 */
[----:B------:R-:W-:-:S03]  /*5590*/  ISETP.GE.U32.AND P2, PT, R114, 0x7fffffd9, PT ;  /* 0x7fffffd97200780c */ /* 0x000fc60003f46070 */
[----:B------:R-:W-:Y:S01]  /*55a0*/  STS.U8 [R118+UR9+0x580], R189 ;  /* 0x000580bd76007988 */ /* 0x000fe20008000009 */
[----:B------:R-:W-:-:S03]  /*55b0*/  IADD3 R114, P3, PT, R2, UR4, RZ ;  /* 0x0000000402727c10 */ /* 0x000fc6000ff7e0ff */
[----:B------:R-:W-:Y:S04]  /*55c0*/  STS.U8 [R118+UR9+0x1580], R210 ;  /* 0x001580d276007988 */ /* 0x000fe80008000009 */
[----:B------:R-:W-:Y:S01]  /*55d0*/  STS.U8 [R118+UR9+0x2580], R201 ;  /* 0x002580c976007988 */ /* 0x000fe20008000009 */
[----:B------:R-:W-:-:S03]  /*55e0*/  IADD3.X R115, PT, PT, R3, UR5, RZ, P3, !PT ;  /* 0x0000000503737c10 */ /* 0x000fc60009ffe4ff */
[----:B------:R-:W-:Y:S04]  /*55f0*/  STS.U8 [R118+UR9+0x3580], R184 ;  /* 0x003580b876007988 */ /* 0x000fe80008000009 */
[----:B------:R-:W-:Y:S04]  /*5600*/  STS.U8 [R118+UR9+0x980], R195 ;  /* 0x000980c376007988 */ /* 0x000fe80008000009 */
[----:B------:R-:W-:Y:S04]  /*5610*/  STS.U8 [R118+UR9+0x1980], R194 ;  /* 0x001980c276007988 */ /* 0x000fe80008000009 */
[----:B------:R-:W-:Y:S04]  /*5620*/  STS.U8 [R118+UR9+0x2980], R176 ;  /* 0x002980b076007988 */ /* 0x000fe80008000009 */
[----:B------:R0:W-:Y:S04]  /*5630*/  STL [R1+0x1d0], R116 ;  /* 0x0001d07401007387 */ /* 0x0001e80000100800 */
[----:B------:R-:W-:Y:S04]  /*5640*/  STS.U8 [R118+UR9+0x3980], R200 ;  /* 0x003980c876007988 */ /* 0x000fe80008000009 */
[----:B------:R-:W-:Y:S01]  /*5650*/  STS.U8 [R118+UR9+0xd80], R181 ;  /* 0x000d80b576007988 */ /* 0x000fe20008000009 */
[----:B0-----:R-:W-:-:S03]  /*5660*/  IADD3 R116, P3, PT, R4, UR4, RZ ;  /* 0x0000000404747c10 */ /* 0x001fc6000ff7e0ff */
[----:B------:R-:W-:Y:S04]  /*5670*/  STS.U8 [R118+UR9+0x1d80], R180 ;  /* 0x001d80b476007988 */ /* 0x000fe80008000009 */
[----:B------:R0:W-:Y:S04]  /*5680*/  STL [R1+0x1cc], R117 ;  /* 0x0001cc7501007387 */ /* 0x0001e80000100800 */
[----:B------:R-:W-:Y:S04]  /*5690*/  STS.U8 [R118+UR9+0x2d80], R187 ;  /* 0x002d80bb76007988 */ /* 0x000fe80008000009 */
[----:B------:R1:W-:Y:S01]  /*56a0*/  STS.U8 [R118+UR9+0x3d80], R186 ;  /* 0x003d80ba76007988 */ /* 0x0003e20008000009 */
[----:B0-----:R-:W-:-:S02]  /*56b0*/  IADD3.X R117, PT, PT, R5, UR5, RZ, P3, !PT ;  /* 0x0000000505757c10 */ /* 0x001fc40009ffe4ff */
[----:B-1----:R-:W-:-:S04]  /*56c0*/  IADD3 R118, P3, PT, R6, UR4, RZ ;  /* 0x0000000406767c10 */ /* 0x002fc8000ff7e0ff */
[----:B------:R-:W-:Y:S02]  /*56d0*/  IADD3.X R119, PT, PT, R7, UR5, RZ, P3, !PT ;  /* 0x0000000507777c10 */ /* 0x000fe40009ffe4ff */
[----:B------:R-:W-:Y:S01]  /*56e0*/  IADD3 R120, P3, PT, R8, UR4, RZ ;  /* 0x0000000408787c10 */ /* 0x000fe2000ff7e0ff */
[----:B------:R-:W-:Y:S01]  /*56f0*/  STS.U8 [R124+UR9+0x200], R174 ;  /* 0x000200ae7c007988 */ /* 0x000fe20008000009 */
[----:B------:R-:W-:Y:S02]  /*5700*/  PRMT R148, RZ, 0x7610, R148 ;  /* 0x00007610ff947816 */ /* 0x000fe40000000094 */
[----:B------:R-:W-:Y:S02]  /*5710*/  PRMT R147, RZ, 0x7610, R147 ;  /* 0x00007610ff937816 */ /* 0x000fe40000000093 */
[----:B------:R-:W-:Y:S02]  /*5720*/  PRMT R155, RZ, 0x7610, R155 ;  /* 0x00007610ff9b7816 */ /* 0x000fe4000000009b */
[----:B------:R-:W-:Y:S01]  /*5730*/  PRMT R154, RZ, 0x7610, R154 ;  /* 0x00007610ff9a7816 */ /* 0x000fe2000000009a */
[----:B------:R-:W-:Y:S01]  /*5740*/  STS.U8 [R124+UR9+0x1200], R173 ;  /* 0x001200ad7c007988 */ /* 0x000fe20008000009 */
[----:B------:R-:W-:Y:S01]  /*5750*/  IADD3.X R121, PT, PT, R9, UR5, RZ, P3, !PT ;  /* 0x0000000509797c10 */ /* 0x000fe20009ffe4ff */
[----:B------:R-:W-:-:S02]  /*5760*/  UIMAD UR4, UR6, 0xf, URZ ;  /* 0x0000000f060478a4 */ /* 0x000fc4000f8e02ff */
[----:B------:R-:W-:Y:S02]  /*5770*/  STS.U8 [R124+UR9+0x2200], R190 ;  /* 0x002200be7c007988 */ /* 0x000fe40008000009 */
[----:B------:R-:W-:Y:S02]  /*5780*/  USHF.R.S32.HI UR5, URZ, 0x1f, UR4 ;  /* 0x0000001fff057899 */ /* 0x000fe40008011404 */
[----:B------:R-:W-:Y:S04]  /*5790*/  STS.U8 [R124+UR9+0x3200], R171 ;  /* 0x003200ab7c007988 */ /* 0x000fe80008000009 */
[----:B------:R-:W-:Y:S04]  /*57a0*/  STS.U8 [R124+UR9+0x600], R166 ;  /* 0x000600a67c007988 */ /* 0x000fe80008000009 */
[----:B------:R-:W5:Y:S04]  /*57b0*/  @!P2 LDG.E.U8 R148, desc[UR22][R114.64] ;  /* 0x000000167294a981 */ /* 0x000f68000c1e1100 */
[----:B------:R-:W5:Y:S04]  /*57c0*/  @!P2 LDG.E.U8 R147, desc[UR22][R116.64] ;  /* 0x000000167493a981 */ /* 0x000f68000c1e1100 */
[----:B------:R-:W-:Y:S04]  /*57d0*/  STS.U8 [R124+UR9+0x1600], R183 ;  /* 0x001600b77c007988 */ /* 0x000fe80008000009 */
[----:B------:R-:W5:Y:S04]  /*57e0*/  @!P2 LDG.E.U8 R155, desc[UR22][R118.64] ;  /* 0x00000016769ba981 */ /* 0x000f68000c1e1100 */
[----:B------:R-:W5:Y:S01]  /*57f0*/  @!P2 LDG.E.U8 R154, desc[UR22][R120.64] ;  /* 0x00000016789aa981 */ /* 0x000f62000c1e1100 */
[----:B------:R-:W-:-:S02]  /*5800*/  ISETP.GE.U32.AND P2, PT, R122, 0x7fffffd1, PT ;  /* 0x7fffffd17a00780c */ /* 0x000fc40003f46070 */
[----:B------:R-:W-:Y:S01]  /*5810*/  IADD3 R122, P3, PT, R2, UR4, RZ ;  /* 0x00000004027a7c10 */ /* 0x000fe2000ff7e0ff */
[----:B------:R-:W-:Y:S04]  /*5820*/  STS.U8 [R124+UR9+0x2600], R169 ;  /* 0x002600a97c007988 */ /* 0x000fe80008000009 */
[----:B------:R-:W-:Y:S01]  /*5830*/  STS.U8 [R124+UR9+0x3600], R168 ;  /* 0x003600a87c007988 */ /* 0x000fe20008000009 */
[----:B------:R-:W-:-:S03]  /*5840*/  IADD3.X R123, PT, PT, R3, UR5, RZ, P3, !PT ;  /* 0x00000005037b7c10 */ /* 0x000fc60009ffe4ff */
[----:B------:R-:W-:Y:S01]  /*5850*/  STS.U8 [R124+UR9+0xa00], R170 ;  /* 0x000a00aa7c007988 */ /* 0x000fe20008000009 */
[----:B------:R-:W-:-:S03]  /*5860*/  IADD3 R244, P3, PT, R4, UR4, RZ ;  /* 0x0000000404f47c10 */ /* 0x000fc6000ff7e0ff */
[----:B------:R-:W-:Y:S04]  /*5870*/  STS.U8 [R124+UR9+0x1a00], R165 ;  /* 0x001a00a57c007988 */ /* 0x000fe80008000009 */
[----:B------:R0:W-:Y:S04]  /*5880*/  STS.U8 [R124+UR9+0x2a00], R164 ;  /* 0x002a00a47c007988 */ /* 0x0001e80008000009 */
[----:B------:R-:W-:Y:S04]  /*5890*/  STS.U8 [R124+UR9+0x3a00], R172 ;  /* 0x003a00ac7c007988 */ /* 0x000fe80008000009 */
[----:B------:R-:W-:Y:S04]  /*58a0*/  STS.U8 [R124+UR9+0xe00], R163 ;  /* 0x000e00a37c007988 */ /* 0x000fe80008000009 */
[----:B------:R-:W-:Y:S01]  /*58b0*/  STS.U8 [R124+UR9+0x1e00], R162 ;  /* 0x001e00a27c007988 */ /* 0x000fe20008000009 */
[----:B0-----:R-:W-:-:S03]  /*58c0*/  LOP3.LUT R164, R240, 0x50, RZ, 0x3c, !PT ;  /* 0x00000050f0a47812 */ /* 0x001fc600078e3cff */
[----:B------:R-:W-:Y:S04]  /*58d0*/  STS.U8 [R124+UR9+0x2e00], R161 ;  /* 0x002e00a17c007988 */ /* 0x000fe80008000009 */
[----:B------:R0:W-:Y:S04]  /*58e0*/  STS.U8 [R124+UR9+0x3e00], R159 ;  /* 0x003e009f7c007988 */ /* 0x0001e80008000009 */
[----:B---3--:R-:W-:Y:S01]  /*58f0*/  STS.U8 [R164+UR9+0x280], R185 ;  /* 0x000280b9a4007988 */ /* 0x008fe20008000009 */
[----:B0-----:R-:W-:Y:S02]  /*5900*/  IADD3.X R124, PT, PT, R5, UR5, RZ, P3, !PT ;  /* 0x00000005057c7c10 */ /* 0x001fe40009ffe4ff */
[----:B------:R-:W-:Y:S01]  /*5910*/  IADD3 R246, P3, PT, R6, UR4, RZ ;  /* 0x0000000406f67c10 */ /* 0x000fe2000ff7e0ff */
[----:B------:R0:W-:Y:S03]  /*5920*/  STS.U8 [R164+UR9+0x1280], R152 ;  /* 0x00128098a4007988 */ /* 0x0001e60008000009 */
[----:B------:R-:W-:-:S02]  /*5930*/  IADD3.X R245, PT, PT, R7, UR5, RZ, P3, !PT ;  /* 0x0000000507f57c10 */ /* 0x000fc40009ffe4ff */
[----:B------:R-:W-:Y:S01]  /*5940*/  IADD3 R248, P3, PT, R8, UR4, RZ ;  /* 0x0000000408f87c10 */ /* 0x000fe2000ff7e0ff */
[----:B------:R-:W-:Y:S03]  /*5950*/  STS.U8 [R164+UR9+0x2280], R160 ;  /* 0x002280a0a4007988 */ /* 0x000fe60008000009 */
[----:B------:R-:W-:Y:S01]  /*5960*/  IADD3.X R247, PT, PT, R9, UR5, RZ, P3, !PT ;  /* 0x0000000509f77c10 */ /* 0x000fe20009ffe4ff */
[----:B------:R1:W-:Y:S04]  /*5970*/  STS.U8 [R164+UR9+0x3280], R151 ;  /* 0x00328097a4007988 */ /* 0x0003e80008000009 */
[----:B------:R-:W-:Y:S01]  /*5980*/  STS.U8 [R164+UR9+0x680], R196 ;  /* 0x000680c4a4007988 */ /* 0x000fe20008000009 */
[----:B------:R-:W-:-:S03]  /*5990*/  PRMT R153, RZ, 0x7610, R153 ;  /* 0x00007610ff997816 */ /* 0x000fc60000000099 */
[----:B------:R3:W-:Y:S01]  /*59a0*/  STS.U8 [R164+UR9+0x1680], R158 ;  /* 0x0016809ea4007988 */ /* 0x0007e20008000009 */
[----:B0-----:R-:W-:-:S03]  /*59b0*/  PRMT R152, RZ, 0x7610, R152 ;  /* 0x00007610ff987816 */ /* 0x001fc60000000098 */
[----:B------:R-:W-:Y:S01]  /*59c0*/  STS.U8 [R164+UR9+0x2680], R157 ;  /* 0x0026809da4007988 */ /* 0x000fe20008000009 */
[----:B-1----:R-:W-:Y:S01]  /*59d0*/  PRMT R151, RZ, 0x7610, R151 ;  /* 0x00007610ff977816 */ /* 0x002fe20000000097 */
[----:B------:R-:W-:Y:S02]  /*59e0*/  @!P2 IMAD.MOV.U32 R162, RZ, RZ, R244 ;  /* 0x000000ffffa2a224 */ /* 0x000fe400078e00f4 */
[----:B------:R0:W-:Y:S01]  /*59f0*/  STS.U8 [R164+UR9+0x3680], R150 ;  /* 0x00368096a4007988 */ /* 0x0001e20008000009 */
[----:B------:R-:W-:Y:S01]  /*5a00*/  @!P2 IMAD.MOV.U32 R163, RZ, RZ, R124 ;  /* 0x000000ffffa3a224 */ /* 0x000fe200078e007c */
[----:B------:R-:W-:Y:S01]  /*5a10*/  UIMAD UR4, UR6, 0x17, URZ ;  /* 0x00000017060478a4 */ /* 0x000fe2000f8e02ff */
[----:B------:R-:W-:Y:S01]  /*5a20*/  @!P2 IMAD.MOV.U32 R160, RZ, RZ, R246 ;  /* 0x000000ffffa0a224 */ /* 0x000fe200078e00f6 */
[----:B------:R-:W5:Y:S01]  /*5a30*/  @!P2 LDG.E.U8 R153, desc[UR22][R122.64] ;  /* 0x000000167a99a981 */ /* 0x000f62000c1e1100 */
[----:B------:R-:W-:Y:S02]  /*5a40*/  @!P2 IMAD.MOV.U32 R161, RZ, RZ, R245 ;  /* 0x000000ffffa1a224 */ /* 0x000fe400078e00f5 */
[----:B---3--:R-:W-:-:S02]  /*5a50*/  @!P2 IMAD.MOV.U32 R158, RZ, RZ, R248 ;  /* 0x000000ffff9ea224 */ /* 0x008fc400078e00f8 */
[----:B------:R-:W-:Y:S01]  /*5a60*/  @!P2 IMAD.MOV.U32 R159, RZ, RZ, R247 ;  /* 0x000000ffff9fa224 */ /* 0x000fe200078e00f7 */
[----:B0-----:R-:W-:Y:S01]  /*5a70*/  PRMT R150, RZ, 0x7610, R150 ;  /* 0x00007610ff967816 */ /* 0x001fe20000000096 */
[----:B------:R-:W-:Y:S01]  /*5a80*/  USHF.R.S32.HI UR5, URZ, 0x1f, UR4 ;  /* 0x0000001fff057899 */ /* 0x000fe20008011404 */
[----:B------:R-:W3:Y:S04]  /*5a90*/  @!P2 LDG.E.U8 R152, desc[UR22][R162.64] ;  /* 0x00000016a298a981 */ /* 0x000ee8000c1e1100 */
[----:B------:R-:W3:Y:S04]  /*5aa0*/  @!P2 LDG.E.U8 R151, desc[UR22][R160.64] ;  /* 0x00000016a097a981 */ /* 0x000ee8000c1e1100 */
[----:B------:R0:W3:Y:S01]  /*5ab0*/  @!P2 LDG.E.U8 R150, desc[UR22][R158.64] ;  /* 0x000000169e96a981 */ /* 0x0000e2000c1e1100 */
[----:B------:R-:W-:-:S04]  /*5ac0*/  IADD3 R165, P2, PT, R2, UR4, RZ ;  /* 0x0000000402a57c10 */ /* 0x000fc8000ff5e0ff */
[----:B------:R-:W-:Y:S01]  /*5ad0*/  IADD3.X R166, PT, PT, R3, UR5, RZ, P2, !PT ;  /* 0x0000000503a67c10 */ /* 0x000fe200097fe4ff */
[----:B------:R1:W-:Y:S01]  /*5ae0*/  STS.U8 [R164+UR9+0xa80], R156 ;  /* 0x000a809ca4007988 */ /* 0x0003e20008000009 */
[----:B0-----:R-:W-:-:S03]  /*5af0*/  IADD3 R158, P2, PT, R4, UR4, RZ ;  /* 0x00000004049e7c10 */ /* 0x001fc6000ff5e0ff */
[----:B------:R0:W-:Y:S01]  /*5b00*/  STS.U8 [R164+UR9+0x1a80], R149 ;  /* 0x001a8095a4007988 */ /* 0x0001e20008000009 */
[----:B------:R-:W-:-:S03]  /*5b10*/  IADD3.X R159, PT, PT, R5, UR5, RZ, P2, !PT ;  /* 0x00000005059f7c10 */ /* 0x000fc600097fe4ff */
[----:B------:R4:W-:Y:S01]  /*5b20*/  STS.U8 [R164+UR9+0x2a80], R132 ;  /* 0x002a8084a4007988 */ /* 0x0009e20008000009 */
[----:B-1----:R-:W-:Y:S02]  /*5b30*/  @P1 IMAD.MOV.U32 R156, RZ, RZ, R165 ;  /* 0x000000ffff9c1224 */ /* 0x002fe400078e00a5 */
[----:B------:R-:W-:Y:S01]  /*5b40*/  @P1 IMAD.MOV.U32 R157, RZ, RZ, R166 ;  /* 0x000000ffff9d1224 */ /* 0x000fe200078e00a6 */
[----:B------:R1:W-:Y:S01]  /*5b50*/  STS.U8 [R164+UR9+0x3a80], R127 ;  /* 0x003a807fa4007988 */ /* 0x0003e20008000009 */
[----:B0-----:R-:W-:-:S03]  /*5b60*/  PRMT R149, RZ, 0x7610, R149 ;  /* 0x00007610ff957816 */ /* 0x001fc60000000095 */
[----:B------:R0:W-:Y:S01]  /*5b70*/  STS.U8 [R164+UR9+0xe80], R126 ;  /* 0x000e807ea4007988 */ /* 0x0001e20008000009 */
[----:B----4-:R-:W-:-:S03]  /*5b80*/  PRMT R132, RZ, 0x7610, R132 ;  /* 0x00007610ff847816 */ /* 0x010fc60000000084 */
[----:B------:R4:W3:Y:S01]  /*5b90*/  @P1 LDG.E.U8 R149, desc[UR22][R156.64] ;  /* 0x000000169c951981 */ /* 0x0008e2000c1e1100 */
[----:B-1----:R-:W-:Y:S02]  /*5ba0*/  @P1 IMAD.MOV.U32 R127, RZ, RZ, R159 ;  /* 0x000000ffff7f1224 */ /* 0x002fe400078e009f */
[----:B0-----:R-:W-:Y:S01]  /*5bb0*/  @P1 IMAD.MOV.U32 R126, RZ, RZ, R158 ;  /* 0x000000ffff7e1224 */ /* 0x001fe200078e009e */
[----:B------:R-:W-:Y:S01]  /*5bc0*/  STS.U8 [R164+UR9+0x1e80], R125 ;  /* 0x001e807da4007988 */ /* 0x000fe20008000009 */
[----:B----4-:R-:W-:-:S03]  /*5bd0*/  LOP3.LUT R156, R240, 0x60, RZ, 0x3c, !PT ;  /* 0x00000060f09c7812 */ /* 0x010fc600078e3cff */
[----:B------:R0:W4:Y:S04]  /*5be0*/  @P1 LDG.E.U8 R132, desc[UR22][R126.64] ;  /* 0x000000167e841981 */ /* 0x000128000c1e1100 */
[----:B------:R-:W-:Y:S01]  /*5bf0*/  STS.U8 [R164+UR9+0x2e80], R129 ;  /* 0x002e8081a4007988 */ /* 0x000fe20008000009 */
[----:B0-----:R-:W-:-:S03]  /*5c00*/  IADD3 R126, P2, PT, R6, UR4, RZ ;  /* 0x00000004067e7c10 */ /* 0x001fc6000ff5e0ff */
[----:B------:R-:W-:Y:S01]  /*5c10*/  STS.U8 [R164+UR9+0x3e80], R128 ;  /* 0x003e8080a4007988 */ /* 0x000fe20008000009 */
[----:B------:R-:W-:-:S03]  /*5c20*/  IADD3.X R127, PT, PT, R7, UR5, RZ, P2, !PT ;  /* 0x00000005077f7c10 */ /* 0x000fc600097fe4ff */
[----:B--2---:R0:W-:Y:S04]  /*5c30*/  STS.U8 [R156+UR9+0x300], R131 ;  /* 0x000300839c007988 */ /* 0x0041e80008000009 */
[----:B-----5:R1:W-:Y:S01]  /*5c40*/  STS.U8 [R156+UR9+0x1300], R130 ;  /* 0x001300829c007988 */ /* 0x0203e20008000009 */
[----:B0-----:R-:W-:-:S03]  /*5c50*/  IADD3 R131, P2, PT, R8, UR4, RZ ;  /* 0x0000000408837c10 */ /* 0x001fc6000ff5e0ff */
[----:B------:R-:W-:Y:S01]  /*5c60*/  STL [R1+0xd4], R165 ;  /* 0x0000d4a501007387 */ /* 0x000fe20000100800 */
[----:B-1----:R-:W-:-:S03]  /*5c70*/  PRMT R130, RZ, 0x7610, R130 ;  /* 0x00007610ff827816 */ /* 0x002fc60000000082 */
[----:B------:R-:W-:Y:S01]  /*5c80*/  STL [R1+0xd0], R166 ;  /* 0x0000d0a601007387 */ /* 0x000fe20000100800 */
[----:B------:R-:W-:-:S03]  /*5c90*/  IADD3.X R157, PT, PT, R9, UR5, RZ, P2, !PT ;  /* 0x00000005099d7c10 */ /* 0x000fc600097fe4ff */
[----:B------:R-:W-:Y:S01]  /*5ca0*/  STL [R1+0xdc], R158 ;  /* 0x0000dc9e01007387 */ /* 0x000fe20000100800 */
[----:B------:R-:W-:-:S03]  /*5cb0*/  PRMT R129, RZ, 0x7610, R129 ;  /* 0x00007610ff817816 */ /* 0x000fc60000000081 */
[----:B------:R-:W-:Y:S01]  /*5cc0*/  STL [R1+0xd8], R159 ;  /* 0x0000d89f01007387 */ /* 0x000fe20000100800 */
[----:B------:R-:W-:-:S03]  /*5cd0*/  UIMAD UR4, UR6, 0x1f, URZ ;  /* 0x0000001f060478a4 */ /* 0x000fc6000f8e02ff */
[----:B------:R0:W-:Y:S04]  /*5ce0*/  STL [R1+0xe4], R126 ;  /* 0x0000e47e01007387 */ /* 0x0001e80000100800 */
[----:B------:R1:W-:Y:S04]  /*5cf0*/  STL [R1+0xe0], R127 ;  /* 0x0000e07f01007387 */ /* 0x0003e80000100800 */
[----:B------:R0:W2:Y:S01]  /*5d00*/  @P1 LDG.E.U8 R130, desc[UR22][R126.64] ;  /* 0x000000167e821981 */ /* 0x0000a2000c1e1100 */
[----:B------:R-:W-:-:S03]  /*5d10*/  USHF.R.S32.HI UR5, URZ, 0x1f, UR4 ;  /* 0x0000001fff057899 */ /* 0x000fc60008011404 */
[----:B------:R5:W-:Y:S01]  /*5d20*/  STL [R1+0xec], R131 ;  /* 0x0000ec8301007387 */ /* 0x000be20000100800 */
[----:B0-----:R-:W-:Y:S02]  /*5d30*/  @P1 IMAD.MOV.U32 R126, RZ, RZ, R131 ;  /* 0x000000ffff7e1224 */ /* 0x001fe400078e0083 */
[----:B-1----:R-:W-:Y:S01]  /*5d40*/  @P1 IMAD.MOV.U32 R127, RZ, RZ, R157 ;  /* 0x000000ffff7f1224 */ /* 0x002fe200078e009d */
[----:B------:R-:W-:Y:S04]  /*5d50*/  STS.U8 [R156+UR9+0x2300], R135 ;  /* 0x002300879c007988 */ /* 0x000fe80008000009 */
[----:B------:R0:W2:Y:S01]  /*5d60*/  @P1 LDG.E.U8 R129, desc[UR22][R126.64] ;  /* 0x000000167e811981 */ /* 0x0000a2000c1e1100 */
[----:B-----5:R-:W-:-:S03]  /*5d70*/  IADD3 R131, P1, PT, R2, UR4, RZ ;  /* 0x0000000402837c10 */ /* 0x020fc6000ff3e0ff */
[----:B------:R-:W-:Y:S04]  /*5d80*/  STS.U8 [R156+UR9+0x3300], R134 ;  /* 0x003300869c007988 */ /* 0x000fe80008000009 */
[----:B------:R1:W-:Y:S01]  /*5d90*/  STS.U8 [R156+UR9+0x700], R133 ;  /* 0x000700859c007988 */ /* 0x0003e20008000009 */
[----:B0-----:R-:W-:-:S03]  /*5da0*/  @!P0 IMAD.MOV.U32 R126, RZ, RZ, R131 ;  /* 0x000000ffff7e8224 */ /* 0x001fc600078e0083 */
[----:B------:R-:W-:Y:S01]  /*5db0*/  STL [R1+0xe8], R157 ;  /* 0x0000e89d01007387 */ /* 0x000fe20000100800 */
[----:B------:R-:W-:-:S03]  /*5dc0*/  PRMT R128, RZ, 0x7610, R128 ;  /* 0x00007610ff807816 */ /* 0x000fc60000000080 */
[----:B------:R0:W-:Y:S01]  /*5dd0*/  STL [R1+0x1d8], R131 ;  /* 0x0001d88301007387 */ /* 0x0001e20000100800 */
[----:B-1----:R-:W-:-:S05]  /*5de0*/  IADD3.X R133, PT, PT, R3, UR5, RZ, P1, !PT ;  /* 0x0000000503857c10 */ /* 0x002fca0008ffe4ff */
[----:B------:R-:W-:Y:S01]  /*5df0*/  @!P0 IMAD.MOV.U32 R127, RZ, RZ, R133 ;  /* 0x000000ffff7f8224 */ /* 0x000fe200078e0085 */
[----:B0-----:R-:W-:Y:S01]  /*5e00*/  IADD3 R131, P1, PT, R4, UR4, RZ ;  /* 0x0000000404837c10 */ /* 0x001fe2000ff3e0ff */
[----:B------:R0:W-:Y:S04]  /*5e10*/  STL [R1+0x1d4], R133 ;  /* 0x0001d48501007387 */ /* 0x0001e80000100800 */
[----:B------:R1:W-:Y:S01]  /*5e20*/  STL [R1+0x1e0], R131 ;  /* 0x0001e08301007387 */ /* 0x0003e20000100800 */
[----:B------:R-:W-:-:S03]  /*5e30*/  @!P0 IMAD.MOV.U32 R134, RZ, RZ, R131 ;  /* 0x000000ffff868224 */ /* 0x000fc600078e0083 */
[----:B------:R5:W2:Y:S01]  /*5e40*/  @!P0 LDG.E.U8 R128, desc[UR22][R126.64] ;  /* 0x000000167e808981 */ /* 0x000aa2000c1e1100 */
[----:B0-----:R-:W-:Y:S02]  /*5e50*/  IADD3.X R133, PT, PT, R5, UR5, RZ, P1, !PT ;  /* 0x0000000505857c10 */ /* 0x001fe40008ffe4ff */
[----:B-1----:R-:W-:-:S03]  /*5e60*/  IADD3 R131, P1, PT, R6, UR4, RZ ;  /* 0x0000000406837c10 */ /* 0x002fc6000ff3e0ff */
[----:B------:R0:W-:Y:S01]  /*5e70*/  STL [R1+0x1dc], R133 ;  /* 0x0001dc8501007387 */ /* 0x0001e20000100800 */
[----:B------:R-:W-:Y:S01]  /*5e80*/  @!P0 IMAD.MOV.U32 R135, RZ, RZ, R133 ;  /* 0x000000ffff878224 */ /* 0x000fe200078e0085 */
[----:B-----5:R-:W-:Y:S02]  /*5e90*/  PRMT R127, RZ, 0x7610, R127 ;  /* 0x00007610ff7f7816 */ /* 0x020fe4000000007f */
[----:B------:R-:W-:Y:S01]  /*5ea0*/  STL [R1+0x1e8], R131 ;  /* 0x0001e88301007387 */ /* 0x000fe20000100800 */
[----:B------:R-:W-:-:S03]  /*5eb0*/  PRMT R126, RZ, 0x7610, R126 ;  /* 0x00007610ff7e7816 */ /* 0x000fc6000000007e */
[----:B------:R1:W5:Y:S01]  /*5ec0*/  @!P0 LDG.E.U8 R127, desc[UR22][R134.64] ;  /* 0x00000016867f8981 */ /* 0x000362000c1e1100 */
[----:B0-----:R-:W-:-:S05]  /*5ed0*/  IADD3.X R133, PT, PT, R7, UR5, RZ, P1, !PT ;  /* 0x0000000507857c10 */ /* 0x001fca0008ffe4ff */
[----:B------:R0:W-:Y:S01]  /*5ee0*/  STL [R1+0x1e4], R133 ;  /* 0x0001e48501007387 */ /* 0x0001e20000100800 */
[----:B-1----:R-:W-:Y:S02]  /*5ef0*/  @!P0 IMAD.MOV.U32 R134, RZ, RZ, R131 ;  /* 0x000000ffff868224 */ /* 0x002fe400078e0083 */
[----:B------:R-:W-:Y:S01]  /*5f00*/  @!P0 IMAD.MOV.U32 R135, RZ, RZ, R133 ;  /* 0x000000ffff878224 */ /* 0x000fe200078e0085 */
[----:B0-----:R-:W-:-:S04]  /*5f10*/  IADD3 R133, P1, PT, R8, UR4, RZ ;  /* 0x0000000408857c10 */ /* 0x001fc8000ff3e0ff */
[----:B------:R0:W5:Y:S01]  /*5f20*/  @!P0 LDG.E.U8 R126, desc[UR22][R134.64] ;  /* 0x00000016867e8981 */ /* 0x000162000c1e1100 */
[----:B------:R-:W-:Y:S01]  /*5f30*/  PRMT R125, RZ, 0x7610, R125 ;  /* 0x00007610ff7d7816 */ /* 0x000fe2000000007d */
[----:B------:R-:W1:Y:S02]  /*5f40*/  LDCU UR4, c[0x0][0x3b0] ;  /* 0x00007600ff0477ac */ /* 0x000e640008000800 */
[----:B------:R-:W-:Y:S01]  /*5f50*/  STL [R1+0x1f4], R133 ;  /* 0x0001f48501007387 */ /* 0x000fe20000100800 */
[----:B0-----:R-:W-:-:S03]  /*5f60*/  IADD3.X R134, PT, PT, R9, UR5, RZ, P1, !PT ;  /* 0x0000000509867c10 */ /* 0x001fc60008ffe4ff */
[----:B------:R-:W-:Y:S01]  /*5f70*/  STS.U8 [R156+UR9+0x1700], R138 ;  /* 0x0017008a9c007988 */ /* 0x000fe20008000009 */
[----:B------:R-:W-:Y:S01]  /*5f80*/  LOP3.LUT R131, R240, 0x70, RZ, 0x3c, !PT ;  /* 0x00000070f0837812 */ /* 0x000fe200078e3cff */
[----:B------:R-:W0:Y:S02]  /*5f90*/  LDCU UR5, c[0x0][0x3b0] ;  /* 0x00007600ff0577ac */ /* 0x000e240008000800 */
[----:B------:R1:W-:Y:S01]  /*5fa0*/  STL [R1+0x1ec], R134 ;  /* 0x0001ec8601007387 */ /* 0x0003e20000100800 */
[----:B------:R-:W-:Y:S02]  /*5fb0*/  @!P0 IMAD.MOV.U32 R135, RZ, RZ, R134 ;  /* 0x000000ffff878224 */ /* 0x000fe400078e0086 */
[----:B-1----:R-:W-:-:S05]  /*5fc0*/  @!P0 IMAD.MOV.U32 R134, RZ, RZ, R133 ;  /* 0x000000ffff868224 */ /* 0x002fca00078e0085 */
[----:B------:R1:W5:Y:S04]  /*5fd0*/  @!P0 LDG.E.U8 R125, desc[UR22][R134.64] ;  /* 0x00000016867d8981 */ /* 0x000368000c1e1100 */
[----:B------:R0:W-:Y:S04]  /*5fe0*/  STS.U8 [R156+UR9+0x2700], R137 ;  /* 0x002700899c007988 */ /* 0x0001e80008000009 */
[----:B------:R-:W-:Y:S04]  /*5ff0*/  STS.U8 [R156+UR9+0x3700], R136 ;  /* 0x003700889c007988 */ /* 0x000fe80008000009 */
[----:B------:R-:W-:Y:S04]  /*6000*/  STS.U8 [R156+UR9+0xb00], R141 ;  /* 0x000b008d9c007988 */ /* 0x000fe80008000009 */
[----:B------:R-:W-:Y:S04]  /*6010*/  STS.U8 [R156+UR9+0x1b00], R140 ;  /* 0x001b008c9c007988 */ /* 0x000fe80008000009 */
[----:B------:R-:W-:Y:S04]  /*6020*/  STS.U8 [R156+UR9+0x2b00], R139 ;  /* 0x002b008b9c007988 */ /* 0x000fe80008000009 */
[----:B------:R-:W-:Y:S04]  /*6030*/  STS.U8 [R156+UR9+0x3b00], R144 ;  /* 0x003b00909c007988 */ /* 0x000fe80008000009 */
[----:B------:R0:W-:Y:S04]  /*6040*/  STS.U8 [R156+UR9+0xf00], R143 ;  /* 0x000f008f9c007988 */ /* 0x0001e80008000009 */
[----:B------:R-:W-:Y:S04]  /*6050*/  STS.U8 [R156+UR9+0x1f00], R142 ;  /* 0x001f008e9c007988 */ /* 0x000fe80008000009 */
[----:B------:R-:W-:Y:S04]  /*6060*/  STS.U8 [R156+UR9+0x2f00], R146 ;  /* 0x002f00929c007988 */ /* 0x000fe80008000009 */
[----:B------:R-:W-:Y:S04]  /*6070*/  STS.U8 [R156+UR9+0x3f00], R145 ;  /* 0x003f00919c007988 */ /* 0x000fe80008000009 */
[----:B------:R-:W-:Y:S04]  /*6080*/  STS.U8 [R131+UR9+0x380], R148 ;  /* 0x0003809483007988 */ /* 0x000fe80008000009 */
[----:B------:R-:W-:Y:S04]  /*6090*/  STS.U8 [R131+UR9+0x1380], R147 ;  /* 0x0013809383007988 */ /* 0x000fe80008000009 */
[----:B------:R-:W-:Y:S04]  /*60a0*/  STS.U8 [R131+UR9+0x2380], R155 ;  /* 0x0023809b83007988 */ /* 0x000fe80008000009 */
[----:B------:R-:W-:Y:S01]  /*60b0*/  STS.U8 [R131+UR9+0x3380], R154 ;  /* 0x0033809a83007988 */ /* 0x000fe20008000009 */
[----:B------:R-:W-:-:S03]  /*60c0*/  LOP3.LUT R176, R238, 0x1f, RZ, 0xc0, !PT ;  /* 0x0000001feeb07812 */ /* 0x000fc600078ec0ff */
[----:B------:R-:W-:Y:S04]  /*60d0*/  STS.U8 [R131+UR9+0x780], R153 ;  /* 0x0007809983007988 */ /* 0x000fe80008000009 */
[----:B---3--:R-:W-:Y:S04]  /*60e0*/  STS.U8 [R131+UR9+0x1780], R152 ;  /* 0x0017809883007988 */ /* 0x008fe80008000009 */
[----:B------:R-:W-:Y:S04]  /*60f0*/  STS.U8 [R131+UR9+0x2780], R151 ;  /* 0x0027809783007988 */ /* 0x000fe80008000009 */
[----:B------:R-:W-:Y:S04]  /*6100*/  STS.U8 [R131+UR9+0x3780], R150 ;  /* 0x0037809683007988 */ /* 0x000fe80008000009 */
[----:B------:R-:W-:Y:S04]  /*6110*/  STS.U8 [R131+UR9+0xb80], R149 ;  /* 0x000b809583007988 */ /* 0x000fe80008000009 */
[----:B----4-:R3:W-:Y:S01]  /*6120*/  STS.U8 [R131+UR9+0x1b80], R132 ;  /* 0x001b808483007988 */ /* 0x0107e20008000009 */
[----:B-1----:R-:W-:-:S02]  /*6130*/  IMAD R134, R227, UR4, RZ ;  /* 0x00000004e3867c24 */ /* 0x002fc4000f8e02ff */
[----:B0-----:R-:W-:Y:S02]  /*6140*/  IMAD R137, R224, UR4, RZ ;  /* 0x00000004e0897c24 */ /* 0x001fe4000f8e02ff */
[----:B------:R-:W-:Y:S02]  /*6150*/  VIADD R143, R237, 0x1f ;  /* 0x0000001fed8f7836 */ /* 0x000fe40000000000 */
[----:B------:R-:W-:Y:S02]  /*6160*/  IMAD R133, R228, UR4, RZ ;  /* 0x00000004e4857c24 */ /* 0x000fe4000f8e02ff */
[----:B---3--:R-:W-:Y:S01]  /*6170*/  IMAD R132, R229, UR4, RZ ;  /* 0x00000004e5847c24 */ /* 0x008fe2000f8e02ff */
[----:B--2---:R0:W-:Y:S04]  /*6180*/  STS.U8 [R131+UR9+0x2b80], R130 ;  /* 0x002b808283007988 */ /* 0x0041e80008000009 */
[----:B------:R-:W-:Y:S01]  /*6190*/  STS.U8 [R131+UR9+0x3b80], R129 ;  /* 0x003b808183007988 */ /* 0x000fe20008000009 */
[----:B0-----:R-:W-:-:S03]  /*61a0*/  IMAD R130, R231, UR4, RZ ;  /* 0x00000004e7827c24 */ /* 0x001fc6000f8e02ff */
[----:B------:R0:W-:Y:S04]  /*61b0*/  STS.U8 [R131+UR9+0xf80], R128 ;  /* 0x000f808083007988 */ /* 0x0001e80008000009 */
[----:B-----5:R1:W-:Y:S01]  /*61c0*/  STS.U8 [R131+UR9+0x1f80], R127 ;  /* 0x001f807f83007988 */ /* 0x0203e20008000009 */
[----:B0-----:R-:W-:Y:S02]  /*61d0*/  IMAD R128, R233, UR4, RZ ;  /* 0x00000004e9807c24 */ /* 0x001fe4000f8e02ff */
[----:B-1----:R-:W-:Y:S01]  /*61e0*/  IMAD R127, R234, UR4, RZ ;  /* 0x00000004ea7f7c24 */ /* 0x002fe2000f8e02ff */
[----:B------:R0:W-:Y:S02]  /*61f0*/  STS.U8 [R131+UR9+0x2f80], R126 ;  /* 0x002f807e83007988 */ /* 0x0001e40008000009 */
[----:B0-----:R-:W-:-:S02]  /*6200*/  IMAD R126, R176, UR7, RZ ;  /* 0x00000007b07e7c24 */ /* 0x001fc4000f8e02ff */
[----:B------:R0:W-:Y:S03]  /*6210*/  STS.U8 [R131+UR9+0x3f80], R125 ;  /* 0x003f807d83007988 */ /* 0x0001e60008000009 */
[----:B0-----:R-:W-:-:S04]  /*6220*/  IADD3 R125, P0, PT, R126, UR18, RZ ;  /* 0x000000127e7d7c10 */ /* 0x001fc8000ff1e0ff */
[----:B------:R-:W-:Y:S02]  /*6230*/  LEA.HI.X.SX32 R126, R126, UR19, 0x1, P0 ;  /* 0x000000137e7e7c11 */ /* 0x000fe400080f0eff */
[----:B------:R-:W-:Y:S01]  /*6240*/  IADD3 R174, P0, PT, R127, R125, RZ ;  /* 0x0000007d7fae7210 */ /* 0x000fe20007f1e0ff */
[----:B------:R-:W-:-:S03]  /*6250*/  IMAD R131, R230, UR4, RZ ;  /* 0x00000004e6837c24 */ /* 0x000fc6000f8e02ff */
[----:B------:R-:W-:Y:S02]  /*6260*/  LEA.HI.X.SX32 R175, R127, R126, 0x1, P0 ;  /* 0x0000007e7faf7211 */ /* 0x000fe400000f0eff */
[----:B------:R-:W-:-:S04]  /*6270*/  IADD3 R158, P0, PT, R128, R125, RZ ;  /* 0x0000007d809e7210 */ /* 0x000fc80007f1e0ff */
[----:B------:R-:W-:Y:S02]  /*6280*/  LEA.HI.X.SX32 R159, R128, R126, 0x1, P0 ;  /* 0x0000007e809f7211 */ /* 0x000fe400000f0eff */
[----:B------:R-:W-:Y:S01]  /*6290*/  IADD3 R170, P0, PT, R131, R125, RZ ;  /* 0x0000007d83aa7210 */ /* 0x000fe20007f1e0ff */
[----:B------:R-:W-:-:S03]  /*62a0*/  IMAD R129, R232, UR4, RZ ;  /* 0x00000004e8817c24 */ /* 0x000fc6000f8e02ff */
[----:B------:R-:W-:Y:S02]  /*62b0*/  LEA.HI.X.SX32 R171, R131, R126, 0x1, P0 ;  /* 0x0000007e83ab7211 */ /* 0x000fe400000f0eff */
[----:B------:R-:W-:-:S04]  /*62c0*/  IADD3 R152, P0, PT, R134, R125, RZ ;  /* 0x0000007d86987210 */ /* 0x000fc80007f1e0ff */
[-C--:B------:R-:W-:Y:S02]  /*62d0*/  LEA.HI.X.SX32 R153, R134, R126.reuse, 0x1, P0 ;  /* 0x0000007e86997211 */ /* 0x080fe400000f0eff */
[-C--:B------:R-:W-:Y:S02]  /*62e0*/  IADD3 R164, P0, PT, R137, R125.reuse, RZ ;  /* 0x0000007d89a47210 */ /* 0x080fe40007f1e0ff */
[-C--:B------:R-:W-:Y:S02]  /*62f0*/  IADD3 R172, P1, PT, R129, R125.reuse, RZ ;  /* 0x0000007d81ac7210 */ /* 0x080fe40007f3e0ff */
[----:B------:R-:W-:Y:S02]  /*6300*/  IADD3 R156, P2, PT, R130, R125, RZ ;  /* 0x0000007d829c7210 */ /* 0x000fe40007f5e0ff */
[-C--:B------:R-:W-:Y:S02]  /*6310*/  LEA.HI.X.SX32 R165, R137, R126.reuse, 0x1, P0 ;  /* 0x0000007e89a57211 */ /* 0x080fe400000f0eff */
[----:B------:R-:W-:Y:S01]  /*6320*/  ISETP.GT.AND P0, PT, R143, 0x1f, PT ;  /* 0x0000001f8f00780c */ /* 0x000fe20003f04270 */
[----:B------:R-:W-:Y:S01]  /*6330*/  IMAD R135, R226, UR4, RZ ;  /* 0x00000004e2877c24 */ /* 0x000fe2000f8e02ff */
[-C--:B------:R-:W-:Y:S01]  /*6340*/  LEA.HI.X.SX32 R173, R129, R126.reuse, 0x1, P1 ;  /* 0x0000007e81ad7211 */ /* 0x080fe200008f0eff */
[----:B------:R-:W-:Y:S01]  /*6350*/  IMAD R136, R225, UR4, RZ ;  /* 0x00000004e1887c24 */ /* 0x000fe2000f8e02ff */
[----:B------:R-:W-:-:S02]  /*6360*/  LEA.HI.X.SX32 R157, R130, R126, 0x1, P2 ;  /* 0x0000007e829d7211 */ /* 0x000fc400010f0eff */
[-C--:B------:R-:W-:Y:S02]  /*6370*/  IADD3 R154, P1, PT, R132, R125.reuse, RZ ;  /* 0x0000007d849a7210 */ /* 0x080fe40007f3e0ff */
[----:B------:R-:W-:Y:S02]  /*6380*/  IADD3 R168, P2, PT, R133, R125, RZ ;  /* 0x0000007d85a87210 */ /* 0x000fe40007f5e0ff */
[----:B------:R-:W-:Y:S01]  /*6390*/  ISETP.LT.AND P0, PT, R176, R237, P0 ;  /* 0x000000edb000720c */ /* 0x000fe20000701270 */
[----:B------:R-:W-:Y:S01]  /*63a0*/  IMAD R138, R223, UR4, RZ ;  /* 0x00000004df8a7c24 */ /* 0x000fe2000f8e02ff */
[-C--:B------:R-:W-:Y:S01]  /*63b0*/  LEA.HI.X.SX32 R155, R132, R126.reuse, 0x1, P1 ;  /* 0x0000007e849b7211 */ /* 0x080fe200008f0eff */
[----:B------:R-:W-:Y:S01]  /*63c0*/  IMAD R139, R222, UR4, RZ ;  /* 0x00000004de8b7c24 */ /* 0x000fe2000f8e02ff */
[-C--:B------:R-:W-:Y:S01]  /*63d0*/  LEA.HI.X.SX32 R169, R133, R126.reuse, 0x1, P2 ;  /* 0x0000007e85a97211 */ /* 0x080fe200010f0eff */
[----:B------:R-:W-:Y:S01]  /*63e0*/  IMAD R140, R221, UR5, RZ ;  /* 0x00000005dd8c7c24 */ /* 0x000fe2000f8e02ff */
[-C--:B------:R-:W-:Y:S01]  /*63f0*/  IADD3 R166, P1, PT, R135, R125.reuse, RZ ;  /* 0x0000007d87a67210 */ /* 0x080fe20007f3e0ff */
[----:B------:R-:W-:Y:S01]  /*6400*/  IMAD R141, R236, UR12, RZ ;  /* 0x0000000cec8d7c24 */ /* 0x000fe2000f8e02ff */
[----:B------:R-:W-:Y:S01]  /*6410*/  IADD3 R150, P2, PT, R136, R125, RZ ;  /* 0x0000007d88967210 */ /* 0x000fe20007f5e0ff */
[----:B------:R-:W-:Y:S01]  /*6420*/  IMAD R142, R235, UR14, RZ ;  /* 0x0000000eeb8e7c24 */ /* 0x000fe2000f8e02ff */
[----:B------:R-:W-:-:S02]  /*6430*/  LEA.HI.X.SX32 R167, R135, R126, 0x1, P1 ;  /* 0x0000007e87a77211 */ /* 0x000fc400008f0eff */
[-C--:B------:R-:W-:Y:S02]  /*6440*/  LEA.HI.X.SX32 R151, R136, R126.reuse, 0x1, P2 ;  /* 0x0000007e88977211 */ /* 0x080fe400010f0eff */
[-C--:B------:R-:W-:Y:S02]  /*6450*/  IADD3 R148, P1, PT, R138, R125.reuse, RZ ;  /* 0x0000007d8a947210 */ /* 0x080fe40007f3e0ff */
[-C--:B------:R-:W-:Y:S02]  /*6460*/  IADD3 R162, P2, PT, R139, R125.reuse, RZ ;  /* 0x0000007d8ba27210 */ /* 0x080fe40007f5e0ff */
[-C--:B------:R-:W-:Y:S02]  /*6470*/  IADD3 R146, P3, PT, R140, R125.reuse, RZ ;  /* 0x0000007d8c927210 */ /* 0x080fe40007f7e0ff */
[-C--:B------:R-:W-:Y:S02]  /*6480*/  IADD3 R160, P5, PT, R141, R125.reuse, RZ ;  /* 0x0000007d8da07210 */ /* 0x080fe40007fbe0ff */
[----:B------:R-:W-:Y:S01]  /*6490*/  IADD3 R144, P6, PT, R142, R125, RZ ;  /* 0x0000007d8e907210 */ /* 0x000fe20007fde0ff */
[----:B------:R-:W-:Y:S01]  /*64a0*/  @P0 IMAD.MOV.U32 R127, RZ, RZ, R175 ;  /* 0x000000ffff7f0224 */ /* 0x000fe200078e00af */
[----:B------:R-:W-:-:S02]  /*64b0*/  LEA.HI.X.SX32 R149, R138, R126, 0x1, P1 ;  /* 0x0000007e8a957211 */ /* 0x000fc400008f0eff */
[-C--:B------:R-:W-:Y:S02]  /*64c0*/  LEA.HI.X.SX32 R163, R139, R126.reuse, 0x1, P2 ;  /* 0x0000007e8ba37211 */ /* 0x080fe400010f0eff */
[-C--:B------:R-:W-:Y:S02]  /*64d0*/  LEA.HI.X.SX32 R147, R140, R126.reuse, 0x1, P3 ;  /* 0x0000007e8c937211 */ /* 0x080fe400018f0eff */
[-C--:B------:R-:W-:Y:S02]  /*64e0*/  LEA.HI.X.SX32 R161, R141, R126.reuse, 0x1, P5 ;  /* 0x0000007e8da17211 */ /* 0x080fe400028f0eff */
[----:B------:R-:W-:Y:S01]  /*64f0*/  LEA.HI.X.SX32 R145, R142, R126, 0x1, P6 ;  /* 0x0000007e8e917211 */ /* 0x000fe200030f0eff */
[----:B------:R-:W-:Y:S01]  /*6500*/  @P0 IMAD.MOV.U32 R126, RZ, RZ, R174 ;  /* 0x000000ffff7e0224 */ /* 0x000fe200078e00ae */
[----:B------:R-:W-:-:S06]  /*6510*/  PRMT R125, RZ, 0x7610, R125 ;  /* 0x00007610ff7d7816 */ /* 0x000fcc000000007d */
[----:B------:R0:W2:Y:S02]  /*6520*/  @P0 LDG.E.U8 R125, desc[UR22][R126.64] ;  /* 0x000000167e7d0981 */ /* 0x0000a4000c1e1100 */
[----:B0-----:R-:W-:Y:S02]  /*6530*/  @P0 IMAD.MOV.U32 R126, RZ, RZ, R172 ;  /* 0x000000ffff7e0224 */ /* 0x001fe400078e00ac */
[----:B------:R-:W-:Y:S01]  /*6540*/  @P0 IMAD.MOV.U32 R127, RZ, RZ, R173 ;  /* 0x000000ffff7f0224 */ /* 0x000fe200078e00ad */
[----:B--2---:R0:W-:Y:S02]  /*6550*/  STS.U8 [R240+UR9+0x8000], R125 ;  /* 0x0080007df0007988 */ /* 0x0041e40008000009 */
[----:B0-----:R-:W-:-:S06]  /*6560*/  PRMT R125, RZ, 0x7610, R125 ;  /* 0x00007610ff7d7816 */ /* 0x001fcc000000007d */
        /* <DEDUP_REMOVED lines=25> */
[----:B------:R0:W2:Y:S01]  /*6700*/  @P0 LDG.E.U8 R125, desc[UR22][R126.64] ;  /* 0x000000167e7d0981 */ /* 0x0000a2000c1e1100 */
[----:B------:R-:W-:Y:S02]  /*6710*/  @P0 IMAD.MOV.U32 R128, RZ, RZ, R158 ;  /* 0x000000ffff800224 */ /* 0x000fe400078e009e */
[----:B------:R-:W-:Y:S02]  /*6720*/  @P0 IMAD.MOV.U32 R129, RZ, RZ, R159 ;  /* 0x000000ffff810224 */ /* 0x000fe400078e009f */
[----:B0-----:R-:W-:Y:S02]  /*6730*/  @P0 IMAD.MOV.U32 R126, RZ, RZ, R160 ;  /* 0x000000ffff7e0224 */ /* 0x001fe400078e00a0 */
[----:B------:R-:W-:Y:S01]  /*6740*/  @P0 IMAD.MOV.U32 R127, RZ, RZ, R161 ;  /* 0x000000ffff7f0224 */ /* 0x000fe200078e00a1 */
[----:B--2---:R0:W-:Y:S02]  /*6750*/  STS.U8 [R240+UR9+0x8600], R125 ;  /* 0x0086007df0007988 */ /* 0x0041e40008000009 */
[----:B0-----:R-:W-:-:S06]  /*6760*/  PRMT R125, RZ, 0x7610, R125 ;  /* 0x00007610ff7d7816 */ /* 0x001fcc000000007d */
[----:B------:R0:W2:Y:S02]  /*6770*/  @P0 LDG.E.U8 R125, desc[UR22][R126.64] ;  /* 0x000000167e7d0981 */ /* 0x0000a4000c1e1100 */
[----:B0-----:R-:W-:-:S06]  /*6780*/  PRMT R126, RZ, 0x7610, R126 ;  /* 0x00007610ff7e7816 */ /* 0x001fcc000000007e */
[----:B------:R-:W3:Y:S01]  /*6790*/  @P0 LDG.E.U8 R126, desc[UR22][R128.64] ;  /* 0x00000016807e0981 */ /* 0x000ee2000c1e1100 */
[----:B------:R-:W-:-:S03]  /*67a0*/  @P0 IMAD.MOV.U32 R127, RZ, RZ, R157 ;  /* 0x000000ffff7f0224 */ /* 0x000fc600078e009d */
[----:B--2---:R0:W-:Y:S02]  /*67b0*/  STS.U8 [R240+UR9+0x8700], R125 ;  /* 0x0087007df0007988 */ /* 0x0041e40008000009 */
[----:B0-----:R-:W-:Y:S02]  /*67c0*/  PRMT R125, RZ, 0x7610, R125 ;  /* 0x00007610ff7d7816 */ /* 0x001fe4000000007d */
[----:B---3--:R0:W-:Y:S02]  /*67d0*/  STS.U8 [R239+UR9+0x8080], R126 ;  /* 0x0080807eef007988 */ /* 0x0081e40008000009 */
[----:B0-----:R-:W-:-:S05]  /*67e0*/  @P0 IMAD.MOV.U32 R126, RZ, RZ, R156 ;  /* 0x000000ffff7e0224 */ /* 0x001fca00078e009c */
        /* <DEDUP_REMOVED lines=28> */
[----:B------:R-:W-:Y:S04]  /*69b0*/  STL [R1+0x1fc], R174 ;  /* 0x0001fcae01007387 */ /* 0x000fe80000100800 */
[----:B--2---:R0:W-:Y:S02]  /*69c0*/  STS.U8 [R239+UR9+0x8680], R125 ;  /* 0x0086807def007988 */ /* 0x0041e40008000009 */
[----:B0-----:R-:W-:-:S06]  /*69d0*/  PRMT R125, RZ, 0x7610, R125 ;  /* 0x00007610ff7d7816 */ /* 0x001fcc000000007d */
[----:B------:R-:W2:Y:S04]  /*69e0*/  @P0 LDG.E.U8 R125, desc[UR22][R126.64] ;  /* 0x000000167e7d0981 */ /* 0x000ea8000c1e1100 */
[----:B------:R0:W-:Y:S04]  /*69f0*/  STL [R1+0x1f8], R175 ;  /* 0x0001f8af01007387 */ /* 0x0001e80000100800 */
        /* <DEDUP_REMOVED lines=26> */
[----:B------:R0:W-:Y:S01]  /*6ba0*/  STL [R1+0x258], R163 ;  /* 0x000258a301007387 */ /* 0x0001e20000100800 */
[----:B------:R-:W-:-:S03]  /*6bb0*/  ISETP.NE.U32.AND P0, PT, RZ, UR13, PT ;  /* 0x0000000dff007c0c */ /* 0x000fc6000bf05070 */
[----:B------:R0:W-:Y:S04]  /*6bc0*/  STL [R1+0x260], R147 ;  /* 0x0002609301007387 */ /* 0x0001e80000100800 */
[----:B------:R0:W-:Y:S04]  /*6bd0*/  STL [R1+0x268], R161 ;  /* 0x000268a101007387 */ /* 0x0001e80000100800 */
[----:B------:R0:W-:Y:S01]  /*6be0*/  STL [R1+0x270], R145 ;  /* 0x0002709101007387 */ /* 0x0001e20000100800 */
[C---:B------:R-:W-:Y:S02]  /*6bf0*/  ISETP.LT.OR P1, PT, R143.reuse, 0x20, P0 ;  /* 0x000000208f00780c */ /* 0x040fe40000721670 */
[----:B------:R-:W-:Y:S01]  /*6c00*/  ISETP.GE.AND P2, PT, R143, 0x40, PT ;  /* 0x000000408f00780c */ /* 0x000fe20003f46270 */
[----:B--2---:R0:W-:Y:S01]  /*6c10*/  STS.U8 [R239+UR9+0x8780], R125 ;  /* 0x0087807def007988 */ /* 0x0041e20008000009 */
[----:B------:R1:W-:Y:S06]  /*6c20*/  MEMBAR.ALL.CTA ;  /* 0x0000000000007992 */ /* 0x0003ec0000008000 */
[----:B-1----:R-:W1:Y:S02]  /*6c30*/  FENCE.VIEW.ASYNC.S ;  /* 0x00000000000073c6 */ /* 0x002e640000000000 */
[----:B-1----:R-:W-:Y:S06]  /*6c40*/  BAR.SYNC.DEFER_BLOCKING 0x0 ;  /* 0x0000000000007b1d */ /* 0x002fec0000010000 */
[----:B------:R-:W-:Y:S05]  /*6c50*/  @P1 BRA `(.L_x_6) ;  /* 0x0000000000801947 */ /* 0x000fea0003800000 */
[----:B------:R-:W-:Y:S02]  /*6c60*/  USHF.R.U32.HI UR14, URZ, 0x4, UR9 ;  /* 0x00000004ff0e7899 */ /* 0x000fe40008011609 */
[----:B------:R-:W-:Y:S02]  /*6c70*/  UIADD3 UR5, UPT, UPT, UR9, 0x8000, URZ ;  /* 0x0000800009057890 */ /* 0x000fe4000fffe0ff */
[----:B------:R-:W-:Y:S01]  /*6c80*/  USGXT.U32 UR14, UR14, 0xe ;  /* 0x0000000e0e0e789a */ /* 0x000fe20008000000 */
[----:B------:R-:W-:Y:S01]  /*6c90*/  UMOV UR4, URZ ;  /* 0x000000ff00047c82 */ /* 0x000fe20008000000 */
[----:B------:R-:W-:Y:S02]  /*6ca0*/  USHF.R.U32.HI UR5, URZ, 0x4, UR5 ;  /* 0x00000004ff057899 */ /* 0x000fe40008011605 */
[----:B------:R-:W-:Y:S02]  /*6cb0*/  UIADD3 UR26, UP1, UPT, UR14, 0x100, URZ ;  /* 0x000001000e1a7890 */ /* 0x000fe4000ff3e0ff */
[----:B------:R-:W-:-:S02]  /*6cc0*/  USGXT.U32 UR12, UR5, 0xe ;  /* 0x0000000e050c789a */ /* 0x000fc40008000000 */
[----:B------:R-:W-:Y:S02]  /*6cd0*/  UIADD3.X UR27, UPT, UPT, UR4, 0x40004040, URZ, UP1, !UPT ;  /* 0x40004040041b7890 */ /* 0x000fe40008ffe4ff */
[----:B------:R-:W-:Y:S02]  /*6ce0*/  UIADD3 UR16, UPT, UPT, UR8, 0x40, URZ ;  /* 0x0000004008107890 */ /* 0x000fe4000fffe0ff */
[----:B------:R-:W-:Y:S02]  /*6cf0*/  UIADD3 UR17, UPT, UPT, UR8, 0x80, URZ ;  /* 0x0000008008117890 */ /* 0x000fe4000fffe0ff */
[----:B------:R-:W-:Y:S02]  /*6d00*/  UIADD3.64 UR18, UPT, UPT, UR26, 0x100, URZ ;  /* 0x000001001a127897 */ /* 0x000fe4000fffe0ff */
[----:B------:R-:W-:Y:S02]  /*6d10*/  UIADD3 UR24, UPT, UPT, UR8, 0xc0, URZ ;  /* 0x000000c008187890 */ /* 0x000fe4000fffe0ff */
[----:B------:R-:W-:Y:S01]  /*6d20*/  UIADD3.64 UR20, UPT, UPT, UR26, 0x200, URZ ;  /* 0x000002001a147897 */ /* 0x000fe2000fffe0ff */
[----:B------:R-:W-:Y:S01]  /*6d30*/  UMOV UR28, 0x0 ;  /* 0x00000000001c7882 */ /* 0x000fe20000000000 */
[----:B------:R-:W-:Y:S01]  /*6d40*/  UMOV UR29, 0x8108490 ;  /* 0x08108490001d7882 */ /* 0x000fe20000000000 */
[----:B------:R-:W-:Y:S01]  /*6d50*/  UMOV UR15, 0x40004040 ;  /* 0x40004040000f7882 */ /* 0x000fe20000000000 */
[----:B------:R-:W-:Y:S01]  /*6d60*/  UMOV UR13, 0xc0004010 ;  /* 0xc0004010000d7882 */ /* 0x000fe20000000000 */
[----:B------:R-:W-:Y:S01]  /*6d70*/  UMOV UR30, 0x0 ;  /* 0x00000000001e7882 */ /* 0x000fe20000000000 */
[----:B------:R-:W-:Y:S01]  /*6d80*/  UMOV UR31, 0x8108490 ;  /* 0x08108490001f7882 */ /* 0x000fe20000000000 */
[----:B------:R-:W-:Y:S01]  /*6d90*/  UMOV UR32, 0x0 ;  /* 0x0000000000207882 */ /* 0x000fe20000000000 */
[----:B------:R-:W-:Y:S01]  /*6da0*/  UMOV UR33, 0x8108490 ;  /* 0x0810849000217882 */ /* 0x000fe20000000000 */
[----:B------:R-:W-:Y:S01]  /*6db0*/  UMOV UR4, UR11 ;  /* 0x0000000b00047c82 */ /* 0x000fe20008000000 */
[----:B------:R-:W-:Y:S01]  /*6dc0*/  UMOV UR5, URZ ;  /* 0x000000ff00057c82 */ /* 0x000fe20008000000 */
[----:B------:R1:W-:Y:S01]  /*6dd0*/  UTCQMMA gdesc[UR14], gdesc[UR12], tmem[UR8], tmem[UR28], idesc[UR29], !UPT ;  /* 0x00ff1c0c0e0075ea */ /* 0x0003e2000f800308 */
[----:B------:R-:W-:Y:S01]  /*6de0*/  UMOV UR34, 0x0 ;  /* 0x0000000000227882 */ /* 0x000fe20000000000 */
[----:B------:R-:W-:Y:S01]  /*6df0*/  UMOV UR35, 0x8108490 ;  /* 0x0810849000237882 */ /* 0x000fe20000000000 */
[----:B------:R1:W-:Y:S01]  /*6e00*/  UTCQMMA gdesc[UR26], gdesc[UR12], tmem[UR16], tmem[UR30], idesc[UR31], !UPT ;  /* 0x00ff1e0c1a0075ea */ /* 0x0003e2000f800310 */
[----:B------:R-:W-:Y:S01]  /*6e10*/  UMOV UR4, UR4 ;  /* 0x0000000400047c82 */ /* 0x000fe20008000000 */
[----:B------:R1:W-:Y:S01]  /*6e20*/  UTCQMMA gdesc[UR18], gdesc[UR12], tmem[UR17], tmem[UR32], idesc[UR33], !UPT ;  /* 0x00ff200c120075ea */ /* 0x0003e2000f800311 */
[----:B------:R1:W-:Y:S01]  /*6e30*/  UTCQMMA gdesc[UR20], gdesc[UR12], tmem[UR24], tmem[UR34], idesc[UR35], !UPT ;  /* 0x00ff220c140075ea */ /* 0x0003e2000f800318 */
[----:B------:R1:W-:Y:S01]  /*6e40*/  UTCBAR [UR4], URZ ;  /* 0x000000ff040073e9 */ /* 0x0003e200080000ff */
[----:B------:R-:W-:Y:S01]  /*6e50*/  NOP ;  /* 0x0000000000007918 */ /* 0x000fe20000000000 */
.L_x_6:
[----:B-1----:R-:W-:Y:S01]  /*6e60*/  UMOV UR4, URZ ;  /* 0x000000ff00047c82 */ /* 0x002fe20008000000 */
[----:B------:R-:W-:Y:S05]  /*6e70*/  @!P2 BRA `(.L_x_7) ;  /* 0x0000006000eca947 */ /* 0x000fea0003800000 */
[----:B0-----:R-:W-:Y:S01]  /*6e80*/  SHF.R.S32.HI R125, RZ, 0x1f, R143 ;  /* 0x0000001fff7d7819 */ /* 0x001fe2000001148f */
[----:B------:R-:W-:Y:S02]  /*6e90*/  UIADD3 UR4, UPT, UPT, UR9, 0x4000, URZ ;  /* 0x0000400009047890 */ /* 0x000fe4000fffe0ff */
[----:B------:R-:W-:Y:S01]  /*6ea0*/  UIADD3 UR5, UPT, UPT, UR9, 0x8800, URZ ;  /* 0x0000880009057890 */ /* 0x000fe2000fffe0ff */
[----:B------:R-:W-:Y:S01]  /*6eb0*/  LEA.HI R125, R125, R143, RZ, 0x5 ;  /* 0x0000008f7d7d7211 */ /* 0x000fe200078f28ff */
[----:B------:R-:W-:Y:S02]  /*6ec0*/  USHF.R.U32.HI UR4, URZ, 0x4, UR4 ;  /* 0x00000004ff047899 */ /* 0x000fe40008011604 */
[----:B------:R-:W-:Y:S01]  /*6ed0*/  USHF.R.U32.HI UR5, URZ, 0x4, UR5 ;  /* 0x00000004ff057899 */ /* 0x000fe20008011605 */
[----:B------:R-:W-:Y:S01]  /*6ee0*/  SHF.R.S32.HI R125, RZ, 0x5, R125 ;  /* 0x00000005ff7d7819 */ /* 0x000fe2000001147d */
[----:B------:R-:W-:Y:S02]  /*6ef0*/  USGXT.U32 UR14, UR4, 0xe ;  /* 0x0000000e040e789a */ /* 0x000fe40008000000 */
[----:B------:R-:W-:Y:S01]  /*6f00*/  USHF.L.U32 UR18, UR6, 0x5, URZ ;  /* 0x0000000506127899 */ /* 0x000fe200080006ff */
[----:B------:R-:W-:Y:S01]  /*6f10*/  VIMNMX R125, PT, PT, R125, 0x2, !PT ;  /* 0x000000027d7d7848 */ /* 0x000fe20007fe0100 */
[----:B------:R-:W-:Y:S01]  /*6f20*/  UIADD3 UR30, UP1, UPT, UR14, 0x100, URZ ;  /* 0x000001000e1e7890 */ /* 0x000fe2000ff3e0ff */
[----:B------:R-:W-:Y:S01]  /*6f30*/  UMOV UR4, URZ ;  /* 0x000000ff00047c82 */ /* 0x000fe20008000000 */
[----:B------:R-:W-:-:S02]  /*6f40*/  USHF.L.U32 UR19, UR7, 0x5, URZ ;  /* 0x0000000507137899 */ /* 0x000fc400080006ff */
[----:B------:R-:W-:Y:S01]  /*6f50*/  VIADD R126, R125, 0xffffffff ;  /* 0xffffffff7d7e7836 */ /* 0x000fe20000000000 */
[----:B------:R-:W-:Y:S01]  /*6f60*/  UIADD3.X UR31, UPT, UPT, UR4, 0x40004040, URZ, UP1, !UPT ;  /* 0x40004040041f7890 */ /* 0x000fe20008ffe4ff */
[----:B------:R-:W-:Y:S01]  /*6f70*/  IMAD.MOV.U32 R125, RZ, RZ, RZ ;  /* 0x000000ffff7d7224 */ /* 0x000fe200078e00ff */
[----:B------:R-:W-:Y:S02]  /*6f80*/  USGXT.U32 UR12, UR5, 0xe ;  /* 0x0000000e050c789a */ /* 0x000fe40008000000 */
[----:B------:R0:W-:Y:S01]  /*6f90*/  STL [R1+0x278], R126 ;  /* 0x0002787e01007387 */ /* 0x0001e20000100800 */
[----:B------:R-:W-:Y:S02]  /*6fa0*/  USHF.R.S32.HI UR21, URZ, 0x1f, UR18 ;  /* 0x0000001fff157899 */ /* 0x000fe40008011412 */
[----:B------:R-:W-:Y:S02]  /*6fb0*/  USHF.R.S32.HI UR28, URZ, 0x1f, UR19 ;  /* 0x0000001fff1c7899 */ /* 0x000fe40008011413 */
[----:B------:R-:W-:-:S02]  /*6fc0*/  UIADD3.64 UR24, UPT, UPT, UR30, 0x100, URZ ;  /* 0x000001001e187897 */ /* 0x000fc4000fffe0ff */
[----:B------:R-:W-:Y:S01]  /*6fd0*/  UIADD3.64 UR26, UPT, UPT, UR30, 0x200, URZ ;  /* 0x000002001e1a7897 */ /* 0x000fe2000fffe0ff */
[----:B------:R-:W-:Y:S01]  /*6fe0*/  UMOV UR20, 0x1 ;  /* 0x0000000100147882 */ /* 0x000fe20000000000 */
[----:B------:R-:W-:Y:S01]  /*6ff0*/  UMOV UR5, URZ ;  /* 0x000000ff00057c82 */ /* 0x000fe20008000000 */
[----:B0-----:R-:W-:-:S09]  /*7000*/  UMOV UR13, 0xc0004010 ;  /* 0xc0004010000d7882 */ /* 0x001fd20000000000 */
.L_x_10:
[----:B------:R-:W2:Y:S04]  /*7010*/  LDL.LU R126, [R1+0x274] ;  /* 0x00027400017e7983 */ /* 0x000ea80000300800 */
[----:B------:R-:W3:Y:S04]  /*7020*/  LDL.LU R130, [R1+0x26c] ;  /* 0x00026c0001827983 */ /* 0x000ee80000300800 */
[----:B------:R-:W4:Y:S04]  /*7030*/  LDL.LU R129, [R1+0x264] ;  /* 0x0002640001817983 */ /* 0x000f280000300800 */
[----:B-----5:R-:W5:Y:S04]  /*7040*/  LDL.LU R128, [R1+0x25c] ;  /* 0x00025c0001807983 */ /* 0x020f680000300800 */
[----:B------:R-:W3:Y:S01]  /*7050*/  LDL.LU R127, [R1+0x254] ;  /* 0x00025400017f7983 */ /* 0x000ee20000300800 */
[----:B------:R-:W-:-:S03]  /*7060*/  IMAD.U32 R125, R125, -0x80000000, RZ ;  /* 0x800000007d7d7824 */ /* 0x000fc600078e00ff */
[----:B------:R-:W3:Y:S04]  /*7070*/  LDL.LU R152, [R1+0x270] ;  /* 0x0002700001987983 */ /* 0x000ee80000300800 */
[----:B------:R-:W3:Y:S04]  /*7080*/  LDL.LU R151, [R1+0x24c] ;  /* 0x00024c0001977983 */ /* 0x000ee80000300800 */
[----:B------:R-:W3:Y:S01]  /*7090*/  LDL.LU R150, [R1+0x268] ;  /* 0x0002680001967983 */ /* 0x000ee20000300800 */
[----:B--2---:R-:W-:-:S05]  /*70a0*/  IADD3 R126, P6, PT, R126, UR19, RZ ;  /* 0x000000137e7e7c10 */ /* 0x004fca000ffde0ff */
[----:B------:R0:W-:Y:S04]  /*70b0*/  STL [R1+0x274], R126 ;  /* 0x0002747e01007387 */ /* 0x0001e80000100800 */
[----:B------:R-:W2:Y:S04]  /*70c0*/  LDL.LU R149, [R1+0x244] ;  /* 0x0002440001957983 */ /* 0x000ea80000300800 */
        /* <DEDUP_REMOVED lines=18> */
[----:B0-----:R-:W2:Y:S01]  /*71f0*/  LDL.LU R126, [R1+0x218] ;  /* 0x00021800017e7983 */ /* 0x001ea20000300800 */
[----:B---3--:R-:W-:-:S02]  /*7200*/  IADD3 R130, P1, PT, R130, UR19, RZ ;  /* 0x0000001382827c10 */ /* 0x008fc4000ff3e0ff */
[----:B----4-:R-:W-:-:S03]  /*7210*/  IADD3 R129, P2, PT, R129, UR19, RZ ;  /* 0x0000001381817c10 */ /* 0x010fc6000ff5e0ff */
[----:B------:R0:W-:Y:S01]  /*7220*/  STL [R1+0x26c], R130 ;  /* 0x00026c8201007387 */ /* 0x0001e20000100800 */
[----:B-----5:R-:W-:-:S03]  /*7230*/  IADD3 R128, P3, PT, R128, UR19, RZ ;  /* 0x0000001380807c10 */ /* 0x020fc6000ff7e0ff */
[----:B0-----:R-:W3:Y:S04]  /*7240*/  LDL.LU R130, [R1+0x1f4] ;  /* 0x0001f40001827983 */ /* 0x001ee80000300800 */
[----:B------:R0:W-:Y:S04]  /*7250*/  STL [R1+0x264], R129 ;  /* 0x0002648101007387 */ /* 0x0001e80000100800 */
[----:B0-----:R-:W4:Y:S04]  /*7260*/  LDL.LU R129, [R1+0x210] ;  /* 0x0002100001817983 */ /* 0x001f280000300800 */
[----:B------:R0:W-:Y:S04]  /*7270*/  STL [R1+0x25c], R128 ;  /* 0x00025c8001007387 */ /* 0x0001e80000100800 */
[----:B0-----:R-:W5:Y:S01]  /*7280*/  LDL.LU R128, [R1+0x1e8] ;  /* 0x0001e80001807983 */ /* 0x001f620000300800 */
[----:B------:R-:W-:-:S02]  /*7290*/  IADD3 R127, P5, PT, R127, UR19, RZ ;  /* 0x000000137f7f7c10 */ /* 0x000fc4000ffbe0ff */
[----:B------:R-:W-:Y:S02]  /*72a0*/  IADD3.X R152, PT, PT, R152, UR28, RZ, P6, !PT ;  /* 0x0000001c98987c10 */ /* 0x000fe4000b7fe4ff */
[----:B------:R-:W-:Y:S01]  /*72b0*/  IADD3 R151, P6, PT, R151, UR19, RZ ;  /* 0x0000001397977c10 */ /* 0x000fe2000ffde0ff */
[----:B------:R0:W-:Y:S01]  /*72c0*/  STL [R1+0x254], R127 ;  /* 0x0002547f01007387 */ /* 0x0001e20000100800 */
[----:B------:R-:W-:-:S03]  /*72d0*/  IADD3.X R150, PT, PT, R150, UR28, RZ, P1, !PT ;  /* 0x0000001c96967c10 */ /* 0x000fc60008ffe4ff */
[----:B0-----:R-:W5:Y:S04]  /*72e0*/  LDL.LU R127, [R1+0x208] ;  /* 0x00020800017f7983 */ /* 0x001f680000300800 */
[----:B------:R-:W-:Y:S04]  /*72f0*/  STL [R1+0x270], R152 ;  /* 0x0002709801007387 */ /* 0x000fe80000100800 */
[----:B------:R-:W-:Y:S04]  /*7300*/  STL [R1+0x24c], R151 ;  /* 0x00024c9701007387 */ /* 0x000fe80000100800 */
[----:B------:R-:W-:Y:S01]  /*7310*/  STL [R1+0x268], R150 ;  /* 0x0002689601007387 */ /* 0x000fe20000100800 */
[----:B--2---:R-:W-:-:S02]  /*7320*/  IADD3 R149, P1, PT, R149, UR19, RZ ;  /* 0x0000001395957c10 */ /* 0x004fc4000ff3e0ff */
[----:B------:R-:W-:-:S03]  /*7330*/  IADD3.X R148, PT, PT, R148, UR28, RZ, P2, !PT ;  /* 0x0000001c94947c10 */ /* 0x000fc600097fe4ff */
[----:B------:R-:W-:Y:S01]  /*7340*/  STL [R1+0x244], R149 ;  /* 0x0002449501007387 */ /* 0x000fe20000100800 */
[----:B------:R-:W-:-:S03]  /*7350*/  IADD3 R147, P2, PT, R147, UR19, RZ ;  /* 0x0000001393937c10 */ /* 0x000fc6000ff5e0ff */
[----:B------:R-:W-:Y:S01]  /*7360*/  STL [R1+0x260], R148 ;  /* 0x0002609401007387 */ /* 0x000fe20000100800 */
        /* <DEDUP_REMOVED lines=30> */
[----:B------:R-:W-:-:S05]  /*7550*/  IADD3.X R126, PT, PT, R126, UR28, RZ, P1, !PT ;  /* 0x0000001c7e7e7c10 */ /* 0x000fca0008ffe4ff */
[----:B------:R0:W-:Y:S04]  /*7560*/  STL [R1+0x218], R126 ;  /* 0x0002187e01007387 */ /* 0x0001e80000100800 */
[----:B------:R-:W-:Y:S04]  /*7570*/  STL [R1+0x220], R132 ;  /* 0x0002208401007387 */ /* 0x000fe80000100800 */
[----:B0-----:R-:W2:Y:S01]  /*7580*/  LDL.LU R126, [R1+0x1e0] ;  /* 0x0001e000017e7983 */ /* 0x001ea20000300800 */
[----:B------:R-:W-:Y:S02]  /*7590*/  IADD3 R131, P6, PT, R131, UR19, RZ ;  /* 0x0000001383837c10 */ /* 0x000fe4000ffde0ff */
[----:B---3--:R-:W-:-:S03]  /*75a0*/  IADD3 R130, P1, PT, R130, UR18, RZ ;  /* 0x0000001282827c10 */ /* 0x008fc6000ff3e0ff */
[----:B------:R-:W-:Y:S04]  /*75b0*/  STL [R1+0x1fc], R131 ;  /* 0x0001fc8301007387 */ /* 0x000fe80000100800 */
[----:B------:R0:W-:Y:S01]  /*75c0*/  STL [R1+0x1f4], R130 ;  /* 0x0001f48201007387 */ /* 0x0001e20000100800 */
[----:B----4-:R-:W-:-:S03]  /*75d0*/  IADD3.X R129, PT, PT, R129, UR28, RZ, P2, !PT ;  /* 0x0000001c81817c10 */ /* 0x010fc600097fe4ff */
[----:B0-----:R-:W3:Y:S04]  /*75e0*/  LDL.LU R130, [R1+0x200] ;  /* 0x0002000001827983 */ /* 0x001ee80000300800 */
[----:B------:R0:W-:Y:S01]  /*75f0*/  STL [R1+0x210], R129 ;  /* 0x0002108101007387 */ /* 0x0001e20000100800 */
[----:B-----5:R-:W-:-:S03]  /*7600*/  IADD3 R128, P2, PT, R128, UR18, RZ ;  /* 0x0000001280807c10 */ /* 0x020fc6000ff5e0ff */
[----:B0-----:R-:W4:Y:S04]  /*7610*/  LDL.LU R129, [R1+0x1d8] ;  /* 0x0001d80001817983 */ /* 0x001f280000300800 */
[----:B------:R0:W-:Y:S04]  /*7620*/  STL [R1+0x1e8], R128 ;  /* 0x0001e88001007387 */ /* 0x0001e80000100800 */
[----:B0-----:R-:W5:Y:S01]  /*7630*/  LDL.LU R128, [R1+0x1f8] ;  /* 0x0001f80001807983 */ /* 0x001f620000300800 */
[----:B------:R-:W-:-:S03]  /*7640*/  IADD3.X R127, PT, PT, R127, UR28, RZ, P3, !PT ;  /* 0x0000001c7f7f7c10 */ /* 0x000fc60009ffe4ff */
[----:B------:R-:W5:Y:S04]  /*7650*/  LDL.LU R152, [R1+0x1d0] ;  /* 0x0001d00001987983 */ /* 0x000f680000300800 */
[----:B------:R-:W5:Y:S04]  /*7660*/  LDL.LU R151, [R1+0x1ec] ;  /* 0x0001ec0001977983 */ /* 0x000f680000300800 */
[----:B------:R-:W5:Y:S04]  /*7670*/  LDL.LU R150, [R1+0x1c8] ;  /* 0x0001c80001967983 */ /* 0x000f680000300800 */
[----:B------:R0:W-:Y:S04]  /*7680*/  STL [R1+0x208], R127 ;  /* 0x0002087f01007387 */ /* 0x0001e80000100800 */
[----:B------:R-:W5:Y:S04]  /*7690*/  LDL.LU R149, [R1+0x1e4] ;  /* 0x0001e40001957983 */ /* 0x000f680000300800 */
        /* <DEDUP_REMOVED lines=18> */
[----:B0-----:R-:W5:Y:S01]  /*77c0*/  LDL.LU R127, [R1+0x178] ;  /* 0x00017800017f7983 */ /* 0x001f620000300800 */
[----:B--2---:R-:W-:-:S05]  /*77d0*/  IADD3 R126, P3, PT, R126, UR18, RZ ;  /* 0x000000127e7e7c10 */ /* 0x004fca000ff7e0ff */
[----:B------:R0:W-:Y:S04]  /*77e0*/  STL [R1+0x1e0], R126 ;  /* 0x0001e07e01007387 */ /* 0x0001e80000100800 */
[----:B0-----:R-:W2:Y:S01]  /*77f0*/  LDL.LU R126, [R1+0x194] ;  /* 0x00019400017e7983 */ /* 0x001ea20000300800 */
[----:B---3--:R-:W-:-:S05]  /*7800*/  IADD3.X R130, PT, PT, R130, UR28, RZ, P5, !PT ;  /* 0x0000001c82827c10 */ /* 0x008fca000affe4ff */
[----:B------:R0:W-:Y:S01]  /*7810*/  STL [R1+0x200], R130 ;  /* 0x0002008201007387 */ /* 0x0001e20000100800 */
[----:B----4-:R-:W-:-:S03]  /*7820*/  IADD3 R129, P5, PT, R129, UR18, RZ ;  /* 0x0000001281817c10 */ /* 0x010fc6000ffbe0ff */
[----:B0-----:R-:W3:Y:S04]  /*7830*/  LDL.LU R130, [R1+0x170] ;  /* 0x0001700001827983 */ /* 0x001ee80000300800 */
[----:B------:R0:W-:Y:S01]  /*7840*/  STL [R1+0x1d8], R129 ;  /* 0x0001d88101007387 */ /* 0x0001e20000100800 */
[----:B-----5:R-:W-:-:S03]  /*7850*/  IADD3.X R128, PT, PT, R128, UR28, RZ, P6, !PT ;  /* 0x0000001c80807c10 */ /* 0x020fc6000b7fe4ff */
[----:B0-----:R-:W4:Y:S04]  /*7860*/  LDL.LU R129, [R1+0x18c] ;  /* 0x00018c0001817983 */ /* 0x001f280000300800 */
[----:B------:R0:W-:Y:S04]  /*7870*/  STL [R1+0x1f8], R128 ;  /* 0x0001f88001007387 */ /* 0x0001e80000100800 */
[----:B0-----:R-:W5:Y:S01]  /*7880*/  LDL.LU R128, [R1+0x168] ;  /* 0x0001680001807983 */ /* 0x001f620000300800 */
[----:B------:R-:W-:Y:S02]  /*7890*/  IADD3 R152, P6, PT, R152, UR18, RZ ;  /* 0x0000001298987c10 */ /* 0x000fe4000ffde0ff */
[----:B------:R-:W-:-:S02]  /*78a0*/  IADD3.X R151, PT, PT, R151, UR21, RZ, P1, !PT ;  /* 0x0000001597977c10 */ /* 0x000fc40008ffe4ff */
[----:B------:R-:W-:Y:S02]  /*78b0*/  IADD3 R150, P1, PT, R150, UR18, RZ ;  /* 0x0000001296967c10 */ /* 0x000fe4000ff3e0ff */
[----:B------:R-:W-:Y:S01]  /*78c0*/  IADD3.X R149, PT, PT, R149, UR21, RZ, P2, !PT ;  /* 0x0000001595957c10 */ /* 0x000fe200097fe4ff */
        /* <DEDUP_REMOVED lines=33> */
[----:B------:R-:W-:Y:S02]  /*7ae0*/  IADD3 R132, P6, PT, R132, UR18, RZ ;  /* 0x0000001284847c10 */ /* 0x000fe4000ffde0ff */
[----:B------:R-:W-:Y:S01]  /*7af0*/  IADD3.X R131, PT, PT, R131, UR21, RZ, P1, !PT ;  /* 0x0000001583837c10 */ /* 0x000fe20008ffe4ff */
[----:B------:R-:W-:Y:S01]  /*7b00*/  STL [R1+0x1ac], R135 ;  /* 0x0001ac8701007387 */ /* 0x000fe20000100800 */
[----:B------:R-:W-:-:S03]  /*7b10*/  IADD3 R127, P1, PT, R127, UR18, RZ ;  /* 0x000000127f7f7c10 */ /* 0x000fc6000ff3e0ff */
[----:B------:R-:W-:Y:S04]  /*7b20*/  STL [R1+0x188], R134 ;  /* 0x0001888601007387 */ /* 0x000fe80000100800 */
[----:B------:R-:W-:Y:S04]  /*7b30*/  STL [R1+0x1a4], R133 ;  /* 0x0001a48501007387 */ /* 0x000fe80000100800 */
[----:B------:R0:W-:Y:S04]  /*7b40*/  STL [R1+0x178], R127 ;  /* 0x0001787f01007387 */ /* 0x0001e80000100800 */
[----:B------:R-:W-:Y:S04]  /*7b50*/  STL [R1+0x180], R132 ;  /* 0x0001808401007387 */ /* 0x000fe80000100800 */
[----:B0-----:R-:W5:Y:S04]  /*7b60*/  LDL.LU R127, [R1+0x184] ;  /* 0x00018400017f7983 */ /* 0x001f680000300800 */
[----:B------:R-:W-:Y:S01]  /*7b70*/  STL [R1+0x19c], R131 ;  /* 0x00019c8301007387 */ /* 0x000fe20000100800 */
[----:B--2---:R-:W-:-:S05]  /*7b80*/  IADD3.X R126, PT, PT, R126, UR21, RZ, P2, !PT ;  /* 0x000000157e7e7c10 */ /* 0x004fca00097fe4ff */
[----:B------:R0:W-:Y:S04]  /*7b90*/  STL [R1+0x194], R126 ;  /* 0x0001947e01007387 */ /* 0x0001e80000100800 */
[----:B0-----:R-:W2:Y:S01]  /*7ba0*/  LDL.LU R126, [R1+0x160] ;  /* 0x00016000017e7983 */ /* 0x001ea20000300800 */
[----:B---3--:R-:W-:-:S05]  /*7bb0*/  IADD3 R130, P2, PT, R130, UR18, RZ ;  /* 0x0000001282827c10 */ /* 0x008fca000ff5e0ff */
[----:B------:R0:W-:Y:S01]  /*7bc0*/  STL [R1+0x170], R130 ;  /* 0x0001708201007387 */ /* 0x0001e20000100800 */
[----:B----4-:R-:W-:-:S03]  /*7bd0*/  IADD3.X R129, PT, PT, R129, UR21, RZ, P3, !PT ;  /* 0x0000001581817c10 */ /* 0x010fc60009ffe4ff */
[----:B0-----:R-:W3:Y:S04]  /*7be0*/  LDL.LU R130, [R1+0x17c] ;  /* 0x00017c0001827983 */ /* 0x001ee80000300800 */
[----:B------:R0:W-:Y:S01]  /*7bf0*/  STL [R1+0x18c], R129 ;  /* 0x00018c8101007387 */ /* 0x0001e20000100800 */
[----:B-----5:R-:W-:-:S03]  /*7c00*/  IADD3 R128, P3, PT, R128, UR18, RZ ;  /* 0x0000001280807c10 */ /* 0x020fc6000ff7e0ff */
[----:B0-----:R-:W4:Y:S04]  /*7c10*/  LDL.LU R129, [R1+0x158] ;  /* 0x0001580001817983 */ /* 0x001f280000300800 */
        /* <DEDUP_REMOVED lines=24> */
[----:B------:R-:W-:-:S05]  /*7da0*/  IADD3.X R127, PT, PT, R127, UR21, RZ, P5, !PT ;  /* 0x000000157f7f7c10 */ /* 0x000fca000affe4ff */
[----:B------:R0:W-:Y:S04]  /*7db0*/  STL [R1+0x184], R127 ;  /* 0x0001847f01007387 */ /* 0x0001e80000100800 */
[----:B0-----:R-:W5:Y:S01]  /*7dc0*/  LDL.LU R127, [R1+0xf4] ;  /* 0x0000f400017f7983 */ /* 0x001f620000300800 */
[----:B--2---:R-:W-:-:S05]  /*7dd0*/  IADD3 R126, P5, PT, R126, UR18, RZ ;  /* 0x000000127e7e7c10 */ /* 0x004fca000ffbe0ff */
[----:B------:R0:W-:Y:S04]  /*7de0*/  STL [R1+0x160], R126 ;  /* 0x0001607e01007387 */ /* 0x0001e80000100800 */
[----:B0-----:R-:W2:Y:S01]  /*7df0*/  LDL.LU R126, [R1+0x114] ;  /* 0x00011400017e7983 */ /* 0x001ea20000300800 */
[----:B---3--:R-:W-:-:S05]  /*7e00*/  IADD3.X R130, PT, PT, R130, UR21, RZ, P6, !PT ;  /* 0x0000001582827c10 */ /* 0x008fca000b7fe4ff */
[----:B------:R0:W-:Y:S01]  /*7e10*/  STL [R1+0x17c], R130 ;  /* 0x00017c8201007387 */ /* 0x0001e20000100800 */
[----:B----4-:R-:W-:-:S03]  /*7e20*/  IADD3 R129, P6, PT, R129, UR18, RZ ;  /* 0x0000001281817c10 */ /* 0x010fc6000ffde0ff */
[----:B0-----:R-:W3:Y:S01]  /*7e30*/  LDL.LU R130, [R1+0xec] ;  /* 0x0000ec0001827983 */ /* 0x001ee20000300800 */
[----:B-----5:R-:W-:-:S03]  /*7e40*/  IADD3.X R152, PT, PT, R152, UR21, RZ, P1, !PT ;  /* 0x0000001598987c10 */ /* 0x020fc60008ffe4ff */
[----:B------:R0:W-:Y:S01]  /*7e50*/  STL [R1+0x158], R129 ;  /* 0x0001588101007387 */ /* 0x0001e20000100800 */
[----:B------:R-:W-:Y:S02]  /*7e60*/  IADD3 R151, P1, PT, R151, UR18, RZ ;  /* 0x0000001297977c10 */ /* 0x000fe4000ff3e0ff */
[----:B------:R-:W-:Y:S01]  /*7e70*/  IADD3.X R150, PT, PT, R150, UR21, RZ, P2, !PT ;  /* 0x0000001596967c10 */ /* 0x000fe200097fe4ff */
[----:B0-----:R-:W4:Y:S01]  /*7e80*/  LDL.LU R129, [R1+0x10c] ;  /* 0x00010c0001817983 */ /* 0x001f220000300800 */
        /* <DEDUP_REMOVED lines=35> */
[----:B------:R-:W-:Y:S04]  /*80c0*/  STL [R1+0x110], R135 ;  /* 0x0001108701007387 */ /* 0x000fe80000100800 */
[----:B------:R-:W-:Y:S01]  /*80d0*/  STL [R1+0x12c], R134 ;  /* 0x00012c8601007387 */ /* 0x000fe20000100800 */
[----:B------:R-:W-:-:S03]  /*80e0*/  IADD3.X R128, PT, PT, R128, UR21, RZ, P2, !PT ;  /* 0x0000001580807c10 */ /* 0x000fc600097fe4ff */
[----:B------:R-:W-:Y:S04]  /*80f0*/  STL [R1+0x108], R133 ;  /* 0x0001088501007387 */ /* 0x000fe80000100800 */
[----:B------:R0:W-:Y:S04]  /*8100*/  STL [R1+0x11c], R128 ;  /* 0x00011c8001007387 */ /* 0x0001e80000100800 */
[----:B------:R-:W-:Y:S04]  /*8110*/  STL [R1+0x124], R132 ;  /* 0x0001248401007387 */ /* 0x000fe80000100800 */
[----:B0-----:R-:W5:Y:S01]  /*8120*/  LDL.LU R128, [R1+0xe4] ;  /* 0x0000e40001807983 */ /* 0x001f620000300800 */
[----:B------:R-:W-:-:S02]  /*8130*/  IADD3 R131, P1, PT, R131, UR18, RZ ;  /* 0x0000001283837c10 */ /* 0x000fc4000ff3e0ff */
[----:B------:R-:W-:-:S03]  /*8140*/  IADD3 R127, P2, PT, R127, UR18, RZ ;  /* 0x000000127f7f7c10 */ /* 0x000fc6000ff5e0ff */
[----:B------:R-:W-:Y:S04]  /*8150*/  STL [R1+0xfc], R131 ;  /* 0x0000fc8301007387 */ /* 0x000fe80000100800 */
[----:B------:R0:W-:Y:S04]  /*8160*/  STL [R1+0xf4], R127 ;  /* 0x0000f47f01007387 */ /* 0x0001e80000100800 */
[----:B0-----:R-:W5:Y:S01]  /*8170*/  LDL.LU R127, [R1+0x104] ;  /* 0x00010400017f7983 */ /* 0x001f620000300800 */
[----:B--2---:R-:W-:-:S05]  /*8180*/  IADD3.X R126, PT, PT, R126, UR21, RZ, P3, !PT ;  /* 0x000000157e7e7c10 */ /* 0x004fca0009ffe4ff */
[----:B------:R0:W-:Y:S04]  /*8190*/  STL [R1+0x114], R126 ;  /* 0x0001147e01007387 */ /* 0x0001e80000100800 */
[----:B0-----:R-:W2:Y:S01]  /*81a0*/  LDL.LU R126, [R1+0xdc] ;  /* 0x0000dc00017e7983 */ /* 0x001ea20000300800 */
[----:B---3--:R-:W-:-:S05]  /*81b0*/  IADD3 R130, P3, PT, R130, UR18, RZ ;  /* 0x0000001282827c10 */ /* 0x008fca000ff7e0ff */
[----:B------:R0:W-:Y:S01]  /*81c0*/  STL [R1+0xec], R130 ;  /* 0x0000ec8201007387 */ /* 0x0001e20000100800 */
[----:B----4-:R-:W-:-:S03]  /*81d0*/  IADD3.X R129, PT, PT, R129, UR21, RZ, P5, !PT ;  /* 0x0000001581817c10 */ /* 0x010fc6000affe4ff */
[----:B0-----:R-:W3:Y:S04]  /*81e0*/  LDL.LU R130, [R1+0xf8] ;  /* 0x0000f80001827983 */ /* 0x001ee80000300800 */
[----:B------:R-:W4:Y:S04]  /*81f0*/  LDL.LU R152, [R1+0xd4] ;  /* 0x0000d40001987983 */ /* 0x000f280000300800 */
[----:B------:R-:W4:Y:S04]  /*8200*/  LDL.LU R151, [R1+0xf0] ;  /* 0x0000f00001977983 */ /* 0x000f280000300800 */
[----:B------:R-:W4:Y:S04]  /*8210*/  LDL.LU R150, [R1+0xcc] ;  /* 0x0000cc0001967983 */ /* 0x000f280000300800 */
[----:B------:R0:W-:Y:S04]  /*8220*/  STL [R1+0x10c], R129 ;  /* 0x00010c8101007387 */ /* 0x0001e80000100800 */
[----:B------:R-:W4:Y:S04]  /*8230*/  LDL.LU R149, [R1+0xe8] ;  /* 0x0000e80001957983 */ /* 0x000f280000300800 */
        /* <DEDUP_REMOVED lines=17> */
[----:B------:R-:W4:Y:S01]  /*8350*/  LDL.LU R131, [R1+0xa0] ;  /* 0x0000a00001837983 */ /* 0x000f220000300800 */
[----:B-----5:R-:W-:-:S03]  /*8360*/  IADD3 R128, P5, PT, R128, UR18, RZ ;  /* 0x0000001280807c10 */ /* 0x020fc6000ffbe0ff */
[----:B0-----:R-:W5:Y:S04]  /*8370*/  LDL.LU R129, [R1+0x7c] ;  /* 0x00007c0001817983 */ /* 0x001f680000300800 */
[----:B------:R0:W-:Y:S04]  /*8380*/  STL [R1+0xe4], R128 ;  /* 0x0000e48001007387 */ /* 0x0001e80000100800 */
[----:B0-----:R-:W5:Y:S01]  /*8390*/  LDL.LU R128, [R1+0x98] ;  /* 0x0000980001807983 */ /* 0x001f620000300800 */
[----:B------:R-:W-:-:S05]  /*83a0*/  IADD3.X R127, PT, PT, R127, UR21, RZ, P6, !PT ;  /* 0x000000157f7f7c10 */ /* 0x000fca000b7fe4ff */
[----:B------:R0:W-:Y:S04]  /*83b0*/  STL [R1+0x104], R127 ;  /* 0x0001047f01007387 */ /* 0x0001e80000100800 */
[----:B0-----:R-:W5:Y:S01]  /*83c0*/  LDL.LU R127, [R1+0x74] ;  /* 0x00007400017f7983 */ /* 0x001f620000300800 */
[----:B--2---:R-:W-:-:S05]  /*83d0*/  IADD3 R126, P6, PT, R126, UR18, RZ ;  /* 0x000000127e7e7c10 */ /* 0x004fca000ffde0ff */
[----:B------:R0:W-:Y:S04]  /*83e0*/  STL [R1+0xdc], R126 ;  /* 0x0000dc7e01007387 */ /* 0x0001e80000100800 */
[----:B0-----:R-:W2:Y:S01]  /*83f0*/  LDL.LU R126, [R1+0x90] ;  /* 0x00009000017e7983 */ /* 0x001ea20000300800 */
[----:B---3--:R-:W-:Y:S02]  /*8400*/  IADD3.X R130, PT, PT, R130, UR21, RZ, P1, !PT ;  /* 0x0000001582827c10 */ /* 0x008fe40008ffe4ff */
[----:B----4-:R-:W-:-:S03]  /*8410*/  IADD3 R152, P1, PT, R152, UR18, RZ ;  /* 0x0000001298987c10 */ /* 0x010fc6000ff3e0ff */
[----:B------:R0:W-:Y:S01]  /*8420*/  STL [R1+0xf8], R130 ;  /* 0x0000f88201007387 */ /* 0x0001e20000100800 */
[----:B------:R-:W-:Y:S02]  /*8430*/  IADD3.X R151, PT, PT, R151, UR21, RZ, P2, !PT ;  /* 0x0000001597977c10 */ /* 0x000fe400097fe4ff */
[----:B------:R-:W-:Y:S01]  /*8440*/  IADD3 R150, P2, PT, R150, UR18, RZ ;  /* 0x0000001296967c10 */ /* 0x000fe2000ff5e0ff */
[----:B0-----:R-:W3:Y:S01]  /*8450*/  LDL.LU R130, [R1+0x6c] ;  /* 0x00006c0001827983 */ /* 0x001ee20000300800 */
        /* <DEDUP_REMOVED lines=38> */
[----:B-----5:R-:W-:-:S03]  /*86c0*/  IADD3 R129, P2, PT, R129, UR18, RZ ;  /* 0x0000001281817c10 */ /* 0x020fc6000ff5e0ff */
[----:B------:R-:W-:Y:S04]  /*86d0*/  STL [R1+0xa8], R133 ;  /* 0x0000a88501007387 */ /* 0x000fe80000100800 */
[----:B------:R0:W-:Y:S04]  /*86e0*/  STL [R1+0x7c], R129 ;  /* 0x00007c8101007387 */ /* 0x0001e80000100800 */
[----:B------:R-:W-:Y:S01]  /*86f0*/  STL [R1+0x84], R132 ;  /* 0x0000848401007387 */ /* 0x000fe20000100800 */
[----:B------:R-:W-:-:S03]  /*8700*/  IADD3.X R128, PT, PT, R128, UR21, RZ, P3, !PT ;  /* 0x0000001580807c10 */ /* 0x000fc60009ffe4ff */
[----:B0-----:R-:W4:Y:S04]  /*8710*/  LDL.LU R129, [R1+0x88] ;  /* 0x0000880001817983 */ /* 0x001f280000300800 */
[----:B------:R-:W-:Y:S04]  /*8720*/  STL [R1+0xa0], R131 ;  /* 0x0000a08301007387 */ /* 0x000fe80000100800 */
[----:B------:R0:W-:Y:S04]  /*8730*/  STL [R1+0x98], R128 ;  /* 0x0000988001007387 */ /* 0x0001e80000100800 */
[----:B0-----:R-:W5:Y:S01]  /*8740*/  LDL.LU R128, [R1+0x64] ;  /* 0x0000640001807983 */ /* 0x001f620000300800 */
[----:B------:R-:W-:-:S05]  /*8750*/  IADD3 R127, P3, PT, R127, UR18, RZ ;  /* 0x000000127f7f7c10 */ /* 0x000fca000ff7e0ff */
[----:B------:R0:W-:Y:S04]  /*8760*/  STL [R1+0x74], R127 ;  /* 0x0000747f01007387 */ /* 0x0001e80000100800 */
[----:B0-----:R-:W5:Y:S01]  /*8770*/  LDL.LU R127, [R1+0x80] ;  /* 0x00008000017f7983 */ /* 0x001f620000300800 */
[----:B--2---:R-:W-:-:S05]  /*8780*/  IADD3.X R126, PT, PT, R126, UR21, RZ, P5, !PT ;  /* 0x000000157e7e7c10 */ /* 0x004fca000affe4ff */
[----:B------:R0:W-:Y:S04]  /*8790*/  STL [R1+0x90], R126 ;  /* 0x0000907e01007387 */ /* 0x0001e80000100800 */
[----:B0-----:R-:W2:Y:S04]  /*87a0*/  LDL.LU R126, [R1+0x5c] ;  /* 0x00005c00017e7983 */ /* 0x001ea80000300800 */
[----:B------:R-:W2:Y:S01]  /*87b0*/  LDL.LU R152, [R1+0x78] ;  /* 0x0000780001987983 */ /* 0x000ea20000300800 */
[----:B---3--:R-:W-:-:S03]  /*87c0*/  IADD3 R130, P5, PT, R130, UR18, RZ ;  /* 0x0000001282827c10 */ /* 0x008fc6000ffbe0ff */
[----:B------:R-:W3:Y:S04]  /*87d0*/  LDL.LU R151, [R1+0x54] ;  /* 0x0000540001977983 */ /* 0x000ee80000300800 */
[----:B------:R-:W3:Y:S04]  /*87e0*/  LDL.LU R150, [R1+0x70] ;  /* 0x0000700001967983 */ /* 0x000ee80000300800 */
[----:B------:R0:W-:Y:S04]  /*87f0*/  STL [R1+0x6c], R130 ;  /* 0x00006c8201007387 */ /* 0x0001e80000100800 */
[----:B------:R-:W3:Y:S04]  /*8800*/  LDL.LU R149, [R1+0x4c] ;  /* 0x00004c0001957983 */ /* 0x000ee80000300800 */
        /* <DEDUP_REMOVED lines=18> */
[----:B0-----:R-:W3:Y:S01]  /*8930*/  LDL.LU R130, [R1+0x20] ;  /* 0x0000200001827983 */ /* 0x001ee20000300800 */
[----:B----4-:R-:W-:-:S05]  /*8940*/  IADD3.X R129, PT, PT, R129, UR21, RZ, P6, !PT ;  /* 0x0000001581817c10 */ /* 0x010fca000b7fe4ff */
[----:B------:R0:W-:Y:S04]  /*8950*/  STL [R1+0x88], R129 ;  /* 0x0000888101007387 */ /* 0x0001e80000100800 */
[----:B0-----:R-:W4:Y:S01]  /*8960*/  LDL.LU R129, [R1+0x18] ;  /* 0x0000180001817983 */ /* 0x001f220000300800 */
[----:B-----5:R-:W-:-:S05]  /*8970*/  IADD3 R128, P6, PT, R128, UR18, RZ ;  /* 0x0000001280807c10 */ /* 0x020fca000ffde0ff */
[----:B------:R0:W-:Y:S04]  /*8980*/  STL [R1+0x64], R128 ;  /* 0x0000648001007387 */ /* 0x0001e80000100800 */
[----:B0-----:R-:W5:Y:S01]  /*8990*/  LDL.LU R128, [R1+0x10] ;  /* 0x0000100001807983 */ /* 0x001f620000300800 */
[----:B------:R-:W-:-:S05]  /*89a0*/  IADD3.X R127, PT, PT, R127, UR21, RZ, P1, !PT ;  /* 0x000000157f7f7c10 */ /* 0x000fca0008ffe4ff */
[----:B------:R0:W-:Y:S04]  /*89b0*/  STL [R1+0x80], R127 ;  /* 0x0000807f01007387 */ /* 0x0001e80000100800 */
[----:B0-----:R-:W4:Y:S01]  /*89c0*/  LDL.LU R127, [R1+0x8] ;  /* 0x00000800017f7983 */ /* 0x001f220000300800 */
[----:B--2---:R-:W-:-:S05]  /*89d0*/  IADD3 R126, P1, PT, R126, UR18, RZ ;  /* 0x000000127e7e7c10 */ /* 0x004fca000ff3e0ff */
[----:B------:R0:W-:Y:S04]  /*89e0*/  STL [R1+0x5c], R126 ;  /* 0x00005c7e01007387 */ /* 0x0001e80000100800 */
[----:B0-----:R-:W2:Y:S01]  /*89f0*/  LDL.LU R126, [R1] ;  /* 0x00000000017e7983 */ /* 0x001ea20000300800 */
[----:B---3--:R-:W-:Y:S02]  /*8a00*/  IADD3.X R146, PT, PT, R146, UR21, RZ, P6, !PT ;  /* 0x0000001592927c10 */ /* 0x008fe4000b7fe4ff */
[----:B------:R-:W-:Y:S02]  /*8a10*/  IADD3 R145, P6, PT, R145, UR18, RZ ;  /* 0x0000001291917c10 */ /* 0x000fe4000ffde0ff */
[----:B------:R-:W-:Y:S02]  /*8a20*/  IADD3.X R150, PT, PT, R150, UR21, RZ, P3, !PT ;  /* 0x0000001596967c10 */ /* 0x000fe40009ffe4ff */
[----:B------:R-:W-:-:S02]  /*8a30*/  IADD3 R149, P3, PT, R149, UR18, RZ ;  /* 0x0000001295957c10 */ /* 0x000fc4000ff7e0ff */
[----:B------:R-:W-:Y:S02]  /*8a40*/  IADD3.X R152, PT, PT, R152, UR21, RZ, P2, !PT ;  /* 0x0000001598987c10 */ /* 0x000fe400097fe4ff */
[----:B------:R-:W-:Y:S02]  /*8a50*/  IADD3.X R148, PT, PT, R148, UR21, RZ, P5, !PT ;  /* 0x0000001594947c10 */ /* 0x000fe4000affe4ff */
[----:B------:R-:W-:Y:S02]  /*8a60*/  IADD3.X R144, PT, PT, R144, UR21, RZ, P1, !PT ;  /* 0x0000001590907c10 */ /* 0x000fe40008ffe4ff */
[----:B------:R-:W-:Y:S02]  /*8a70*/  IADD3 R151, P2, PT, R151, UR18, RZ ;  /* 0x0000001297977c10 */ /* 0x000fe4000ff5e0ff */
[----:B------:R-:W-:Y:S02]  /*8a80*/  IADD3.X R136, PT, PT, R136, UR21, RZ, P6, !PT ;  /* 0x0000001588887c10 */ /* 0x000fe4000b7fe4ff */
[----:B------:R-:W-:-:S02]  /*8a90*/  IADD3 R135, P6, PT, R135, UR18, RZ ;  /* 0x0000001287877c10 */ /* 0x000fc4000ffde0ff */
[----:B------:R-:W-:Y:S02]  /*8aa0*/  IADD3.X R140, PT, PT, R140, UR21, RZ, P3, !PT ;  /* 0x000000158c8c7c10 */ /* 0x000fe40009ffe4ff */
[----:B------:R-:W-:Y:S02]  /*8ab0*/  IADD3 R147, P5, PT, R147, UR18, RZ ;  /* 0x0000001293937c10 */ /* 0x000fe4000ffbe0ff */
[----:B------:R-:W-:Y:S02]  /*8ac0*/  IADD3 R143, P1, PT, R143, UR18, RZ ;  /* 0x000000128f8f7c10 */ /* 0x000fe4000ff3e0ff */
[----:B------:R-:W-:Y:S02]  /*8ad0*/  IADD3 R139, P3, PT, R139, UR18, RZ ;  /* 0x000000128b8b7c10 */ /* 0x000fe4000ff7e0ff */
[----:B------:R-:W-:Y:S02]  /*8ae0*/  IADD3.X R142, PT, PT, R142, UR21, RZ, P2, !PT ;  /* 0x000000158e8e7c10 */ /* 0x000fe400097fe4ff */
[----:B------:R-:W-:-:S02]  /*8af0*/  IADD3.X R138, PT, PT, R138, UR21, RZ, P5, !PT ;  /* 0x000000158a8a7c10 */ /* 0x000fc4000affe4ff */
[----:B------:R-:W-:Y:S02]  /*8b00*/  IADD3.X R134, PT, PT, R134, UR21, RZ, P1, !PT ;  /* 0x0000001586867c10 */ /* 0x000fe40008ffe4ff */
[----:B------:R-:W-:Y:S02]  /*8b10*/  IADD3 R141, P2, PT, R141, UR18, RZ ;  /* 0x000000128d8d7c10 */ /* 0x000fe4000ff5e0ff */
[----:B------:R-:W-:Y:S02]  /*8b20*/  IADD3 R137, P5, PT, R137, UR18, RZ ;  /* 0x0000001289897c10 */ /* 0x000fe4000ffbe0ff */
[----:B------:R-:W-:Y:S02]  /*8b30*/  IADD3.X R130, PT, PT, R130, UR21, RZ, P3, !PT ;  /* 0x0000001582827c10 */ /* 0x000fe40009ffe4ff */
[----:B------:R-:W-:Y:S02]  /*8b40*/  IADD3 R133, P1, PT, R133, UR18, RZ ;  /* 0x0000001285857c10 */ /* 0x000fe4000ff3e0ff */
[----:B------:R-:W-:-:S02]  /*8b50*/  IADD3 R252, P3, PT, R252, UR18, RZ ;  /* 0x00000012fcfc7c10 */ /* 0x000fc4000ff7e0ff */
[----:B------:R-:W-:Y:S02]  /*8b60*/  IADD3.X R132, PT, PT, R132, UR21, RZ, P2, !PT ;  /* 0x0000001584847c10 */ /* 0x000fe400097fe4ff */
[----:B------:R-:W-:Y:S02]  /*8b70*/  IADD3.X R251, PT, PT, R251, UR21, RZ, P3, !PT ;  /* 0x00000015fbfb7c10 */ /* 0x000fe40009ffe4ff */
[----:B------:R-:W-:Y:S02]  /*8b80*/  IADD3 R131, P2, PT, R131, UR18, RZ ;  /* 0x0000001283837c10 */ /* 0x000fe4000ff5e0ff */
[----:B-----5:R-:W-:Y:S02]  /*8b90*/  IADD3.X R128, PT, PT, R128, UR21, RZ, P6, !PT ;  /* 0x0000001580807c10 */ /* 0x020fe4000b7fe4ff */
[----:B------:R-:W-:-:S04]  /*8ba0*/  IADD3 R248, P6, PT, R248, UR18, RZ ;  /* 0x00000012f8f87c10 */ /* 0x000fc8000ffde0ff */
[----:B------:R-:W-:Y:S02]  /*8bb0*/  IADD3.X R247, PT, PT, R247, UR21, RZ, P6, !PT ;  /* 0x00000015f7f77c10 */ /* 0x000fe4000b7fe4ff */
[----:B------:R-:W-:-:S04]  /*8bc0*/  IADD3 R110, P6, PT, R110, UR18, RZ ;  /* 0x000000126e6e7c10 */ /* 0x000fc8000ffde0ff */
[----:B------:R-:W-:Y:S02]  /*8bd0*/  IADD3.X R111, PT, PT, R111, UR21, RZ, P6, !PT ;  /* 0x000000156f6f7c10 */ /* 0x000fe4000b7fe4ff */
[----:B------:R-:W-:-:S04]  /*8be0*/  IADD3 R92, P6, PT, R92, UR18, RZ ;  /* 0x000000125c5c7c10 */ /* 0x000fc8000ffde0ff */
[----:B------:R-:W-:Y:S02]  /*8bf0*/  IADD3.X R93, PT, PT, R93, UR21, RZ, P6, !PT ;  /* 0x000000155d5d7c10 */ /* 0x000fe4000b7fe4ff */
[----:B------:R-:W-:-:S04]  /*8c00*/  IADD3 R74, P6, PT, R74, UR18, RZ ;  /* 0x000000124a4a7c10 */ /* 0x000fc8000ffde0ff */
[----:B------:R-:W-:Y:S02]  /*8c10*/  IADD3.X R76, PT, PT, R76, UR21, RZ, P6, !PT ;  /* 0x000000154c4c7c10 */ /* 0x000fe4000b7fe4ff */
[----:B------:R-:W-:Y:S02]  /*8c20*/  IADD3 R48, P6, PT, R48, UR18, RZ ;  /* 0x0000001230307c10 */ /* 0x000fe4000ffde0ff */
[----:B----4-:R-:W-:Y:S02]  /*8c30*/  IADD3.X R129, PT, PT, R129, UR21, RZ, P5, !PT ;  /* 0x0000001581817c10 */ /* 0x010fe4000affe4ff */
[----:B------:R-:W-:Y:S02]  /*8c40*/  IADD3.X R49, PT, PT, R49, UR21, RZ, P6, !PT ;  /* 0x0000001531317c10 */ /* 0x000fe4000b7fe4ff */
[----:B------:R-:W-:Y:S02]  /*8c50*/  IADD3 R30, P6, PT, R30, UR18, RZ ;  /* 0x000000121e1e7c10 */ /* 0x000fe4000ffde0ff */
[----:B------:R-:W-:-:S02]  /*8c60*/  IADD3.X R127, PT, PT, R127, UR21, RZ, P1, !PT ;  /* 0x000000157f7f7c10 */ /* 0x000fc40008ffe4ff */
[----:B------:R-:W-:Y:S02]  /*8c70*/  IADD3 R250, P5, PT, R250, UR18, RZ ;  /* 0x00000012fafa7c10 */ /* 0x000fe4000ffbe0ff */
[----:B------:R-:W-:Y:S02]  /*8c80*/  IADD3 R246, P1, PT, R246, UR18, RZ ;  /* 0x00000012f6f67c10 */ /* 0x000fe4000ff3e0ff */
[----:B------:R-:W-:Y:S02]  /*8c90*/  IADD3 R122, P3, PT, R122, UR18, RZ ;  /* 0x000000127a7a7c10 */ /* 0x000fe4000ff7e0ff */
[----:B------:R-:W-:Y:S02]  /*8ca0*/  IADD3.X R31, PT, PT, R31, UR21, RZ, P6, !PT ;  /* 0x000000151f1f7c10 */ /* 0x000fe4000b7fe4ff */
[----:B------:R-:W-:Y:S02]  /*8cb0*/  IADD3 R11, P6, PT, R11, UR18, RZ ;  /* 0x000000120b0b7c10 */ /* 0x000fe4000ffde0ff */
[----:B------:R-:W-:-:S02]  /*8cc0*/  IADD3.X R249, PT, PT, R249, UR21, RZ, P5, !PT ;  /* 0x00000015f9f97c10 */ /* 0x000fc4000affe4ff */
[----:B------:R-:W-:Y:S02]  /*8cd0*/  IADD3.X R245, PT, PT, R245, UR21, RZ, P1, !PT ;  /* 0x00000015f5f57c10 */ /* 0x000fe40008ffe4ff */
[----:B------:R-:W-:Y:S02]  /*8ce0*/  IADD3.X R123, PT, PT, R123, UR21, RZ, P3, !PT ;  /* 0x000000157b7b7c10 */ /* 0x000fe40009ffe4ff */
[----:B------:R-:W-:Y:S02]  /*8cf0*/  IADD3 R112, P5, PT, R112, UR18, RZ ;  /* 0x0000001270707c10 */ /* 0x000fe4000ffbe0ff */
[----:B------:R-:W-:Y:S02]  /*8d00*/  IADD3 R108, P1, PT, R108, UR18, RZ ;  /* 0x000000126c6c7c10 */ /* 0x000fe4000ff3e0ff */
[----:B------:R-:W-:Y:S02]  /*8d10*/  IADD3 R96, P3, PT, R96, UR18, RZ ;  /* 0x0000001260607c10 */ /* 0x000fe4000ff7e0ff */
[----:B------:R-:W-:-:S02]  /*8d20*/  IADD3.X R13, PT, PT, R13, UR21, RZ, P6, !PT ;  /* 0x000000150d0d7c10 */ /* 0x000fc4000b7fe4ff */
[----:B------:R-:W-:Y:S02]  /*8d30*/  IADD3 R114, P6, PT, R114, UR18, RZ ;  /* 0x0000001272727c10 */ /* 0x000fe4000ffde0ff */
[----:B------:R-:W-:Y:S02]  /*8d40*/  IADD3.X R113, PT, PT, R113, UR21, RZ, P5, !PT ;  /* 0x0000001571717c10 */ /* 0x000fe4000affe4ff */
[----:B------:R-:W-:Y:S02]  /*8d50*/  IADD3.X R109, PT, PT, R109, UR21, RZ, P1, !PT ;  /* 0x000000156d6d7c10 */ /* 0x000fe40008ffe4ff */
[----:B------:R-:W-:Y:S02]  /*8d60*/  IADD3.X R97, PT, PT, R97, UR21, RZ, P3, !PT ;  /* 0x0000001561617c10 */ /* 0x000fe40009ffe4ff */
[----:B------:R-:W-:Y:S02]  /*8d70*/  IADD3 R94, P5, PT, R94, UR18, RZ ;  /* 0x000000125e5e7c10 */ /* 0x000fe4000ffbe0ff */
[----:B------:R-:W-:-:S02]  /*8d80*/  IADD3 R84, P1, PT, R84, UR18, RZ ;  /* 0x0000001254547c10 */ /* 0x000fc4000ff3e0ff */
[----:B------:R-:W-:Y:S02]  /*8d90*/  IADD3 R78, P3, PT, R78, UR18, RZ ;  /* 0x000000124e4e7c10 */ /* 0x000fe4000ff7e0ff */
[----:B------:R-:W-:Y:S02]  /*8da0*/  IADD3.X R115, PT, PT, R115, UR21, RZ, P6, !PT ;  /* 0x0000001573737c10 */ /* 0x000fe4000b7fe4ff */
[----:B------:R-:W-:Y:S02]  /*8db0*/  IADD3 R90, P6, PT, R90, UR18, RZ ;  /* 0x000000125a5a7c10 */ /* 0x000fe4000ffde0ff */
[----:B------:R-:W-:Y:S02]  /*8dc0*/  IADD3.X R95, PT, PT, R95, UR21, RZ, P5, !PT ;  /* 0x000000155f5f7c10 */ /* 0x000fe4000affe4ff */
[----:B------:R-:W-:Y:S02]  /*8dd0*/  IADD3.X R85, PT, PT, R85, UR21, RZ, P1, !PT ;  /* 0x0000001555557c10 */ /* 0x000fe40008ffe4ff */
        /* <DEDUP_REMOVED lines=13> */
[----:B------:R-:W-:Y:S02]  /*8eb0*/  IADD3.X R47, PT, PT, R47, UR21, RZ, P1, !PT ;  /* 0x000000152f2f7c10 */ /* 0x000fe40008ffe4ff */
[----:B------:R-:W-:Y:S01]  /*8ec0*/  IADD3.X R44, PT, PT, R44, UR21, RZ, P3, !PT ;  /* 0x000000152c2c7c10 */ /* 0x000fe20009ffe4ff */
[----:B------:R0:W-:Y:S01]  /*8ed0*/  STL [R1+0x78], R152 ;  /* 0x0000789801007387 */ /* 0x0001e20000100800 */
[----:B------:R-:W-:Y:S02]  /*8ee0*/  IADD3 R32, P5, PT, R32, UR18, RZ ;  /* 0x0000001220207c10 */ /* 0x000fe4000ffbe0ff */
[----:B------:R-:W-:Y:S02]  /*8ef0*/  IADD3 R27, P1, PT, R27, UR18, RZ ;  /* 0x000000121b1b7c10 */ /* 0x000fe4000ff3e0ff */
[----:B------:R-:W-:Y:S01]  /*8f00*/  IADD3 R16, P3, PT, R16, UR18, RZ ;  /* 0x0000001210107c10 */ /* 0x000fe2000ff7e0ff */
[----:B------:R0:W-:Y:S01]  /*8f10*/  STL [R1+0x54], R151 ;  /* 0x0000549701007387 */ /* 0x0001e20000100800 */
[----:B------:R-:W-:-:S02]  /*8f20*/  IADD3.X R33, PT, PT, R33, UR21, RZ, P5, !PT ;  /* 0x0000001521217c10 */ /* 0x000fc4000affe4ff */
[----:B------:R-:W-:Y:S01]  /*8f30*/  IADD3.X R29, PT, PT, R29, UR21, RZ, P1, !PT ;  /* 0x000000151d1d7c10 */ /* 0x000fe20008ffe4ff */
[----:B------:R0:W-:Y:S01]  /*8f40*/  STL [R1+0x70], R150 ;  /* 0x0000709601007387 */ /* 0x0001e20000100800 */
[----:B------:R-:W-:Y:S02]  /*8f50*/  IADD3.X R17, PT, PT, R17, UR21, RZ, P3, !PT ;  /* 0x0000001511117c10 */ /* 0x000fe40009ffe4ff */
[----:B------:R-:W-:Y:S01]  /*8f60*/  IADD3.X R71, PT, PT, R71, UR21, RZ, P6, !PT ;  /* 0x0000001547477c10 */ /* 0x000fe2000b7fe4ff */
[----:B------:R0:W-:Y:S01]  /*8f70*/  STL [R1+0x4c], R149 ;  /* 0x00004c9501007387 */ /* 0x0001e20000100800 */
[----:B------:R-:W-:Y:S01]  /*8f80*/  IADD3 R14, P5, PT, R14, UR18, RZ ;  /* 0x000000120e0e7c10 */ /* 0x000fe2000ffbe0ff */
[----:B------:R-:W1:Y:S01]  /*8f90*/  SYNCS.PHASECHK.TRANS64.TRYWAIT P6, [UR11], R125 ;  /* 0x0000007dff0075a7 */ /* 0x000e6200080c110b */
[----:B------:R-:W-:Y:S01]  /*8fa0*/  IADD3 R10, P1, PT, R10, UR18, RZ ;  /* 0x000000120a0a7c10 */ /* 0x000fe2000ff3e0ff */
[----:B------:R0:W-:Y:S01]  /*8fb0*/  STL [R1+0x68], R148 ;  /* 0x0000689401007387 */ /* 0x0001e20000100800 */
[----:B------:R-:W-:-:S03]  /*8fc0*/  IADD3 R118, P3, PT, R118, UR18, RZ ;  /* 0x0000001276767c10 */ /* 0x000fc6000ff7e0ff */
[----:B------:R0:W-:Y:S01]  /*8fd0*/  STL [R1+0x44], R147 ;  /* 0x0000449301007387 */ /* 0x0001e20000100800 */
[----:B------:R-:W-:-:S03]  /*8fe0*/  IADD3.X R15, PT, PT, R15, UR21, RZ, P5, !PT ;  /* 0x000000150f0f7c10 */ /* 0x000fc6000affe4ff */
[----:B------:R0:W-:Y:S01]  /*8ff0*/  STL [R1+0x60], R146 ;  /* 0x0000609201007387 */ /* 0x0001e20000100800 */
[----:B------:R-:W-:Y:S02]  /*9000*/  IADD3.X R12, PT, PT, R12, UR21, RZ, P1, !PT ;  /* 0x000000150c0c7c10 */ /* 0x000fe40008ffe4ff */
[----:B------:R-:W-:Y:S01]  /*9010*/  IADD3.X R119, PT, PT, R119, UR21, RZ, P3, !PT ;  /* 0x0000001577777c10 */ /* 0x000fe20009ffe4ff */
[----:B------:R0:W-:Y:S01]  /*9020*/  STL [R1+0x3c], R145 ;  /* 0x00003c9101007387 */ /* 0x0001e20000100800 */
[----:B------:R-:W-:Y:S02]  /*9030*/  IADD3 R116, P5, PT, R116, UR18, RZ ;  /* 0x0000001274747c10 */ /* 0x000fe4000ffbe0ff */
[----:B------:R-:W-:Y:S01]  /*9040*/  IADD3 R104, P1, PT, R104, UR18, RZ ;  /* 0x0000001268687c10 */ /* 0x000fe2000ff3e0ff */
[----:B------:R0:W-:Y:S01]  /*9050*/  STL [R1+0x58], R144 ;  /* 0x0000589001007387 */ /* 0x0001e20000100800 */
[----:B------:R-:W-:-:S03]  /*9060*/  IADD3 R100, P3, PT, R100, UR18, RZ ;  /* 0x0000001264647c10 */ /* 0x000fc6000ff7e0ff */
[----:B------:R0:W-:Y:S01]  /*9070*/  STL [R1+0x34], R143 ;  /* 0x0000348f01007387 */ /* 0x0001e20000100800 */
[----:B--2---:R-:W-:Y:S02]  /*9080*/  IADD3.X R126, PT, PT, R126, UR21, RZ, P2, !PT ;  /* 0x000000157e7e7c10 */ /* 0x004fe400097fe4ff */
        /* <DEDUP_REMOVED lines=10> */
[----:B------:R-:W-:Y:S01]  /*9130*/  IADD3 R26, P2, PT, R26, UR18, RZ ;  /* 0x000000121a1a7c10 */ /* 0x000fe2000ff5e0ff */
[----:B------:R0:W-:Y:S03]  /*9140*/  STL [R1+0x50], R142 ;  /* 0x0000508e01007387 */ /* 0x0001e60000100800 */
[----:B------:R-:W-:Y:S02]  /*9150*/  IADD3.X R28, PT, PT, R28, UR21, RZ, P2, !PT ;  /* 0x000000151c1c7c10 */ /* 0x000fe400097fe4ff */
        /* <DEDUP_REMOVED lines=8> */
[----:B------:R-:W-:Y:S02]  /*91e0*/  IADD3 R102, P2, PT, R102, UR18, RZ ;  /* 0x0000001266667c10 */ /* 0x000fe4000ff5e0ff */
[----:B------:R-:W-:Y:S01]  /*91f0*/  IADD3 R98, P5, PT, R98, UR18, RZ ;  /* 0x0000001262627c10 */ /* 0x000fe2000ffbe0ff */
[----:B------:R0:W-:Y:S01]  /*9200*/  STL [R1+0x40], R138 ;  /* 0x0000408a01007387 */ /* 0x0001e20000100800 */
[----:B------:R-:W-:-:S02]  /*9210*/  IADD3 R88, P1, PT, R88, UR18, RZ ;  /* 0x0000001258587c10 */ /* 0x000fc4000ff3e0ff */
[----:B------:R-:W-:Y:S01]  /*9220*/  IADD3 R82, P3, PT, R82, UR18, RZ ;  /* 0x0000001252527c10 */ /* 0x000fe2000ff7e0ff */
[----:B------:R0:W-:Y:S01]  /*9230*/  STL [R1+0x1c], R137 ;  /* 0x00001c8901007387 */ /* 0x0001e20000100800 */
[----:B------:R-:W-:-:S03]  /*9240*/  IADD3.X R103, PT, PT, R103, UR21, RZ, P2, !PT ;  /* 0x0000001567677c10 */ /* 0x000fc600097fe4ff */
[----:B------:R0:W-:Y:S01]  /*9250*/  STL [R1+0x38], R136 ;  /* 0x0000388801007387 */ /* 0x0001e20000100800 */
[----:B------:R-:W-:Y:S02]  /*9260*/  IADD3.X R99, PT, PT, R99, UR21, RZ, P5, !PT ;  /* 0x0000001563637c10 */ /* 0x000fe4000affe4ff */
[----:B------:R-:W-:Y:S01]  /*9270*/  IADD3.X R89, PT, PT, R89, UR21, RZ, P1, !PT ;  /* 0x0000001559597c10 */ /* 0x000fe20008ffe4ff */
[----:B------:R0:W-:Y:S01]  /*9280*/  STL [R1+0x14], R135 ;  /* 0x0000148701007387 */ /* 0x0001e20000100800 */
[----:B------:R-:W-:Y:S02]  /*9290*/  IADD3.X R83, PT, PT, R83, UR21, RZ, P3, !PT ;  /* 0x0000001553537c10 */ /* 0x000fe40009ffe4ff */
[----:B------:R-:W-:Y:S01]  /*92a0*/  IADD3 R86, P2, PT, R86, UR18, RZ ;  /* 0x0000001256567c10 */ /* 0x000fe2000ff5e0ff */
[----:B------:R0:W-:Y:S01]  /*92b0*/  STL [R1+0x30], R134 ;  /* 0x0000308601007387 */ /* 0x0001e20000100800 */
[----:B------:R-:W-:Y:S02]  /*92c0*/  IADD3 R72, P5, PT, R72, UR18, RZ ;  /* 0x0000001248487c10 */ /* 0x000fe4000ffbe0ff */
        /* <DEDUP_REMOVED lines=18> */
[----:B------:R0:W-:Y:S01]  /*93f0*/  STL [R1], R126 ;  /* 0x0000007e01007387 */ /* 0x0001e20000100800 */
[----:B------:R-:W-:Y:S02]  /*9400*/  IADD3.X R55, PT, PT, R55, UR21, RZ, P5, !PT ;  /* 0x0000001537377c10 */ /* 0x000fe4000affe4ff */
[----:B------:R-:W-:Y:S02]  /*9410*/  IADD3.X R53, PT, PT, R53, UR21, RZ, P1, !PT ;  /* 0x0000001535357c10 */ /* 0x000fe40008ffe4ff */
[----:B------:R-:W-:Y:S02]  /*9420*/  IADD3.X R41, PT, PT, R41, UR21, RZ, P3, !PT ;  /* 0x0000001529297c10 */ /* 0x000fe40009ffe4ff */
[----:B------:R-:W-:Y:S02]  /*9430*/  IADD3 R50, P2, PT, R50, UR18, RZ ;  /* 0x0000001232327c10 */ /* 0x000fe4000ff5e0ff */
[----:B------:R-:W-:Y:S02]  /*9440*/  IADD3 R38, P5, PT, R38, UR18, RZ ;  /* 0x0000001226267c10 */ /* 0x000fe4000ffbe0ff */
[----:B------:R-:W-:-:S02]  /*9450*/  IADD3 R35, P1, PT, R35, UR18, RZ ;  /* 0x0000001223237c10 */ /* 0x000fc4000ff3e0ff */
[----:B------:R-:W-:Y:S02]  /*9460*/  IADD3 R24, P3, PT, R24, UR18, RZ ;  /* 0x0000001218187c10 */ /* 0x000fe4000ff7e0ff */
[----:B------:R-:W-:Y:S02]  /*9470*/  IADD3.X R52, PT, PT, R52, UR21, RZ, P2, !PT ;  /* 0x0000001534347c10 */ /* 0x000fe400097fe4ff */
[----:B------:R-:W-:Y:S02]  /*9480*/  IADD3.X R39, PT, PT, R39, UR21, RZ, P5, !PT ;  /* 0x0000001527277c10 */ /* 0x000fe4000affe4ff */
[----:B------:R-:W-:Y:S02]  /*9490*/  IADD3.X R37, PT, PT, R37, UR21, RZ, P1, !PT ;  /* 0x0000001525257c10 */ /* 0x000fe40008ffe4ff */
[----:B------:R-:W-:Y:S02]  /*94a0*/  IADD3.X R25, PT, PT, R25, UR21, RZ, P3, !PT ;  /* 0x0000001519197c10 */ /* 0x000fe40009ffe4ff */
[----:B------:R-:W-:-:S02]  /*94b0*/  IADD3 R34, P2, PT, R34, UR18, RZ ;  /* 0x0000001222227c10 */ /* 0x000fc4000ff5e0ff */
[----:B------:R-:W-:Y:S02]  /*94c0*/  IADD3 R22, P5, PT, R22, UR18, RZ ;  /* 0x0000001216167c10 */ /* 0x000fe4000ffbe0ff */
[----:B------:R-:W-:Y:S02]  /*94d0*/  IADD3 R20, P1, PT, R20, UR18, RZ ;  /* 0x0000001214147c10 */ /* 0x000fe4000ff3e0ff */
[----:B------:R-:W-:Y:S02]  /*94e0*/  IADD3 R8, P3, PT, R8, UR18, RZ ;  /* 0x0000001208087c10 */ /* 0x000fe4000ff7e0ff */
[----:B------:R-:W-:Y:S02]  /*94f0*/  IADD3.X R36, PT, PT, R36, UR21, RZ, P2, !PT ;  /* 0x0000001524247c10 */ /* 0x000fe400097fe4ff */
[----:B------:R-:W-:Y:S02]  /*9500*/  IADD3.X R23, PT, PT, R23, UR21, RZ, P5, !PT ;  /* 0x0000001517177c10 */ /* 0x000fe4000affe4ff */
[----:B------:R-:W-:-:S02]  /*9510*/  IADD3.X R21, PT, PT, R21, UR21, RZ, P1, !PT ;  /* 0x0000001515157c10 */ /* 0x000fc40008ffe4ff */
[----:B------:R-:W-:Y:S02]  /*9520*/  IADD3.X R9, PT, PT, R9, UR21, RZ, P3, !PT ;  /* 0x0000001509097c10 */ /* 0x000fe40009ffe4ff */
[----:B------:R-:W-:Y:S02]  /*9530*/  IADD3 R18, P2, PT, R18, UR18, RZ ;  /* 0x0000001212127c10 */ /* 0x000fe4000ff5e0ff */
[----:B------:R-:W-:Y:S02]  /*9540*/  IADD3 R6, P5, PT, R6, UR18, RZ ;  /* 0x0000001206067c10 */ /* 0x000fe4000ffbe0ff */
[----:B------:R-:W-:Y:S02]  /*9550*/  IADD3 R4, P1, PT, R4, UR18, RZ ;  /* 0x0000001204047c10 */ /* 0x000fe4000ff3e0ff */
[----:B------:R-:W-:Y:S02]  /*9560*/  IADD3 R2, P3, PT, R2, UR18, RZ ;  /* 0x0000001202027c10 */ /* 0x000fe4000ff7e0ff */
[----:B------:R-:W-:-:S02]  /*9570*/  IADD3.X R19, PT, PT, R19, UR21, RZ, P2, !PT ;  /* 0x0000001513137c10 */ /* 0x000fc400097fe4ff */
[----:B------:R-:W-:Y:S02]  /*9580*/  IADD3.X R7, PT, PT, R7, UR21, RZ, P5, !PT ;  /* 0x0000001507077c10 */ /* 0x000fe4000affe4ff */
[----:B------:R-:W-:Y:S02]  /*9590*/  IADD3.X R5, PT, PT, R5, UR21, RZ, P1, !PT ;  /* 0x0000001505057c10 */ /* 0x000fe40008ffe4ff */
[----:B------:R-:W-:Y:S02]  /*95a0*/  IADD3.X R3, PT, PT, R3, UR21, RZ, P3, !PT ;  /* 0x0000001503037c10 */ /* 0x000fe40009ffe4ff */
[----:B------:R-:W-:Y:S02]  /*95b0*/  ISETP.GT.AND P2, PT, R0, RZ, PT ;  /* 0x000000ff0000720c */ /* 0x000fe40003f44270 */
[----:B------:R-:W-:Y:S01]  /*95c0*/  PRMT R236, RZ, 0x7610, R236 ;  /* 0x00007610ffec7816 */ /* 0x000fe200000000ec */
[----:B01----:R-:W-:Y:S10]  /*95d0*/  @!P6 BRA `(.L_x_8) ;  /* 0x000000c40010e947 */ /* 0x003ff40003800000 */
.L_x_16:
[----:B------:R-:W-:Y:S01]  /*95e0*/  ISETP.GT.AND P1, PT, R0, 0x1, PT ;  /* 0x000000010000780c */ /* 0x000fe20003f24270 */
[----:B------:R0:W-:Y:S01]  /*95f0*/  STL [R1+0x2d8], R232 ;  /* 0x0002d8e801007387 */ /* 0x0001e20000100800 */
[----:B------:R-:W-:-:S03]  /*9600*/  PRMT R238, RZ, 0x7610, R238 ;  /* 0x00007610ffee7816 */ /* 0x000fc600000000ee */
[----:B------:R1:W-:Y:S01]  /*9610*/  STL [R1+0x2d4], R234 ;  /* 0x0002d4ea01007387 */ /* 0x0003e20000100800 */
[----:B------:R-:W-:Y:S02]  /*9620*/  PRMT R126, RZ, 0x7610, R126 ;  /* 0x00007610ff7e7816 */ /* 0x000fe4000000007e */
[----:B------:R-:W-:Y:S01]  /*9630*/  PRMT R127, RZ, 0x7610, R127 ;  /* 0x00007610ff7f7816 */ /* 0x000fe2000000007f */
[----:B------:R-:W2:Y:S01]  /*9640*/  @P2 LDG.E.U8 R236, desc[UR22][R2.64] ;  /* 0x0000001602ec2981 */ /* 0x000ea2000c1e1100 */
[----:B------:R-:W-:Y:S02]  /*9650*/  PRMT R240, RZ, 0x7610, R240 ;  /* 0x00007610fff07816 */ /* 0x000fe400000000f0 */
[----:B0-----:R-:W-:Y:S01]  /*9660*/  PRMT R232, RZ, 0x7610, R232 ;  /* 0x00007610ffe87816 */ /* 0x001fe200000000e8 */
[----:B------:R-:W3:Y:S01]  /*9670*/  @P1 LDG.E.U8 R126, desc[UR22][R24.64] ;  /* 0x00000016187e1981 */ /* 0x000ee2000c1e1100 */
[----:B-1----:R-:W-:-:S03]  /*9680*/  PRMT R234, RZ, 0x7610, R234 ;  /* 0x00007610ffea7816 */ /* 0x002fc600000000ea */
[----:B------:R-:W4:Y:S04]  /*9690*/  @P1 LDG.E.U8 R127, desc[UR22][R22.64] ;  /* 0x00000016167f1981 */ /* 0x000f28000c1e1100 */
[----:B------:R-:W2:Y:S04]  /*96a0*/  @P1 LDG.E.U8 R232, desc[UR22][R18.64] ;  /* 0x0000001612e81981 */ /* 0x000ea8000c1e1100 */
[----:B------:R-:W3:Y:S01]  /*96b0*/  @P1 LDG.E.U8 R234, desc[UR22][R20.64] ;  /* 0x0000001614ea1981 */ /* 0x000ee2000c1e1100 */
[----:B------:R-:W-:-:S03]  /*96c0*/  PRMT R242, RZ, 0x7610, R242 ;  /* 0x00007610fff27816 */ /* 0x000fc600000000f2 */
[----:B------:R-:W-:Y:S04]  /*96d0*/  STL [R1+0x29c], R2 ;  /* 0x00029c0201007387 */ /* 0x000fe80000100800 */
[----:B------:R-:W-:Y:S04]  /*96e0*/  STL [R1+0x298], R3 ;  /* 0x0002980301007387 */ /* 0x000fe80000100800 */
[----:B------:R0:W-:Y:S04]  /*96f0*/  STL [R1+0x2a4], R4 ;  /* 0x0002a40401007387 */ /* 0x0001e80000100800 */
[----:B------:R-:W-:Y:S04]  /*9700*/  STL [R1+0x2a0], R5 ;  /* 0x0002a00501007387 */ /* 0x000fe80000100800 */
[----:B------:R1:W-:Y:S04]  /*9710*/  STL [R1+0x2ac], R6 ;  /* 0x0002ac0601007387 */ /* 0x0003e80000100800 */
[----:B------:R0:W-:Y:S04]  /*9720*/  STL [R1+0x2a8], R7 ;  /* 0x0002a80701007387 */ /* 0x0001e80000100800 */
[----:B------:R0:W-:Y:S04]  /*9730*/  STL [R1+0x2b4], R8 ;  /* 0x0002b40801007387 */ /* 0x0001e80000100800 */
[----:B------:R0:W-:Y:S04]  /*9740*/  STL [R1+0x2b0], R9 ;  /* 0x0002b00901007387 */ /* 0x0001e80000100800 */
[----:B------:R0:W4:Y:S04]  /*9750*/  @P2 LDG.E.U8 R238, desc[UR22][R4.64] ;  /* 0x0000001604ee2981 */ /* 0x000128000c1e1100 */
[----:B------:R1:W4:Y:S04]  /*9760*/  @P2 LDG.E.U8 R240, desc[UR22][R6.64] ;  /* 0x0000001606f02981 */ /* 0x000328000c1e1100 */
[----:B------:R1:W4:Y:S01]  /*9770*/  @P2 LDG.E.U8 R242, desc[UR22][R8.64] ;  /* 0x0000001608f22981 */ /* 0x000322000c1e1100 */
[----:B------:R-:W-:-:S02]  /*9780*/  ISETP.GT.AND P2, PT, R0, 0x2, PT ;  /* 0x000000020000780c */ /* 0x000fc40003f44270 */
[----:B------:R-:W-:Y:S02]  /*9790*/  ISETP.GT.AND P1, PT, R0, 0x3, PT ;  /* 0x000000030000780c */ /* 0x000fe40003f24270 */
[----:B0-----:R-:W-:Y:S02]  /*97a0*/  PRMT R4, RZ, 0x7610, R4 ;  /* 0x00007610ff047816 */ /* 0x001fe40000000004 */
[----:B-1----:R-:W-:Y:S02]  /*97b0*/  PRMT R6, RZ, 0x7610, R6 ;  /* 0x00007610ff067816 */ /* 0x002fe40000000006 */
[----:B------:R-:W-:Y:S02]  /*97c0*/  PRMT R7, RZ, 0x7610, R7 ;  /* 0x00007610ff077816 */ /* 0x000fe40000000007 */
[----:B------:R-:W-:Y:S02]  /*97d0*/  PRMT R8, RZ, 0x7610, R8 ;  /* 0x00007610ff087816 */ /* 0x000fe40000000008 */
[----:B------:R-:W-:-:S02]  /*97e0*/  PRMT R9, RZ, 0x7610, R9 ;  /* 0x00007610ff097816 */ /* 0x000fc40000000009 */
[----:B------:R-:W-:Y:S02]  /*97f0*/  PRMT R5, RZ, 0x7610, R5 ;  /* 0x00007610ff057816 */ /* 0x000fe40000000005 */
[----:B------:R-:W4:Y:S04]  /*9800*/  @P1 LDG.E.U8 R8, desc[UR22][R54.64] ;  /* 0x0000001636081981 */ /* 0x000f28000c1e1100 */
[----:B------:R-:W4:Y:S01]  /*9810*/  @P1 LDG.E.U8 R9, desc[UR22][R56.64] ;  /* 0x0000001638091981 */ /* 0x000f22000c1e1100 */
[----:B------:R-:W-:Y:S02]  /*9820*/  PRMT R2, RZ, 0x7610, R2 ;  /* 0x00007610ff027816 */ /* 0x000fe40000000002 */
[----:B------:R-:W-:Y:S02]  /*9830*/  PRMT R3, RZ, 0x7610, R3 ;  /* 0x00007610ff037816 */ /* 0x000fe40000000003 */
[----:B------:R-:W-:-:S02]  /*9840*/  PRMT R243, RZ, 0x7610, R243 ;  /* 0x00007610fff37816 */ /* 0x000fc400000000f3 */
[----:B------:R-:W-:Y:S02]  /*9850*/  PRMT R241, RZ, 0x7610, R241 ;  /* 0x00007610fff17816 */ /* 0x000fe400000000f1 */
[----:B------:R-:W-:Y:S02]  /*9860*/  PRMT R239, RZ, 0x7610, R239 ;  /* 0x00007610ffef7816 */ /* 0x000fe400000000ef */
[----:B------:R-:W-:Y:S02]  /*9870*/  PRMT R237, RZ, 0x7610, R237 ;  /* 0x00007610ffed7816 */ /* 0x000fe400000000ed */
        /* <DEDUP_REMOVED lines=35> */
[----:B------:R-:W-:Y:S01]  /*9ab0*/  PRMT R165, RZ, 0x7610, R165 ;  /* 0x00007610ffa57816 */ /* 0x000fe200000000a5 */
[----:B--2---:R0:W-:Y:S04]  /*9ac0*/  STL [R1+0x294], R232 ;  /* 0x000294e801007387 */ /* 0x0041e80000100800 */
[----:B0-----:R-:W2:Y:S04]  /*9ad0*/  LDL.LU R232, [R1+0x2d8] ;  /* 0x0002d80001e87983 */ /* 0x001ea80000300800 */
[----:B------:R-:W-:Y:S04]  /*9ae0*/  STL [R1+0x2bc], R18 ;  /* 0x0002bc1201007387 */ /* 0x000fe80000100800 */
[----:B------:R-:W-:Y:S04]  /*9af0*/  STL [R1+0x2b8], R19 ;  /* 0x0002b81301007387 */ /* 0x000fe80000100800 */
[----:B---3--:R0:W-:Y:S04]  /*9b00*/  STL [R1+0x290], R234 ;  /* 0x000290ea01007387 */ /* 0x0081e80000100800 */
[----:B0-----:R-:W3:Y:S04]  /*9b10*/  LDL.LU R234, [R1+0x2d4] ;  /* 0x0002d40001ea7983 */ /* 0x001ee80000300800 */
[----:B------:R-:W-:Y:S04]  /*9b20*/  STL [R1+0x2c4], R20 ;  /* 0x0002c41401007387 */ /* 0x000fe80000100800 */
[----:B------:R-:W-:Y:S04]  /*9b30*/  STL [R1+0x2c0], R21 ;  /* 0x0002c01501007387 */ /* 0x000fe80000100800 */
[----:B------:R0:W-:Y:S04]  /*9b40*/  STL [R1+0x2cc], R22 ;  /* 0x0002cc1601007387 */ /* 0x0001e80000100800 */
[----:B------:R-:W-:Y:S04]  /*9b50*/  STL [R1+0x2c8], R23 ;  /* 0x0002c81701007387 */ /* 0x000fe80000100800 */
[----:B------:R1:W-:Y:S01]  /*9b60*/  STL [R1+0x2d0], R25 ;  /* 0x0002d01901007387 */ /* 0x0003e20000100800 */
[----:B0-----:R-:W-:-:S03]  /*9b70*/  PRMT R22, RZ, 0x7610, R22 ;  /* 0x00007610ff167816 */ /* 0x001fc60000000016 */
[----:B-1----:R-:W2:Y:S04]  /*9b80*/  LDL R25, [R1+0x1c] ;  /* 0x00001c0001197983 */ /* 0x002ea80000100800 */
[----:B------:R0:W-:Y:S04]  /*9b90*/  STL [R1+0x288], R126 ;  /* 0x0002887e01007387 */ /* 0x0001e80000100800 */
[----:B----4-:R1:W-:Y:S01]  /*9ba0*/  STL [R1+0x28c], R127 ;  /* 0x00028c7f01007387 */ /* 0x0103e20000100800 */
[----:B------:R-:W-:Y:S01]  /*9bb0*/  PRMT R23, RZ, 0x7610, R23 ;  /* 0x00007610ff177816 */ /* 0x000fe20000000017 */
[----:B0-----:R-:W-:-:S02]  /*9bc0*/  @P2 IMAD.MOV.U32 R126, RZ, RZ, R34 ;  /* 0x000000ffff7e2224 */ /* 0x001fc400078e0022 */
[----:B-1----:R-:W-:Y:S01]  /*9bd0*/  @P2 IMAD.MOV.U32 R127, RZ, RZ, R36 ;  /* 0x000000ffff7f2224 */ /* 0x002fe200078e0024 */
[----:B------:R-:W-:Y:S02]  /*9be0*/  PRMT R20, RZ, 0x7610, R20 ;  /* 0x00007610ff147816 */ /* 0x000fe40000000014 */
[----:B------:R-:W-:Y:S02]  /*9bf0*/  PRMT R21, RZ, 0x7610, R21 ;  /* 0x00007610ff157816 */ /* 0x000fe40000000015 */
[----:B------:R0:W4:Y:S01]  /*9c00*/  @P2 LDG.E.U8 R22, desc[UR22][R126.64] ;  /* 0x000000167e162981 */ /* 0x000122000c1e1100 */
[----:B------:R-:W-:-:S03]  /*9c10*/  PRMT R18, RZ, 0x7610, R18 ;  /* 0x00007610ff127816 */ /* 0x000fc60000000012 */
[----:B------:R-:W2:Y:S04]  /*9c20*/  @P2 LDG.E.U8 R20, desc[UR22][R38.64] ;  /* 0x0000001626142981 */ /* 0x000ea8000c1e1100 */
[----:B------:R-:W2:Y:S01]  /*9c30*/  @P2 LDG.E.U8 R21, desc[UR22][R40.64] ;  /* 0x0000001628152981 */ /* 0x000ea2000c1e1100 */
[----:B0-----:R-:W-:Y:S02]  /*9c40*/  @P2 IMAD.MOV.U32 R126, RZ, RZ, R35 ;  /* 0x000000ffff7e2224 */ /* 0x001fe400078e0023 */
[----:B------:R-:W-:-:S05]  /*9c50*/  @P2 IMAD.MOV.U32 R127, RZ, RZ, R37 ;  /* 0x000000ffff7f2224 */ /* 0x000fca00078e0025 */
[----:B------:R0:W2:Y:S01]  /*9c60*/  @P2 LDG.E.U8 R23, desc[UR22][R126.64] ;  /* 0x000000167e172981 */ /* 0x0000a2000c1e1100 */
[----:B------:R-:W-:Y:S02]  /*9c70*/  ISETP.GT.AND P2, PT, R0, 0x4, PT ;  /* 0x000000040000780c */ /* 0x000fe40003f44270 */
[----:B------:R-:W-:Y:S01]  /*9c80*/  PRMT R19, RZ, 0x7610, R19 ;  /* 0x00007610ff137816 */ /* 0x000fe20000000013 */
[----:B0-----:R-:W-:Y:S02]  /*9c90*/  @P1 IMAD.MOV.U32 R126, RZ, RZ, R50 ;  /* 0x000000ffff7e1224 */ /* 0x001fe400078e0032 */
[----:B------:R-:W-:-:S08]  /*9ca0*/  @P1 IMAD.MOV.U32 R127, RZ, RZ, R52 ;  /* 0x000000ffff7f1224 */ /* 0x000fd000078e0034 */
[----:B------:R-:W2:Y:S04]  /*9cb0*/  @P2 LDG.E.U8 R6, desc[UR22][R66.64] ;  /* 0x0000001642062981 */ /* 0x000ea8000c1e1100 */
[----:B------:R0:W2:Y:S04]  /*9cc0*/  @P1 LDG.E.U8 R18, desc[UR22][R126.64] ;  /* 0x000000167e121981 */ /* 0x0000a8000c1e1100 */
[----:B------:R-:W2:Y:S04]  /*9cd0*/  @P2 LDG.E.U8 R7, desc[UR22][R68.64] ;  /* 0x0000001644072981 */ /* 0x000ea8000c1e1100 */
[----:B------:R-:W2:Y:S01]  /*9ce0*/  @P2 LDG.E.U8 R4, desc[UR22][R70.64] ;  /* 0x0000001646042981 */ /* 0x000ea2000c1e1100 */
[----:B0-----:R-:W-:-:S02]  /*9cf0*/  @P1 IMAD.MOV.U32 R126, RZ, RZ, R51 ;  /* 0x000000ffff7e1224 */ /* 0x001fc400078e0033 */
[----:B------:R-:W-:Y:S01]  /*9d00*/  @P1 IMAD.MOV.U32 R127, RZ, RZ, R53 ;  /* 0x000000ffff7f1224 */ /* 0x000fe200078e0035 */
[----:B------:R-:W2:Y:S01]  /*9d10*/  @P2 LDG.E.U8 R5, desc[UR22][R72.64] ;  /* 0x0000001648052981 */ /* 0x000ea2000c1e1100 */
[----:B------:R-:W-:-:S03]  /*9d20*/  ISETP.GT.AND P2, PT, R0, 0x6, PT ;  /* 0x000000060000780c */ /* 0x000fc60003f44270 */
[----:B------:R0:W2:Y:S01]  /*9d30*/  @P1 LDG.E.U8 R19, desc[UR22][R126.64] ;  /* 0x000000167e131981 */ /* 0x0000a2000c1e1100 */
[----:B------:R-:W-:-:S09]  /*9d40*/  ISETP.GT.AND P1, PT, R0, 0x5, PT ;  /* 0x000000050000780c */ /* 0x000fd20003f24270 */
[----:B------:R-:W2:Y:S04]  /*9d50*/  @P2 LDG.E.U8 R239, desc[UR22][R98.64] ;  /* 0x0000001662ef2981 */ /* 0x000ea8000c1e1100 */
[----:B------:R-:W2:Y:S04]  /*9d60*/  @P1 LDG.E.U8 R2, desc[UR22][R82.64] ;  /* 0x0000001652021981 */ /* 0x000ea8000c1e1100 */
[----:B------:R-:W2:Y:S04]  /*9d70*/  @P1 LDG.E.U8 R3, desc[UR22][R86.64] ;  /* 0x0000001656031981 */ /* 0x000ea8000c1e1100 */
[----:B------:R-:W2:Y:S04]  /*9d80*/  @P1 LDG.E.U8 R243, desc[UR22][R88.64] ;  /* 0x0000001658f31981 */ /* 0x000ea8000c1e1100 */
[----:B------:R-:W2:Y:S01]  /*9d90*/  @P1 LDG.E.U8 R241, desc[UR22][R90.64] ;  /* 0x000000165af11981 */ /* 0x000ea2000c1e1100 */
[----:B------:R-:W-:-:S03]  /*9da0*/  ISETP.GT.AND P1, PT, R0, 0x7, PT ;  /* 0x000000070000780c */ /* 0x000fc60003f24270 */
[----:B------:R-:W2:Y:S04]  /*9db0*/  @P2 LDG.E.U8 R237, desc[UR22][R100.64] ;  /* 0x0000001664ed2981 */ /* 0x000ea8000c1e1100 */
[----:B------:R-:W2:Y:S04]  /*9dc0*/  @P2 LDG.E.U8 R235, desc[UR22][R102.64] ;  /* 0x0000001666eb2981 */ /* 0x000ea8000c1e1100 */
[----:B------:R-:W2:Y:S01]  /*9dd0*/  @P2 LDG.E.U8 R233, desc[UR22][R104.64] ;  /* 0x0000001668e92981 */ /* 0x000ea2000c1e1100 */
[----:B------:R-:W-:-:S03]  /*9de0*/  ISETP.GT.AND P2, PT, R0, 0x8, PT ;  /* 0x000000080000780c */ /* 0x000fc60003f44270 */
[----:B------:R-:W2:Y:S04]  /*9df0*/  @P1 LDG.E.U8 R231, desc[UR22][R114.64] ;  /* 0x0000001672e71981 */ /* 0x000ea8000c1e1100 */
[----:B------:R-:W2:Y:S04]  /*9e00*/  @P1 LDG.E.U8 R229, desc[UR22][R116.64] ;  /* 0x0000001674e51981 */ /* 0x000ea8000c1e1100 */
[----:B------:R-:W2:Y:S02]  /*9e10*/  @P1 LDG.E.U8 R227, desc[UR22][R118.64] ;  /* 0x0000001676e31981 */ /* 0x000ea4000c1e1100 */
[----:B0-----:R-:W-:-:S02]  /*9e20*/  @P2 IMAD.MOV.U32 R126, RZ, RZ, R10 ;  /* 0x000000ffff7e2224 */ /* 0x001fc400078e000a */
[----:B------:R-:W2:Y:S01]  /*9e30*/  @P1 LDG.E.U8 R225, desc[UR22][R120.64] ;  /* 0x0000001678e11981 */ /* 0x000ea2000c1e1100 */
[----:B------:R-:W-:Y:S01]  /*9e40*/  ISETP.GT.AND P1, PT, R0, 0x9, PT ;  /* 0x000000090000780c */ /* 0x000fe20003f24270 */
[----:B------:R-:W-:Y:S02]  /*9e50*/  @P2 IMAD.MOV.U32 R127, RZ, RZ, R12 ;  /* 0x000000ffff7f2224 */ /* 0x000fe400078e000c */
[----:B------:R-:W2:Y:S04]  /*9e60*/  @P2 LDG.E.U8 R217, desc[UR22][R14.64] ;  /* 0x000000160ed92981 */ /* 0x000ea8000c1e1100 */
[----:B------:R0:W2:Y:S04]  /*9e70*/  @P2 LDG.E.U8 R221, desc[UR22][R126.64] ;  /* 0x000000167edd2981 */ /* 0x0000a8000c1e1100 */
[----:B------:R-:W2:Y:S04]  /*9e80*/  @P2 LDG.E.U8 R215, desc[UR22][R16.64] ;  /* 0x0000001610d72981 */ /* 0x000ea8000c1e1100 */
[----:B------:R-:W2:Y:S01]  /*9e90*/  @P1 LDG.E.U8 R211, desc[UR22][R30.64] ;  /* 0x000000161ed31981 */ /* 0x000ea2000c1e1100 */
[----:B0-----:R-:W-:-:S02]  /*9ea0*/  @P2 IMAD.MOV.U32 R126, RZ, RZ, R11 ;  /* 0x000000ffff7e2224 */ /* 0x001fc400078e000b */
[----:B------:R-:W-:Y:S01]  /*9eb0*/  @P2 IMAD.MOV.U32 R127, RZ, RZ, R13 ;  /* 0x000000ffff7f2224 */ /* 0x000fe200078e000d */
[----:B------:R-:W2:Y:S04]  /*9ec0*/  @P1 LDG.E.U8 R209, desc[UR22][R32.64] ;  /* 0x0000001620d11981 */ /* 0x000ea8000c1e1100 */
[----:B------:R0:W2:Y:S01]  /*9ed0*/  @P2 LDG.E.U8 R219, desc[UR22][R126.64] ;  /* 0x000000167edb2981 */ /* 0x0000a2000c1e1100 */
[----:B------:R-:W-:Y:S01]  /*9ee0*/  ISETP.GT.AND P2, PT, R0, 0xa, PT ;  /* 0x0000000a0000780c */ /* 0x000fe20003f44270 */
[----:B0-----:R-:W-:Y:S02]  /*9ef0*/  @P1 IMAD.MOV.U32 R126, RZ, RZ, R26 ;  /* 0x000000ffff7e1224 */ /* 0x001fe400078e001a */
[----:B------:R-:W-:-:S10]  /*9f00*/  @P1 IMAD.MOV.U32 R127, RZ, RZ, R28 ;  /* 0x000000ffff7f1224 */ /* 0x000fd400078e001c */
[----:B------:R-:W2:Y:S04]  /*9f10*/  @P2 LDG.E.U8 R203, desc[UR22][R46.64] ;  /* 0x000000162ecb2981 */ /* 0x000ea8000c1e1100 */
[----:B------:R0:W2:Y:S04]  /*9f20*/  @P1 LDG.E.U8 R223, desc[UR22][R126.64] ;  /* 0x000000167edf1981 */ /* 0x0000a8000c1e1100 */
[----:B------:R-:W2:Y:S01]  /*9f30*/  @P2 LDG.E.U8 R201, desc[UR22][R48.64] ;  /* 0x0000001630c92981 */ /* 0x000ea2000c1e1100 */
[----:B0-----:R-:W-:Y:S02]  /*9f40*/  @P1 IMAD.MOV.U32 R126, RZ, RZ, R27 ;  /* 0x000000ffff7e1224 */ /* 0x001fe400078e001b */
[----:B------:R-:W-:-:S05]  /*9f50*/  @P1 IMAD.MOV.U32 R127, RZ, RZ, R29 ;  /* 0x000000ffff7f1224 */ /* 0x000fca00078e001d */
[----:B------:R0:W2:Y:S01]  /*9f60*/  @P1 LDG.E.U8 R213, desc[UR22][R126.64] ;  /* 0x000000167ed51981 */ /* 0x0000a2000c1e1100 */
[----:B------:R-:W-:Y:S01]  /*9f70*/  ISETP.GT.AND P1, PT, R0, 0xb, PT ;  /* 0x0000000b0000780c */ /* 0x000fe20003f24270 */
[----:B0-----:R-:W-:Y:S02]  /*9f80*/  @P2 IMAD.MOV.U32 R126, RZ, RZ, R42 ;  /* 0x000000ffff7e2224 */ /* 0x001fe400078e002a */
[----:B------:R-:W-:-:S10]  /*9f90*/  @P2 IMAD.MOV.U32 R127, RZ, RZ, R44 ;  /* 0x000000ffff7f2224 */ /* 0x000fd400078e002c */
        /* <DEDUP_REMOVED lines=8> */
[C---:B------:R-:W-:Y:S02]  /*a020*/  ISETP.GT.AND P2, PT, R0.reuse, 0xc, PT ;  /* 0x0000000c0000780c */ /* 0x040fe40003f44270 */
[----:B------:R-:W-:-:S11]  /*a030*/  ISETP.GT.AND P1, PT, R0, 0xd, PT ;  /* 0x0000000d0000780c */ /* 0x000fd60003f24270 */
[----:B0-----:R-:W-:Y:S01]  /*a040*/  @P2 IMAD.MOV.U32 R126, RZ, RZ, R74 ;  /* 0x000000ffff7e2224 */ /* 0x001fe200078e004a */
[----:B------:R-:W2:Y:S01]  /*a050*/  @P2 LDG.E.U8 R187, desc[UR22][R78.64] ;  /* 0x000000164ebb2981 */ /* 0x000ea2000c1e1100 */
[----:B------:R-:W-:-:S03]  /*a060*/  @P2 IMAD.MOV.U32 R127, RZ, RZ, R76 ;  /* 0x000000ffff7f2224 */ /* 0x000fc600078e004c */
        /* <DEDUP_REMOVED lines=8> */
[----:B------:R0:W2:Y:S04]  /*a0f0*/  @P2 LDG.E.U8 R189, desc[UR22][R126.64] ;  /* 0x000000167ebd2981 */ /* 0x0000a8000c1e1100 */
[----:B------:R-:W2:Y:S01]  /*a100*/  @P2 LDG.E.U8 R185, desc[UR22][R80.64] ;  /* 0x0000001650b92981 */ /* 0x000ea2000c1e1100 */
[----:B------:R-:W-:-:S05]  /*a110*/  ISETP.GT.AND P2, PT, R0, 0xe, PT ;  /* 0x0000000e0000780c */ /* 0x000fca0003f44270 */
[----:B0-----:R-:W-:Y:S02]  /*a120*/  @P1 IMAD.MOV.U32 R126, RZ, RZ, R244 ;  /* 0x000000ffff7e1224 */ /* 0x001fe400078e00f4 */
[----:B------:R-:W-:-:S05]  /*a130*/  @P1 IMAD.MOV.U32 R127, RZ, RZ, R124 ;  /* 0x000000ffff7f1224 */ /* 0x000fca00078e007c */
[----:B------:R0:W2:Y:S04]  /*a140*/  @P1 LDG.E.U8 R167, desc[UR22][R126.64] ;  /* 0x000000167ea71981 */ /* 0x0000a8000c1e1100 */
[----:B------:R-:W2:Y:S04]  /*a150*/  @P2 LDG.E.U8 R177, desc[UR22][R106.64] ;  /* 0x000000166ab12981 */ /* 0x000ea8000c1e1100 */
[----:B------:R-:W2:Y:S01]  /*a160*/  @P2 LDG.E.U8 R175, desc[UR22][R108.64] ;  /* 0x000000166caf2981 */ /* 0x000ea2000c1e1100 */
[----:B0-----:R-:W-:-:S03]  /*a170*/  @P1 IMAD.MOV.U32 R126, RZ, RZ, R246 ;  /* 0x000000ffff7e1224 */ /* 0x001fc600078e00f6 */
[----:B------:R-:W2:Y:S01]  /*a180*/  @P2 LDG.E.U8 R173, desc[UR22][R110.64] ;  /* 0x000000166ead2981 */ /* 0x000ea2000c1e1100 */
[----:B------:R-:W-:-:S03]  /*a190*/  @P1 IMAD.MOV.U32 R127, RZ, RZ, R245 ;  /* 0x000000ffff7f1224 */ /* 0x000fc600078e00f5 */
[----:B------:R-:W2:Y:S01]  /*a1a0*/  @P2 LDG.E.U8 R171, desc[UR22][R112.64] ;  /* 0x0000001670ab2981 */ /* 0x000ea2000c1e1100 */
[----:B------:R-:W-:Y:S02]  /*a1b0*/  ISETP.GT.AND P2, PT, R0, 0x10, PT ;  /* 0x000000100000780c */ /* 0x000fe40003f44270 */
[----:B------:R-:W-:Y:S01]  /*a1c0*/  PRMT R163, RZ, 0x7610, R163 ;  /* 0x00007610ffa37816 */ /* 0x000fe200000000a3 */
[----:B------:R0:W2:Y:S01]  /*a1d0*/  @P1 LDG.E.U8 R165, desc[UR22][R126.64] ;  /* 0x000000167ea51981 */ /* 0x0000a2000c1e1100 */
[----:B------:R-:W-:Y:S01]  /*a1e0*/  PRMT R161, RZ, 0x7610, R161 ;  /* 0x00007610ffa17816 */ /* 0x000fe200000000a1 */
[----:B0-----:R-:W-:Y:S02]  /*a1f0*/  @P1 IMAD.MOV.U32 R126, RZ, RZ, R248 ;  /* 0x000000ffff7e1224 */ /* 0x001fe400078e00f8 */
[----:B------:R-:W-:-:S05]  /*a200*/  @P1 IMAD.MOV.U32 R127, RZ, RZ, R247 ;  /* 0x000000ffff7f1224 */ /* 0x000fca00078e00f7 */
[----:B------:R0:W2:Y:S01]  /*a210*/  @P1 LDG.E.U8 R163, desc[UR22][R126.64] ;  /* 0x000000167ea31981 */ /* 0x0000a2000c1e1100 */
[----:B------:R-:W-:Y:S01]  /*a220*/  PRMT R159, RZ, 0x7610, R159 ;  /* 0x00007610ff9f7816 */ /* 0x000fe2000000009f */
[----:B0-----:R-:W-:Y:S02]  /*a230*/  @P2 IMAD.MOV.U32 R126, RZ, RZ, R250 ;  /* 0x000000ffff7e2224 */ /* 0x001fe400078e00fa */
[----:B------:R-:W-:-:S05]  /*a240*/  @P2 IMAD.MOV.U32 R127, RZ, RZ, R249 ;  /* 0x000000ffff7f2224 */ /* 0x000fca00078e00f9 */
[----:B------:R0:W2:Y:S02]  /*a250*/  @P2 LDG.E.U8 R161, desc[UR22][R126.64] ;  /* 0x000000167ea12981 */ /* 0x0000a4000c1e1100 */
[----:B0-----:R-:W-:Y:S02]  /*a260*/  @P2 IMAD.MOV.U32 R126, RZ, RZ, R252 ;  /* 0x000000ffff7e2224 */ /* 0x001fe400078e00fc */
[----:B------:R-:W-:-:S05]  /*a270*/  @P2 IMAD.MOV.U32 R127, RZ, RZ, R251 ;  /* 0x000000ffff7f2224 */ /* 0x000fca00078e00fb */
[----:B------:R0:W2:Y:S04]  /*a280*/  @P2 LDG.E.U8 R159, desc[UR22][R126.64] ;  /* 0x000000167e9f2981 */ /* 0x0000a8000c1e1100 */
[----:B------:R-:W0:Y:S04]  /*a290*/  LDL R126, [R1] ;  /* 0x00000000017e7983 */ /* 0x000e280000100800 */
[----:B------:R-:W0:Y:S01]  /*a2a0*/  LDL R127, [R1+0x4] ;  /* 0x00000400017f7983 */ /* 0x000e220000100800 */
[----:B------:R-:W-:Y:S02]  /*a2b0*/  PRMT R157, RZ, 0x7610, R157 ;  /* 0x00007610ff9d7816 */ /* 0x000fe4000000009d */
[----:B0-----:R-:W-:-:S04]  /*a2c0*/  @P2 LOP3.LUT R127, R127, R126, RZ, 0x3c, !PT ;  /* 0x0000007e7f7f2212 */ /* 0x001fc800078e3cff */
[----:B------:R-:W-:-:S04]  /*a2d0*/  @P2 LOP3.LUT R126, R127, R126, RZ, 0x3c, !PT ;  /* 0x0000007e7f7e2212 */ /* 0x000fc800078e3cff */
[----:B------:R-:W-:-:S05]  /*a2e0*/  @P2 LOP3.LUT R127, R127, R126, RZ, 0x3c, !PT ;  /* 0x0000007e7f7f2212 */ /* 0x000fca00078e3cff */
[----:B------:R0:W2:Y:S04]  /*a2f0*/  @P2 LDG.E.U8 R157, desc[UR22][R126.64] ;  /* 0x000000167e9d2981 */ /* 0x0000a8000c1e1100 */
[----:B------:R-:W0:Y:S04]  /*a300*/  LDL R126, [R1+0x8] ;  /* 0x00000800017e7983 */ /* 0x000e280000100800 */
[----:B------:R-:W0:Y:S01]  /*a310*/  LDL R127, [R1+0xc] ;  /* 0x00000c00017f7983 */ /* 0x000e220000100800 */
[----:B------:R-:W-:Y:S02]  /*a320*/  PRMT R155, RZ, 0x7610, R155 ;  /* 0x00007610ff9b7816 */ /* 0x000fe4000000009b */
[----:B------:R-:W-:-:S06]  /*a330*/  PRMT R169, RZ, 0x7610, R169 ;  /* 0x00007610ffa97816 */ /* 0x000fcc00000000a9 */
[----:B------:R-:W2:Y:S01]  /*a340*/  @P1 LDG.E.U8 R169, desc[UR22][R122.64] ;  /* 0x000000167aa91981 */ /* 0x000ea2000c1e1100 */
[----:B0-----:R-:W-:-:S04]  /*a350*/  @P2 LOP3.LUT R127, R127, R126, RZ, 0x3c, !PT ;  /* 0x0000007e7f7f2212 */ /* 0x001fc800078e3cff */
[----:B------:R-:W-:-:S04]  /*a360*/  @P2 LOP3.LUT R126, R127, R126, RZ, 0x3c, !PT ;  /* 0x0000007e7f7e2212 */ /* 0x000fc800078e3cff */
[----:B------:R-:W-:-:S05]  /*a370*/  @P2 LOP3.LUT R127, R127, R126, RZ, 0x3c, !PT ;  /* 0x0000007e7f7f2212 */ /* 0x000fca00078e3cff */
[----:B------:R0:W2:Y:S04]  /*a380*/  @P2 LDG.E.U8 R155, desc[UR22][R126.64] ;  /* 0x000000167e9b2981 */ /* 0x0000a8000c1e1100 */
[----:B------:R-:W0:Y:S04]  /*a390*/  LDL R126, [R1+0x10] ;  /* 0x00001000017e7983 */ /* 0x000e280000100800 */
[----:B------:R-:W0:Y:S01]  /*a3a0*/  LDL R127, [R1+0x14] ;  /* 0x00001400017f7983 */ /* 0x000e220000100800 */
[----:B------:R-:W-:Y:S02]  /*a3b0*/  ISETP.GT.AND P1, PT, R0, 0x11, PT ;  /* 0x000000110000780c */ /* 0x000fe40003f24270 */
[----:B------:R-:W-:-:S11]  /*a3c0*/  PRMT R153, RZ, 0x7610, R153 ;  /* 0x00007610ff997816 */ /* 0x000fd60000000099 */
[----:B0-----:R-:W-:-:S04]  /*a3d0*/  @P1 LOP3.LUT R127, R127, R126, RZ, 0x3c, !PT ;  /* 0x0000007e7f7f1212 */ /* 0x001fc800078e3cff */
[----:B------:R-:W-:-:S04]  /*a3e0*/  @P1 LOP3.LUT R126, R127, R126, RZ, 0x3c, !PT ;  /* 0x0000007e7f7e1212 */ /* 0x000fc800078e3cff */
[----:B------:R-:W-:-:S05]  /*a3f0*/  @P1 LOP3.LUT R127, R127, R126, RZ, 0x3c, !PT ;  /* 0x0000007e7f7f1212 */ /* 0x000fca00078e3cff */
[----:B------:R2:W3:Y:S04]  /*a400*/  @P1 LDG.E.U8 R153, desc[UR22][R126.64] ;  /* 0x000000167e991981 */ /* 0x0004e8000c1e1100 */
[----:B------:R-:W3:Y:S01]  /*a410*/  LDL R127, [R1+0x18] ;  /* 0x00001800017f7983 */ /* 0x000ee20000100800 */
[----:B------:R-:W-:Y:S01]  /*a420*/  PRMT R151, RZ, 0x7610, R151 ;  /* 0x00007610ff977816 */ /* 0x000fe20000000097 */
[----:B--2---:R-:W-:Y:S01]  /*a430*/  @P1 IMAD.MOV.U32 R126, RZ, RZ, R25 ;  /* 0x000000ffff7e1224 */ /* 0x004fe200078e0019 */
[----:B------:R-:W-:Y:S01]  /*a440*/  PRMT R149, RZ, 0x7610, R149 ;  /* 0x00007610ff957816 */ /* 0x000fe20000000095 */
[----:B------:R-:W2:Y:S04]  /*a450*/  LDL R25, [R1+0x4c] ;  /* 0x00004c0001197983 */ /* 0x000ea80000100800 */
[----:B---3--:R0:W3:Y:S04]  /*a460*/  @P1 LDG.E.U8 R151, desc[UR22][R126.64] ;  /* 0x000000167e971981 */ /* 0x0080e8000c1e1100 */
[----:B------:R-:W0:Y:S04]  /*a470*/  LDL R126, [R1+0x20] ;  /* 0x00002000017e7983 */ /* 0x000e280000100800 */
[----:B------:R-:W0:Y:S02]  /*a480*/  LDL R127, [R1+0x24] ;  /* 0x00002400017f7983 */ /* 0x000e240000100800 */
[----:B0-----:R-:W-:-:S04]  /*a490*/  @P1 LOP3.LUT R127, R127, R126, RZ, 0x3c, !PT ;  /* 0x0000007e7f7f1212 */ /* 0x001fc800078e3cff */
[----:B------:R-:W-:-:S04]  /*a4a0*/  @P1 LOP3.LUT R126, R127, R126, RZ, 0x3c, !PT ;  /* 0x0000007e7f7e1212 */ /* 0x000fc800078e3cff */
[----:B------:R-:W-:-:S05]  /*a4b0*/  @P1 LOP3.LUT R127, R127, R126, RZ, 0x3c, !PT ;  /* 0x0000007e7f7f1212 */ /* 0x000fca00078e3cff */
[----:B------:R0:W2:Y:S04]  /*a4c0*/  @P1 LDG.E.U8 R149, desc[UR22][R126.64] ;  /* 0x000000167e951981 */ /* 0x0000a8000c1e1100 */
[----:B------:R-:W0:Y:S04]  /*a4d0*/  LDL R126, [R1+0x28] ;  /* 0x00002800017e7983 */ /* 0x000e280000100800 */
        /* <DEDUP_REMOVED lines=27> */
[----:B------:R2:W3:Y:S04]  /*a690*/  @P2 LDG.E.U8 R141, desc[UR22][R126.64] ;  /* 0x000000167e8d2981 */ /* 0x0004e8000c1e1100 */
[----:B------:R-:W3:Y:S01]  /*a6a0*/  LDL R127, [R1+0x48] ;  /* 0x00004800017f7983 */ /* 0x000ee20000100800 */
[----:B------:R-:W-:Y:S01]  /*a6b0*/  PRMT R139, RZ, 0x7610, R139 ;  /* 0x00007610ff8b7816 */ /* 0x000fe2000000008b */
[----:B--2---:R-:W-:Y:S01]  /*a6c0*/  @P2 IMAD.MOV.U32 R126, RZ, RZ, R25 ;  /* 0x000000ffff7e2224 */ /* 0x004fe200078e0019 */
[----:B------:R-:W-:Y:S01]  /*a6d0*/  ISETP.GT.AND P1, PT, R0, 0x13, PT ;  /* 0x000000130000780c */ /* 0x000fe20003f24270 */
[----:B------:R-:W2:Y:S04]  /*a6e0*/  LDL R25, [R1+0x7c] ;  /* 0x00007c0001197983 */ /* 0x000ea80000100800 */
[----:B---3--:R0:W3:Y:S04]  /*a6f0*/  @P2 LDG.E.U8 R139, desc[UR22][R126.64] ;  /* 0x000000167e8b2981 */ /* 0x0080e8000c1e1100 */
[----:B------:R-:W0:Y:S04]  /*a700*/  LDL R126, [R1+0x50] ;  /* 0x00005000017e7983 */ /* 0x000e280000100800 */
[----:B------:R-:W0:Y:S01]  /*a710*/  LDL R127, [R1+0x54] ;  /* 0x00005400017f7983 */ /* 0x000e220000100800 */
[----:B------:R-:W-:-:S02]  /*a720*/  PRMT R137, RZ, 0x7610, R137 ;  /* 0x00007610ff897816 */ /* 0x000fc40000000089 */
        /* <DEDUP_REMOVED lines=187> */
[----:B------:R-:W-:-:S02]  /*b2e0*/  ISETP.GT.AND P2, PT, R0, 0x1a, PT ;  /* 0x0000001a0000780c */ /* 0x000fc40003f44270 */
        /* <DEDUP_REMOVED lines=163> */
[----:B0-----:R-:W0:Y:S01]  /*bd20*/  S2R R126, SR_TID.X ;  /* 0x00000000007e7919 */ /* 0x001e220000002100 */
[----:B------:R-:W-:Y:S02]  /*bd30*/  PRMT R220, RZ, 0x7610, R220 ;  /* 0x00007610ffdc7816 */ /* 0x000fe400000000dc */
[----:B0-----:R-:W-:-:S04]  /*bd40*/  LOP3.LUT R126, R126, 0x1f, RZ, 0xc0, !PT ;  /* 0x0000001f7e7e7812 */ /* 0x001fc800078ec0ff */
[----:B------:R-:W-:Y:S01]  /*bd50*/  ISETP.GE.AND P2, PT, R126, R0, PT ;  /* 0x000000007e00720c */ /* 0x000fe20003f46270 */
[----:B--2---:R-:W-:Y:S01]  /*bd60*/  @P1 IMAD.MOV.U32 R126, RZ, RZ, R25 ;  /* 0x000000ffff7e1224 */ /* 0x004fe200078e0019 */
[----:B------:R-:W-:Y:S01]  /*bd70*/  PRMT R222, RZ, 0x7610, R222 ;  /* 0x00007610ffde7816 */ /* 0x000fe200000000de */
[----:B------:R-:W2:Y:S04]  /*bd80*/  LDL R25, [R1+0x24c] ;  /* 0x00024c0001197983 */ /* 0x000ea80000100800 */
[----:B---3--:R0:W3:Y:S04]  /*bd90*/  @P1 LDG.E.U8 R220, desc[UR22][R126.64] ;  /* 0x000000167edc1981 */ /* 0x0080e8000c1e1100 */
[----:B------:R-:W0:Y:S04]  /*bda0*/  LDL R126, [R1+0x1f8] ;  /* 0x0001f800017e7983 */ /* 0x000e280000100800 */
[----:B------:R-:W0:Y:S01]  /*bdb0*/  LDL R127, [R1+0x1fc] ;  /* 0x0001fc00017f7983 */ /* 0x000e220000100800 */
[----:B------:R-:W-:Y:S01]  /*bdc0*/  BAR.SYNC.DEFER_BLOCKING 0x0 ;  /* 0x0000000000007b1d */ /* 0x000fe20000010000 */
[----:B0-----:R-:W-:-:S04]  /*bdd0*/  @!P2 LOP3.LUT R127, R127, R126, RZ, 0x3c, !PT ;  /* 0x0000007e7f7fa212 */ /* 0x001fc800078e3cff */
[----:B------:R-:W-:-:S04]  /*bde0*/  @!P2 LOP3.LUT R126, R127, R126, RZ, 0x3c, !PT ;  /* 0x0000007e7f7ea212 */ /* 0x000fc800078e3cff */
[----:B------:R-:W-:-:S05]  /*bdf0*/  @!P2 LOP3.LUT R127, R127, R126, RZ, 0x3c, !PT ;  /* 0x0000007e7f7fa212 */ /* 0x000fca00078e3cff */
[----:B------:R0:W2:Y:S04]  /*be00*/  @!P2 LDG.E.U8 R222, desc[UR22][R126.64] ;  /* 0x000000167edea981 */ /* 0x0000a8000c1e1100 */
[----:B------:R-:W0:Y:S04]  /*be10*/  LDL R126, [R1+0x208] ;  /* 0x00020800017e7983 */ /* 0x000e280000100800 */
[----:B------:R-:W0:Y:S01]  /*be20*/  LDL R127, [R1+0x20c] ;  /* 0x00020c00017f7983 */ /* 0x000e220000100800 */
[----:B------:R-:W-:Y:S02]  /*be30*/  PRMT R224, RZ, 0x7610, R224 ;  /* 0x00007610ffe07816 */ /* 0x000fe400000000e0 */
        /* <DEDUP_REMOVED lines=24> */
[----:B------:R2:W3:Y:S04]  /*bfc0*/  @!P2 LDG.E.U8 R230, desc[UR22][R126.64] ;  /* 0x000000167ee6a981 */ /* 0x0004e8000c1e1100 */
[----:B------:R-:W3:Y:S01]  /*bfd0*/  LDL R127, [R1+0x248] ;  /* 0x00024800017f7983 */ /* 0x000ee20000100800 */
[----:B------:R-:W-:Y:S01]  /*bfe0*/  PRMT R232, RZ, 0x7610, R232 ;  /* 0x00007610ffe87816 */ /* 0x000fe200000000e8 */
[----:B--2---:R-:W-:-:S05]  /*bff0*/  @!P2 IMAD.MOV.U32 R126, RZ, RZ, R25 ;  /* 0x000000ffff7ea224 */ /* 0x004fca00078e0019 */
[----:B---3--:R0:W2:Y:S04]  /*c000*/  @!P2 LDG.E.U8 R232, desc[UR22][R126.64] ;  /* 0x000000167ee8a981 */ /* 0x0080a8000c1e1100 */
[----:B------:R-:W0:Y:S04]  /*c010*/  LDL R126, [R1+0x258] ;  /* 0x00025800017e7983 */ /* 0x000e280000100800 */
[----:B------:R-:W0:Y:S01]  /*c020*/  LDL R127, [R1+0x25c] ;  /* 0x00025c00017f7983 */ /* 0x000e220000100800 */
[----:B------:R-:W-:Y:S01]  /*c030*/  PRMT R234, RZ, 0x7610, R234 ;  /* 0x00007610ffea7816 */ /* 0x000fe200000000ea */
[----:B------:R-:W1:Y:S01]  /*c040*/  S2R R25, SR_TID.X ;  /* 0x0000000000197919 */ /* 0x000e620000002100 */
[----:B0-----:R-:W-:-:S04]  /*c050*/  @!P2 LOP3.LUT R127, R127, R126, RZ, 0x3c, !PT ;  /* 0x0000007e7f7fa212 */ /* 0x001fc800078e3cff */
[----:B------:R-:W-:-:S04]  /*c060*/  @!P2 LOP3.LUT R126, R127, R126, RZ, 0x3c, !PT ;  /* 0x0000007e7f7ea212 */ /* 0x000fc800078e3cff */
[----:B------:R-:W-:-:S05]  /*c070*/  @!P2 LOP3.LUT R127, R127, R126, RZ, 0x3c, !PT ;  /* 0x0000007e7f7fa212 */ /* 0x000fca00078e3cff */
[----:B------:R0:W3:Y:S04]  /*c080*/  @!P2 LDG.E.U8 R234, desc[UR22][R126.64] ;  /* 0x000000167eeaa981 */ /* 0x0000e8000c1e1100 */
[----:B------:R-:W0:Y:S04]  /*c090*/  LDL R126, [R1+0x268] ;  /* 0x00026800017e7983 */ /* 0x000e280000100800 */
[----:B------:R-:W0:Y:S01]  /*c0a0*/  LDL R127, [R1+0x26c] ;  /* 0x00026c00017f7983 */ /* 0x000e220000100800 */
[----:B-1----:R-:W-:-:S05]  /*c0b0*/  LOP3.LUT R25, R25, 0x7f, RZ, 0xc0, !PT ;  /* 0x0000007f19197812 */ /* 0x002fca00078ec0ff */
[----:B------:R1:W-:Y:S02]  /*c0c0*/  STS.U8 [R25+UR9+0x4000], R236 ;  /* 0x004000ec19007988 */ /* 0x0003e40008000009 */
[----:B-1----:R-:W-:Y:S02]  /*c0d0*/  PRMT R236, RZ, 0x7610, R236 ;  /* 0x00007610ffec7816 */ /* 0x002fe400000000ec */
[----:B0-----:R-:W-:-:S04]  /*c0e0*/  @!P2 LOP3.LUT R127, R127, R126, RZ, 0x3c, !PT ;  /* 0x0000007e7f7fa212 */ /* 0x001fc800078e3cff */
[----:B------:R-:W-:-:S04]  /*c0f0*/  @!P2 LOP3.LUT R126, R127, R126, RZ, 0x3c, !PT ;  /* 0x0000007e7f7ea212 */ /* 0x000fc800078e3cff */
[----:B------:R-:W-:-:S05]  /*c100*/  @!P2 LOP3.LUT R127, R127, R126, RZ, 0x3c, !PT ;  /* 0x0000007e7f7fa212 */ /* 0x000fca00078e3cff */
[----:B------:R0:W2:Y:S04]  /*c110*/  @!P2 LDG.E.U8 R236, desc[UR22][R126.64] ;  /* 0x000000167eeca981 */ /* 0x0000a8000c1e1100 */
[----:B------:R-:W0:Y:S04]  /*c120*/  LDL R126, [R1+0x200] ;  /* 0x00020000017e7983 */ /* 0x000e280000100800 */
[----:B------:R-:W0:Y:S04]  /*c130*/  LDL R127, [R1+0x204] ;  /* 0x00020400017f7983 */ /* 0x000e280000100800 */
[----:B------:R1:W-:Y:S02]  /*c140*/  STS.U8 [R25+UR9+0x5000], R238 ;  /* 0x005000ee19007988 */ /* 0x0003e40008000009 */
[----:B-1----:R-:W-:-:S02]  /*c150*/  PRMT R238, RZ, 0x7610, R238 ;  /* 0x00007610ffee7816 */ /* 0x002fc400000000ee */
        /* <DEDUP_REMOVED lines=56> */
[----:B------:R-:W5:Y:S01]  /*c4e0*/  LDL.LU R25, [R1+0x2d0] ;  /* 0x0002d00001197983 */ /* 0x000f620000300800 */
[----:B0-----:R-:W-:-:S04]  /*c4f0*/  @!P2 LOP3.LUT R127, R127, R126, RZ, 0x3c, !PT ;  /* 0x0000007e7f7fa212 */ /* 0x001fc800078e3cff */
[----:B------:R-:W-:-:S04]  /*c500*/  @!P2 LOP3.LUT R126, R127, R126, RZ, 0x3c, !PT ;  /* 0x0000007e7f7ea212 */ /* 0x000fc800078e3cff */
[----:B------:R-:W-:-:S05]  /*c510*/  @!P2 LOP3.LUT R127, R127, R126, RZ, 0x3c, !PT ;  /* 0x0000007e7f7fa212 */ /* 0x000fca00078e3cff */
[----:B------:R0:W2:Y:S02]  /*c520*/  @!P2 LDG.E.U8 R161, desc[UR22][R126.64] ;  /* 0x000000167ea1a981 */ /* 0x0000a4000c1e1100 */
[----:B0-----:R-:W0:Y:S02]  /*c530*/  S2R R126, SR_TID.X ;  /* 0x00000000007e7919 */ /* 0x001e240000002100 */
[----:B0-----:R-:W-:-:S05]  /*c540*/  LOP3.LUT R126, R126, 0x7f, RZ, 0xc0, !PT ;  /* 0x0000007f7e7e7812 */ /* 0x001fca00078ec0ff */
[----:B------:R0:W-:Y:S04]  /*c550*/  STS.U8 [R126+UR9+0x5800], R159 ;  /* 0x0058009f7e007988 */ /* 0x0001e80008000009 */
[----:B------:R1:W-:Y:S04]  /*c560*/  STS.U8 [R126+UR9+0x6800], R157 ;  /* 0x0068009d7e007988 */ /* 0x0003e80008000009 */
[----:B------:R3:W-:Y:S04]  /*c570*/  STS.U8 [R126+UR9+0x7800], R155 ;  /* 0x0078009b7e007988 */ /* 0x0007e80008000009 */
[----:B0-----:R-:W2:Y:S04]  /*c580*/  LDL.LU R159, [R1+0x288] ;  /* 0x00028800019f7983 */ /* 0x001ea80000300800 */
[----:B-1----:R-:W2:Y:S04]  /*c590*/  LDL.LU R157, [R1+0x28c] ;  /* 0x00028c00019d7983 */ /* 0x002ea80000300800 */
[----:B---3--:R-:W3:Y:S04]  /*c5a0*/  LDL.LU R155, [R1+0x290] ;  /* 0x00029000019b7983 */ /* 0x008ee80000300800 */
[----:B------:R0:W-:Y:S04]  /*c5b0*/  STS.U8 [R126+UR9+0x4c00], R156 ;  /* 0x004c009c7e007988 */ /* 0x0001e80008000009 */
[----:B0-----:R-:W2:Y:S01]  /*c5c0*/  LDL.LU R156, [R1+0x294] ;  /* 0x00029400019c7983 */ /* 0x001ea20000300800 */
[----:B------:R-:W-:-:S03]  /*c5d0*/  LOP3.LUT R127, R126, 0x10, RZ, 0x3c, !PT ;  /* 0x000000107e7f7812 */ /* 0x000fc600078e3cff */
[----:B------:R-:W-:Y:S04]  /*c5e0*/  STS.U8 [R126+UR9+0x5c00], R158 ;  /* 0x005c009e7e007988 */ /* 0x000fe80008000009 */
[----:B------:R-:W-:Y:S04]  /*c5f0*/  STS.U8 [R126+UR9+0x6c00], R160 ;  /* 0x006c00a07e007988 */ /* 0x000fe80008000009 */
[----:B------:R-:W-:Y:S04]  /*c600*/  STS.U8 [R126+UR9+0x7c00], R162 ;  /* 0x007c00a27e007988 */ /* 0x000fe80008000009 */
[----:B--2---:R-:W-:Y:S04]  /*c610*/  STS.U8 [R127+UR9+0x4080], R156 ;  /* 0x0040809c7f007988 */ /* 0x004fe80008000009 */
[----:B---3--:R-:W-:Y:S04]  /*c620*/  STS.U8 [R127+UR9+0x5080], R155 ;  /* 0x0050809b7f007988 */ /* 0x008fe80008000009 */
[----:B------:R-:W-:Y:S04]  /*c630*/  STS.U8 [R127+UR9+0x6080], R157 ;  /* 0x0060809d7f007988 */ /* 0x000fe80008000009 */
[----:B------:R0:W-:Y:S02]  /*c640*/  STS.U8 [R127+UR9+0x7080], R159 ;  /* 0x0070809f7f007988 */ /* 0x0001e40008000009 */
[----:B0-----:R-:W0:Y:S02]  /*c650*/  S2R R159, SR_TID.X ;  /* 0x00000000009f7919 */ /* 0x001e240000002100 */
[----:B------:R-:W-:Y:S04]  /*c660*/  STS.U8 [R127+UR9+0x4480], R223 ;  /* 0x004480df7f007988 */ /* 0x000fe80008000009 */
[----:B------:R-:W-:Y:S04]  /*c670*/  STS.U8 [R127+UR9+0x5480], R213 ;  /* 0x005480d57f007988 */ /* 0x000fe80008000009 */
[----:B------:R-:W-:Y:S04]  /*c680*/  STS.U8 [R127+UR9+0x6480], R211 ;  /* 0x006480d37f007988 */ /* 0x000fe80008000009 */
[----:B------:R-:W-:Y:S04]  /*c690*/  STS.U8 [R127+UR9+0x7480], R209 ;  /* 0x007480d17f007988 */ /* 0x000fe80008000009 */
[----:B------:R-:W-:Y:S04]  /*c6a0*/  STS.U8 [R127+UR9+0x4880], R153 ;  /* 0x004880997f007988 */ /* 0x000fe80008000009 */
[----:B------:R-:W-:Y:S01]  /*c6b0*/  STS.U8 [R127+UR9+0x5880], R151 ;  /* 0x005880977f007988 */ /* 0x000fe20008000009 */
[----:B0-----:R-:W-:-:S04]  /*c6c0*/  LOP3.LUT R159, R159, 0x7f, RZ, 0xc0, !PT ;  /* 0x0000007f9f9f7812 */ /* 0x001fc800078ec0ff */
[C---:B------:R-:W-:Y:S02]  /*c6d0*/  LOP3.LUT R156, R159.reuse, 0x20, RZ, 0x3c, !PT ;  /* 0x000000209f9c7812 */ /* 0x040fe400078e3cff */
[----:B------:R-:W-:Y:S02]  /*c6e0*/  LOP3.LUT R155, R159, 0x30, RZ, 0x3c, !PT ;  /* 0x000000309f9b7812 */ /* 0x000fe400078e3cff */
[----:B------:R-:W0:Y:S01]  /*c6f0*/  S2R R159, SR_TID.X ;  /* 0x00000000009f7919 */ /* 0x000e220000002100 */
[----:B------:R-:W-:Y:S04]  /*c700*/  STS.U8 [R127+UR9+0x6880], R149 ;  /* 0x006880957f007988 */ /* 0x000fe80008000009 */
[----:B------:R1:W-:Y:S04]  /*c710*/  STS.U8 [R127+UR9+0x7880], R147 ;  /* 0x007880937f007988 */ /* 0x0003e80008000009 */
[----:B------:R-:W-:Y:S04]  /*c720*/  STS.U8 [R127+UR9+0x4c80], R164 ;  /* 0x004c80a47f007988 */ /* 0x000fe80008000009 */
[----:B------:R-:W-:Y:S04]  /*c730*/  STS.U8 [R127+UR9+0x5c80], R166 ;  /* 0x005c80a67f007988 */ /* 0x000fe80008000009 */
[----:B------:R-:W-:Y:S04]  /*c740*/  STS.U8 [R127+UR9+0x6c80], R168 ;  /* 0x006c80a87f007988 */ /* 0x000fe80008000009 */
[----:B------:R-:W-:Y:S04]  /*c750*/  STS.U8 [R127+UR9+0x7c80], R170 ;  /* 0x007c80aa7f007988 */ /* 0x000fe80008000009 */
[----:B----4-:R2:W-:Y:S04]  /*c760*/  STS.U8 [R156+UR9+0x4100], R22 ;  /* 0x004100169c007988 */ /* 0x0105e80008000009 */
[----:B------:R3:W-:Y:S04]  /*c770*/  STS.U8 [R156+UR9+0x5100], R23 ;  /* 0x005100179c007988 */ /* 0x0007e80008000009 */
[----:B------:R4:W-:Y:S04]  /*c780*/  STS.U8 [R156+UR9+0x6100], R20 ;  /* 0x006100149c007988 */ /* 0x0009e80008000009 */
[----:B------:R-:W-:Y:S04]  /*c790*/  STS.U8 [R156+UR9+0x7100], R21 ;  /* 0x007100159c007988 */ /* 0x000fe80008000009 */
[----:B------:R-:W-:Y:S04]  /*c7a0*/  STS.U8 [R156+UR9+0x4500], R207 ;  /* 0x004500cf9c007988 */ /* 0x000fe80008000009 */
[----:B------:R-:W-:Y:S04]  /*c7b0*/  STS.U8 [R156+UR9+0x5500], R205 ;  /* 0x005500cd9c007988 */ /* 0x000fe80008000009 */
        /* <DEDUP_REMOVED lines=10> */
[----:B------:R0:W-:Y:S04]  /*c860*/  STS.U8 [R155+UR9+0x4180], R18 ;  /* 0x004180129b007988 */ /* 0x0001e80008000009 */
[----:B------:R1:W-:Y:S04]  /*c870*/  STS.U8 [R155+UR9+0x5180], R19 ;  /* 0x005180139b007988 */ /* 0x0003e80008000009 */
[----:B------:R1:W-:Y:S04]  /*c880*/  STS.U8 [R155+UR9+0x6180], R8 ;  /* 0x006180089b007988 */ /* 0x0003e80008000009 */
[----:B------:R1:W-:Y:S01]  /*c890*/  STS.U8 [R155+UR9+0x7180], R9 ;  /* 0x007180099b007988 */ /* 0x0003e20008000009 */
[----:B0-----:R-:W-:-:S03]  /*c8a0*/  LOP3.LUT R159, R159, 0x7f, RZ, 0xc0, !PT ;  /* 0x0000007f9f9f7812 */ /* 0x001fc600078ec0ff */
[----:B------:R-:W-:Y:S04]  /*c8b0*/  STS.U8 [R155+UR9+0x4580], R199 ;  /* 0x004580c79b007988 */ /* 0x000fe80008000009 */
[----:B------:R-:W-:Y:S04]  /*c8c0*/  STS.U8 [R155+UR9+0x5580], R197 ;  /* 0x005580c59b007988 */ /* 0x000fe80008000009 */
[----:B------:R-:W-:Y:S04]  /*c8d0*/  STS.U8 [R155+UR9+0x6580], R195 ;  /* 0x006580c39b007988 */ /* 0x000fe80008000009 */
[----:B------:R-:W-:Y:S01]  /*c8e0*/  STS.U8 [R155+UR9+0x7580], R193 ;  /* 0x007580c19b007988 */ /* 0x000fe20008000009 */
[----:B-1----:R-:W-:-:S03]  /*c8f0*/  LOP3.LUT R147, R159, 0x40, RZ, 0x3c, !PT ;  /* 0x000000409f937812 */ /* 0x002fc600078e3cff */
        /* <DEDUP_REMOVED lines=9> */
[----:B------:R1:W-:Y:S04]  /*c990*/  STS.U8 [R147+UR9+0x5200], R7 ;  /* 0x0052000793007988 */ /* 0x0003e80008000009 */
[----:B------:R0:W-:Y:S04]  /*c9a0*/  STS.U8 [R147+UR9+0x6200], R4 ;  /* 0x0062000493007988 */ /* 0x0001e80008000009 */
[----:B------:R0:W-:Y:S04]  /*c9b0*/  STS.U8 [R147+UR9+0x7200], R5 ;  /* 0x0072000593007988 */ /* 0x0001e80008000009 */
[----:B------:R-:W-:Y:S04]  /*c9c0*/  STS.U8 [R147+UR9+0x4600], R191 ;  /* 0x004600bf93007988 */ /* 0x000fe80008000009 */
[----:B--2---:R2:W5:Y:S04]  /*c9d0*/  LDL.LU R22, [R1+0x2cc] ;  /* 0x0002cc0001167983 */ /* 0x0045680000300800 */
[----:B------:R-:W-:Y:S04]  /*c9e0*/  STS.U8 [R147+UR9+0x5600], R189 ;  /* 0x005600bd93007988 */ /* 0x000fe80008000009 */
[----:B---3--:R2:W5:Y:S04]  /*c9f0*/  LDL.LU R23, [R1+0x2c8] ;  /* 0x0002c80001177983 */ /* 0x0085680000300800 */
[----:B------:R-:W-:Y:S04]  /*ca00*/  STS.U8 [R147+UR9+0x6600], R187 ;  /* 0x006600bb93007988 */ /* 0x000fe80008000009 */
[----:B----4-:R2:W5:Y:S04]  /*ca10*/  LDL.LU R20, [R1+0x2c4] ;  /* 0x0002c40001147983 */ /* 0x0105680000300800 */
[----:B------:R-:W-:Y:S01]  /*ca20*/  STS.U8 [R147+UR9+0x7600], R185 ;  /* 0x007600b993007988 */ /* 0x000fe20008000009 */
[----:B------:R-:W-:-:S03]  /*ca30*/  LOP3.LUT R139, R159, 0x50, RZ, 0x3c, !PT ;  /* 0x000000509f8b7812 */ /* 0x000fc600078e3cff */
[----:B------:R2:W5:Y:S04]  /*ca40*/  LDL.LU R21, [R1+0x2c0] ;  /* 0x0002c00001157983 */ /* 0x0005680000300800 */
[----:B------:R-:W-:Y:S04]  /*ca50*/  STS.U8 [R147+UR9+0x4a00], R129 ;  /* 0x004a008193007988 */ /* 0x000fe80008000009 */
        /* <DEDUP_REMOVED lines=8> */
[----:B0-----:R2:W5:Y:S04]  /*cae0*/  LDL.LU R6, [R1+0x2ac] ;  /* 0x0002ac0001067983 */ /* 0x0015680000300800 */
[----:B------:R-:W-:Y:S04]  /*caf0*/  STS.U8 [R147+UR9+0x5e00], R192 ;  /* 0x005e00c093007988 */ /* 0x000fe80008000009 */
[----:B-1----:R2:W5:Y:S04]  /*cb00*/  LDL.LU R7, [R1+0x2a8] ;  /* 0x0002a80001077983 */ /* 0x0025680000300800 */
[----:B------:R-:W-:Y:S04]  /*cb10*/  STS.U8 [R147+UR9+0x6e00], R194 ;  /* 0x006e00c293007988 */ /* 0x000fe80008000009 */
[----:B------:R2:W5:Y:S04]  /*cb20*/  LDL.LU R4, [R1+0x2a4] ;  /* 0x0002a40001047983 */ /* 0x0005680000300800 */
[----:B------:R-:W-:Y:S04]  /*cb30*/  STS.U8 [R147+UR9+0x7e00], R196 ;  /* 0x007e00c493007988 */ /* 0x000fe80008000009 */
[----:B------:R2:W5:Y:S04]  /*cb40*/  LDL.LU R5, [R1+0x2a0] ;  /* 0x0002a00001057983 */ /* 0x0005680000300800 */
[----:B------:R0:W-:Y:S04]  /*cb50*/  STS.U8 [R139+UR9+0x4280], R2 ;  /* 0x004280028b007988 */ /* 0x0001e80008000009 */
[----:B------:R1:W-:Y:S04]  /*cb60*/  STS.U8 [R139+UR9+0x5280], R3 ;  /* 0x005280038b007988 */ /* 0x0003e80008000009 */
[----:B0-----:R2:W5:Y:S04]  /*cb70*/  LDL.LU R2, [R1+0x29c] ;  /* 0x00029c0001027983 */ /* 0x0015680000300800 */
[----:B-1----:R2:W5:Y:S01]  /*cb80*/  LDL.LU R3, [R1+0x298] ;  /* 0x0002980001037983 */ /* 0x0025620000300800 */
[----:B------:R-:W0:Y:S03]  /*cb90*/  S2R R159, SR_TID.X ;  /* 0x00000000009f7919 */ /* 0x000e260000002100 */
[----:B------:R2:W-:Y:S04]  /*cba0*/  STS.U8 [R139+UR9+0x6280], R243 ;  /* 0x006280f38b007988 */ /* 0x0005e80008000009 */
[----:B------:R2:W-:Y:S04]  /*cbb0*/  STS.U8 [R139+UR9+0x7280], R241 ;  /* 0x007280f18b007988 */ /* 0x0005e80008000009 */
[----:B------:R2:W-:Y:S04]  /*cbc0*/  STS.U8 [R139+UR9+0x4680], R183 ;  /* 0x004680b78b007988 */ /* 0x0005e80008000009 */
[----:B------:R2:W-:Y:S04]  /*cbd0*/  STS.U8 [R139+UR9+0x5680], R182 ;  /* 0x005680b68b007988 */ /* 0x0005e80008000009 */
[----:B------:R2:W-:Y:S04]  /*cbe0*/  STS.U8 [R139+UR9+0x6680], R181 ;  /* 0x006680b58b007988 */ /* 0x0005e80008000009 */
[----:B------:R2:W-:Y:S04]  /*cbf0*/  STS.U8 [R139+UR9+0x7680], R179 ;  /* 0x007680b38b007988 */ /* 0x0005e80008000009 */
[----:B------:R2:W-:Y:S01]  /*cc00*/  STS.U8 [R139+UR9+0x4a80], R132 ;  /* 0x004a80848b007988 */ /* 0x0005e20008000009 */
[----:B0-----:R-:W-:-:S03]  /*cc10*/  LOP3.LUT R159, R159, 0x7f, RZ, 0xc0, !PT ;  /* 0x0000007f9f9f7812 */ /* 0x001fc600078ec0ff */
[----:B------:R2:W-:Y:S01]  /*cc20*/  STS.U8 [R139+UR9+0x5a80], R134 ;  /* 0x005a80868b007988 */ /* 0x0005e20008000009 */
[----:B------:R-:W-:-:S03]  /*cc30*/  LOP3.LUT R131, R159, 0x60, RZ, 0x3c, !PT ;  /* 0x000000609f837812 */ /* 0x000fc600078e3cff */
[----:B------:R2:W-:Y:S04]  /*cc40*/  STS.U8 [R139+UR9+0x6a80], R136 ;  /* 0x006a80888b007988 */ /* 0x0005e80008000009 */
        /* <DEDUP_REMOVED lines=54> */
[----:B------:R0:W-:Y:S06]  /*cfb0*/  MEMBAR.ALL.CTA ;  /* 0x0000000000007992 */ /* 0x0001ec0000008000 */
[----:B0-----:R-:W0:Y:S01]  /*cfc0*/  FENCE.VIEW.ASYNC.S ;  /* 0x00000000000073c6 */ /* 0x001e220000000000 */
[----:B------:R-:W-:Y:S01]  /*cfd0*/  ULEA UR11, UR20, UR9, 0x3 ;  /* 0x00000009140b7291 */ /* 0x000fe2000f8e18ff */
[----:B------:R-:W-:-:S03]  /*cfe0*/  UMOV UR4, UR5 ;  /* 0x0000000500047c82 */ /* 0x000fc60008000000 */
[----:B------:R-:W-:Y:S01]  /*cff0*/  UIADD3 UR11, UPT, UPT, UR11, 0x9000, URZ ;  /* 0x000090000b0b7890 */ /* 0x000fe2000fffe0ff */
[----:B0-----:R-:W-:Y:S06]  /*d000*/  BAR.SYNC.DEFER_BLOCKING 0x0 ;  /* 0x0000000000007b1d */ /* 0x001fec0000010000 */
[----:B--2---:R-:W-:Y:S05]  /*d010*/  @P0 BRA `(.L_x_9) ;  /* 0x0000000000540947 */ /* 0x004fea0003800000 */
[----:B------:R-:W-:Y:S02]  /*d020*/  UIADD3 UR29, UPT, UPT, UR8, 0x40, URZ ;  /* 0x00000040081d7890 */ /* 0x000fe4000fffe0ff */
[----:B------:R-:W-:Y:S02]  /*d030*/  UIADD3 UR34, UPT, UPT, UR8, 0x80, URZ ;  /* 0x0000008008227890 */ /* 0x000fe4000fffe0ff */
[----:B------:R-:W-:Y:S01]  /*d040*/  UIADD3 UR35, UPT, UPT, UR8, 0xc0, URZ ;  /* 0x000000c008237890 */ /* 0x000fe2000fffe0ff */
        /* <DEDUP_REMOVED lines=9> */
[----:B------:R0:W-:Y:S01]  /*d0e0*/  UTCQMMA gdesc[UR14], gdesc[UR12], tmem[UR8], tmem[UR16], idesc[UR17], UPT ;  /* 0x00ff100c0e0075ea */ /* 0x0001e2000b800308 */
[----:B------:R-:W-:Y:S01]  /*d0f0*/  UMOV UR38, 0x0 ;  /* 0x0000000000267882 */ /* 0x000fe20000000000 */
[----:B------:R-:W-:Y:S01]  /*d100*/  UMOV UR39, 0x8108490 ;  /* 0x0810849000277882 */ /* 0x000fe20000000000 */
[----:B------:R0:W-:Y:S01]  /*d110*/  UTCQMMA gdesc[UR30], gdesc[UR12], tmem[UR29], tmem[UR32], idesc[UR33], UPT ;  /* 0x00ff200c1e0075ea */ /* 0x0001e2000b80031d */
[----:B------:R-:W-:Y:S01]  /*d120*/  UMOV UR5, UR6 ;  /* 0x0000000600057c82 */ /* 0x000fe20008000000 */
[----:B------:R0:W-:Y:S01]  /*d130*/  UTCQMMA gdesc[UR24], gdesc[UR12], tmem[UR34], tmem[UR36], idesc[UR37], UPT ;  /* 0x00ff240c180075ea */ /* 0x0001e2000b800322 */
[----:B------:R0:W-:Y:S01]  /*d140*/  UTCQMMA gdesc[UR26], gdesc[UR12], tmem[UR35], tmem[UR38], idesc[UR39], UPT ;  /* 0x00ff260c1a0075ea */ /* 0x0001e2000b800323 */
[----:B------:R0:W-:Y:S01]  /*d150*/  UTCBAR [UR5], URZ ;  /* 0x000000ff050073e9 */ /* 0x0001e200080000ff */
[----:B------:R-:W-:Y:S01]  /*d160*/  NOP ;  /* 0x0000000000007918 */ /* 0x000fe20000000000 */
.L_x_9:
[----:B------:R-:W2:Y:S01]  /*d170*/  LDL.LU R125, [R1+0x278] ;  /* 0x00027800017d7983 */ /* 0x000ea20000300800 */
[----:B------:R-:W-:Y:S01]  /*d180*/  UIADD3 UR20, UPT, UPT, UR20, 0x1, URZ ;  /* 0x0000000114147890 */ /* 0x000fe2000fffe0ff */
[----:B------:R-:W-:-:S03]  /*d190*/  VIADD R0, R0, 0xffffffe0 ;  /* 0xffffffe000007836 */ /* 0x000fc60000000000 */
[----:B------:R-:W-:-:S04]  /*d1a0*/  UISETP.GT.AND UP1, UPT, UR20, 0x1, UPT ;  /* 0x000000011400788c */ /* 0x000fc8000bf24270 */
[----:B0-----:R-:W-:Y:S02]  /*d1b0*/  USEL UR5, URZ, 0x1, !UP1 ;  /* 0x00000001ff057887 */ /* 0x001fe4000c800000 */
[----:B------:R-:W-:Y:S02]  /*d1c0*/  USEL UR20, UR20, URZ, !UP1 ;  /* 0x000000ff14147287 */ /* 0x000fe4000c800000 */
[----:B------:R-:W-:Y:S01]  /*d1d0*/  ULOP3.LUT UR5, UR4, UR5, URZ, 0x3c, !UPT ;  /* 0x0000000504057292 */ /* 0x000fe2000f8e3cff */
[----:B--2---:R-:W-:-:S05]  /*d1e0*/  VIADD R125, R125, 0xffffffff ;  /* 0xffffffff7d7d7836 */ /* 0x004fca0000000000 */
[----:B------:R-:W-:Y:S01]  /*d1f0*/  ISETP.NE.U32.AND P1, PT, R125, RZ, PT ;  /* 0x000000ff7d00720c */ /* 0x000fe20003f25070 */
[----:B------:R0:W-:Y:S02]  /*d200*/  STL [R1+0x278], R125 ;  /* 0x0002787d01007387 */ /* 0x0001e40000100800 */
[----:B0-----:R-:W-:-:S10]  /*d210*/  IMAD.U32 R125, RZ, RZ, UR4 ;  /* 0x00000004ff7d7e24 */ /* 0x001fd4000f8e00ff */
[----:B------:R-:W-:Y:S05]  /*d220*/  @P1 BRA `(.L_x_10) ;  /* 0xffffff9c00781947 */ /* 0x000fea000383ffff */
.L_x_7:
[----:B------:R-:W1:Y:S01]  /*d230*/  LDC R126, c[0x0][0x3a0] ;  /* 0x0000e800ff7e7b82 */ /* 0x000e620000000800 */
[----:B------:R-:W2:Y:S01]  /*d240*/  LDCU UR14, c[0x0][0x39c] ;  /* 0x00007380ff0e77ac */ /* 0x000ea20008000800 */
[----:B------:R-:W3:Y:S06]  /*d250*/  LDCU.64 UR12, c[0x0][0x398] ;  /* 0x00007300ff0c77ac */ /* 0x000eec0008000a00 */
[----:B------:R-:W4:Y:S01]  /*d260*/  LDC R197, c[0x0][0x3b4] ;  /* 0x0000ed00ffc57b82 */ /* 0x000f220000000800 */
[----:B-1----:R-:W-:-:S05]  /*d270*/  VIADD R126, R126, 0x1f ;  /* 0x0000001f7e7e7836 */ /* 0x002fca0000000000 */
[----:B------:R-:W-:-:S13]  /*d280*/  ISETP.GE.AND P0, PT, R126, 0x20, PT ;  /* 0x000000207e00780c */ /* 0x000fda0003f06270 */
[----:B--234-:R-:W-:Y:S05]  /*d290*/  @!P0 BRA `(.L_x_11) ;  /* 0x0000000000108947 */ /* 0x01cfea0003800000 */
[----:B------:R-:W-:-:S06]  /*d2a0*/  USHF.L.U32 UR4, UR4, 0x1f, URZ ;  /* 0x0000001f04047899 */ /* 0x000fcc00080006ff */
[----:B------:R-:W-:-:S04]  /*d2b0*/  IMAD.U32 R0, RZ, RZ, UR4 ;  /* 0x00000004ff007e24 */ /* 0x000fc8000f8e00ff */
[----:B------:R-:W1:Y:S02]  /*d2c0*/  SYNCS.PHASECHK.TRANS64.TRYWAIT P0, [UR11], R0 ;  /* 0x00000000ff0075a7 */ /* 0x000e64000800110b */
[----:B-1----:R-:W-:Y:S05]  /*d2d0*/  @!P0 BRA `(.L_x_12) ;  /* 0x0000008400dc8947 */ /* 0x002fea0003800000 */
.L_x_11:
[----:B------:R-:W2:Y:S01]  /*d2e0*/  LDL.LU R249, [R1+0x100] ;  /* 0x0001000001f97983 */ /* 0x000ea20000300800 */
[----:B------:R-:W1:Y:S03]  /*d2f0*/  LDCU.128 UR4, c[0x0][0x390] ;  /* 0x00007200ff0477ac */ /* 0x000e660008000c00 */
[----:B------:R-:W3:Y:S01]  /*d300*/  LDL.LU R246, [R1+0x1f0] ;  /* 0x0001f00001f67983 */ /* 0x000ee20000300800 */
[----:B------:R-:W4:Y:S03]  /*d310*/  LDCU UR11, c[0x0][0x39c] ;  /* 0x00007380ff0b77ac */ /* 0x000f260008000800 */
[----:B------:R-:W4:Y:S01]  /*d320*/  LDL.LU R245, [R1+0x284] ;  /* 0x0002840001f57983 */ /* 0x000f220000300800 */
[----:B------:R-:W0:Y:S03]  /*d330*/  LDCU UR30, c[0x0][0x3b8] ;  /* 0x00007700ff1e77ac */ /* 0x000e260008000800 */
[----:B------:R-:W4:Y:S01]  /*d340*/  LDL.LU R242, [R1+0x27c] ;  /* 0x00027c0001f27983 */ /* 0x000f220000300800 */
[----:B------:R-:W0:Y:S03]  /*d350*/  LDCU.64 UR32, c[0x0][0x398] ;  /* 0x00007300ff2077ac */ /* 0x000e260008000a00 */
[----:B------:R-:W4:Y:S01]  /*d360*/  LDL.LU R241, [R1+0x280] ;  /* 0x0002800001f17983 */ /* 0x000f220000300800 */
[----:B------:R-:W0:Y:S01]  /*d370*/  LDCU.64 UR34, c[0x0][0x398] ;  /* 0x00007300ff2277ac */ /* 0x000e220008000a00 */
[----:B------:R-:W-:Y:S06]  /*d380*/  BAR.SYNC.DEFER_BLOCKING 0x0 ;  /* 0x0000000000007b1d */ /* 0x000fec0000010000 */
[----:B------:R-:W0:Y:S01]  /*d390*/  LDCU UR15, c[0x0][0x39c] ;  /* 0x00007380ff0f77ac */ /* 0x000e220008000800 */
[----:B------:R-:W0:Y:S01]  /*d3a0*/  LDCU.64 UR26, c[0x0][0x398] ;  /* 0x00007300ff1a77ac */ /* 0x000e220008000a00 */
[----:B------:R-:W0:Y:S01]  /*d3b0*/  LDCU.64 UR24, c[0x0][0x398] ;  /* 0x00007300ff1877ac */ /* 0x000e220008000a00 */
[----:B------:R-:W0:Y:S01]  /*d3c0*/  LDCU.64 UR20, c[0x0][0x398] ;  /* 0x00007300ff1477ac */ /* 0x000e220008000a00 */
[----:B------:R-:W0:Y:S01]  /*d3d0*/  LDCU.64 UR18, c[0x0][0x398] ;  /* 0x00007300ff1277ac */ /* 0x000e220008000a00 */
[----:B------:R-:W0:Y:S02]  /*d3e0*/  @!P4 SYNCS.CCTL.IV [UR9+0x9000] ;  /* 0x00900000ff00c9b1 */ /* 0x000e240008000009 */
[----:B0-----:R-:W-:Y:S06]  /*d3f0*/  BAR.SYNC.DEFER_BLOCKING 0x0 ;  /* 0x0000000000007b1d */ /* 0x001fec0000010000 */
[----:B------:R-:W0:Y:S01]  /*d400*/  LDCU.64 UR16, c[0x0][0x398] ;  /* 0x00007300ff1077ac */ /* 0x000e220008000a00 */
[----:B-----5:R-:W0:Y:S01]  /*d410*/  LDTM.x64 R8, tmem[UR10] ;  /* 0x0000000a000879ee */ /* 0x020e220008340000 */
[----:B------:R-:W1:Y:S01]  /*d420*/  LDTM.x64 R132, tmem[UR10+0x40] ;  /* 0x0000400a008479ee */ /* 0x000e620008340000 */
[----:B------:R-:W0:Y:S01]  /*d430*/  LDCU.64 UR28, c[0x0][0x398] ;  /* 0x00007300ff1c77ac */ /* 0x000e220008000a00 */
[----:B------:R-:W1:Y:S01]  /*d440*/  @!P4 SYNCS.CCTL.IV [UR9+0x9008] ;  /* 0x00900800ff00c9b1 */ /* 0x000e620008000009 */
[----:B------:R-:W0:Y:S02]  /*d450*/  LDCU UR9, c[0x0][0x398] ;  /* 0x00007300ff0977ac */ /* 0x000e240008000800 */
[----:B0-----:R-:W-:Y:S01]  /*d460*/  STL.64 [R1+0x8], R10 ;  /* 0x0000080a01007387 */ /* 0x001fe20000100a00 */
[----:B------:R-:W-:-:S02]  /*d470*/  IMAD.MOV.U32 R5, RZ, RZ, R8 ;  /* 0x000000ffff057224 */ /* 0x000fc400078e0008 */
[----:B------:R-:W-:Y:S01]  /*d480*/  IMAD.MOV.U32 R4, RZ, RZ, R9 ;  /* 0x000000ffff047224 */ /* 0x000fe200078e0009 */
[----:B------:R-:W-:Y:S01]  /*d490*/  STL.64 [R1+0x10], R12 ;  /* 0x0000100c01007387 */ /* 0x000fe20000100a00 */
[----:B------:R-:W-:Y:S02]  /*d4a0*/  IMAD.MOV.U32 R248, RZ, RZ, R68 ;  /* 0x000000fffff87224 */ /* 0x000fe400078e0044 */
[----:B------:R-:W-:Y:S01]  /*d4b0*/  IMAD.MOV.U32 R247, RZ, RZ, R69 ;  /* 0x000000fffff77224 */ /* 0x000fe200078e0045 */
[----:B------:R-:W-:Y:S01]  /*d4c0*/  STL.64 [R1+0x18], R14 ;  /* 0x0000180e01007387 */ /* 0x000fe20000100a00 */
[----:B------:R-:W-:Y:S01]  /*d4d0*/  IMAD.MOV.U32 R244, RZ, RZ, R70 ;  /* 0x000000fffff47224 */ /* 0x000fe200078e0046 */
[----:B------:R-:W-:Y:S01]  /*d4e0*/  F2FP.SATFINITE.E5M2.F32.PACK_AB_MERGE_C R215, R4, R5, RZ ;  /* 0x0000000504d7723e */ /* 0x000fe200048060ff */
[----:B------:R-:W-:Y:S01]  /*d4f0*/  IMAD.MOV.U32 R243, RZ, RZ, R71 ;  /* 0x000000fffff37224 */ /* 0x000fe200078e0047 */
[----:B------:R-:W-:Y:S01]  /*d500*/  STL.64 [R1+0x20], R16 ;  /* 0x0000201001007387 */ /* 0x000fe20000100a00 */
[----:B------:R-:W-:-:S02]  /*d510*/  IMAD.MOV.U32 R252, RZ, RZ, R65 ;  /* 0x000000fffffc7224 */ /* 0x000fc400078e0041 */
[----:B------:R-:W-:Y:S01]  /*d520*/  IMAD.MOV.U32 R251, RZ, RZ, R66 ;  /* 0x000000fffffb7224 */ /* 0x000fe200078e0042 */
[----:B------:R-:W-:Y:S01]  /*d530*/  STL.64 [R1+0x28], R18 ;  /* 0x0000281201007387 */ /* 0x000fe20000100a00 */
[----:B------:R-:W-:-:S03]  /*d540*/  IMAD.MOV.U32 R250, RZ, RZ, R67 ;  /* 0x000000fffffa7224 */ /* 0x000fc600078e0043 */
[----:B------:R-:W-:Y:S04]  /*d550*/  STL.64 [R1+0x30], R20 ;  /* 0x0000301401007387 */ /* 0x000fe80000100a00 */
        /* <DEDUP_REMOVED lines=21> */
[----:B------:R0:W-:Y:S01]  /*d6b0*/  STL [R1+0xe0], R64 ;  /* 0x0000e04001007387 */ /* 0x0001e20000100800 */
[----:B------:R-:W0:Y:S01]  /*d6c0*/  LDTM.x64 R68, tmem[UR10+0x80] ;  /* 0x0000800a004479ee */ /* 0x000e220008340000 */
[----:B-1----:R-:W-:-:S02]  /*d6d0*/  F2FP.SATFINITE.E5M2.F32.PACK_AB_MERGE_C R133, R133, R132, RZ ;  /* 0x000000848585723e */ /* 0x002fc400048060ff */
[----:B------:R1:W-:Y:S01]  /*d6e0*/  STL [R1+0x298], R252 ;  /* 0x000298fc01007387 */ /* 0x0003e20000100800 */
[----:B0-----:R-:W0:Y:S01]  /*d6f0*/  LDTM.x64 R4, tmem[UR10+0xc0] ;  /* 0x0000c00a000479ee */ /* 0x001e220008340000 */
[----:B------:R-:W-:Y:S02]  /*d700*/  NOP ;  /* 0x0000000000007918 */ /* 0x000fe40000000000 */
[----:B-1----:R-:W4:Y:S01]  /*d710*/  LDL.LU R252, [R1+0x8] ;  /* 0x0000080001fc7983 */ /* 0x002f220000300800 */
[----:B------:R-:W-:Y:S02]  /*d720*/  F2FP.SATFINITE.E5M2.F32.PACK_AB_MERGE_C R217, R69, R68, RZ ;  /* 0x0000004445d9723e */ /* 0x000fe400048060ff */
[----:B0-----:R-:W-:Y:S02]  /*d730*/  F2FP.SATFINITE.E5M2.F32.PACK_AB_MERGE_C R240, R5, R4, RZ ;  /* 0x0000000405f0723e */ /* 0x001fe400048060ff */
[----:B------:R-:W-:Y:S02]  /*d740*/  PRMT R68, R215, 0x9910, RZ ;  /* 0x00009910d7447816 */ /* 0x000fe400000000ff */
[----:B------:R-:W-:-:S02]  /*d750*/  PRMT R69, R133, 0x9910, RZ ;  /* 0x0000991085457816 */ /* 0x000fc400000000ff */
[----:B------:R-:W-:Y:S01]  /*d760*/  SHF.R.S32.HI R68, RZ, 0x8, R68 ;  /* 0x00000008ff447819 */ /* 0x000fe20000011444 */
[C---:B--2---:R-:W-:Y:S02]  /*d770*/  VIADD R0, R249.reuse, 0x1 ;  /* 0x00000001f9007836 */ /* 0x044fe40000000000 */
[C---:B------:R-:W-:Y:S02]  /*d780*/  VIADD R2, R249.reuse, 0x2 ;  /* 0x00000002f9027836 */ /* 0x040fe40000000000 */
[-C--:B---3--:R-:W-:Y:S01]  /*d790*/  IMAD R200, R246, R197.reuse, RZ ;  /* 0x000000c5f6c87224 */ /* 0x088fe200078e02ff */
[----:B------:R-:W-:Y:S01]  /*d7a0*/  ISETP.GE.AND P5, PT, R0, UR13, PT ;  /* 0x0000000d00007c0c */ /* 0x000fe2000bfa6270 */
[----:B------:R-:W-:Y:S01]  /*d7b0*/  VIADD R0, R249, 0x3 ;  /* 0x00000003f9007836 */ /* 0x000fe20000000000 */
[----:B------:R-:W-:Y:S01]  /*d7c0*/  ISETP.GE.AND P2, PT, R2, UR14, PT ;  /* 0x0000000e02007c0c */ /* 0x000fe2000bf46270 */
[----:B------:R-:W-:Y:S02]  /*d7d0*/  IMAD R199, R197, 0x80, R200 ;  /* 0x00000080c5c77824 */ /* 0x000fe400078e02c8 */
[----:B------:R-:W-:Y:S01]  /*d7e0*/  IMAD R212, R249, UR30, RZ ;  /* 0x0000001ef9d47c24 */ /* 0x000fe2000f8e02ff */
[----:B----4-:R-:W-:Y:S01]  /*d7f0*/  ISETP.GE.AND P0, PT, R0, UR11, PT ;  /* 0x0000000b00007c0c */ /* 0x010fe2000bf06270 */
[----:B------:R-:W-:Y:S01]  /*d800*/  IMAD R3, R242, R197, RZ ;  /* 0x000000c5f2037224 */ /* 0x000fe200078e02ff */
[----:B------:R-:W-:Y:S01]  /*d810*/  IADD3 R2, P6, PT, R199, UR4, RZ ;  /* 0x00000004c7027c10 */ /* 0x000fe2000ffde0ff */
[----:B------:R-:W-:Y:S01]  /*d820*/  IMAD R197, R197, 0x100, R199 ;  /* 0x00000100c5c57824 */ /* 0x000fe200078e02c7 */
[----:B------:R-:W-:Y:S01]  /*d830*/  IADD3 R0, P1, PT, R200, UR4, RZ ;  /* 0x00000004c8007c10 */ /* 0x000fe2000ff3e0ff */
[----:B------:R-:W-:Y:S01]  /*d840*/  VIADD R201, R212, UR30 ;  /* 0x0000001ed4c97c36 */ /* 0x000fe20008000000 */
[----:B------:R-:W-:Y:S01]  /*d850*/  LEA.HI.X.SX32 R199, R199, UR5, 0x1, P6 ;  /* 0x00000005c7c77c11 */ /* 0x000fe2000b0f0eff */
[----:B------:R-:W0:Y:S01]  /*d860*/  LDCU.64 UR10, c[0x0][0x398] ;  /* 0x00007300ff0a77ac */ /* 0x000e220008000a00 */
[----:B------:R-:W-:-:S02]  /*d870*/  IADD3 R196, P3, PT, R3, UR4, RZ ;  /* 0x0000000403c47c10 */ /* 0x000fc4000ff7e0ff */
[----:B------:R-:W-:Y:S02]  /*d880*/  IADD3 R198, P6, PT, R197, UR4, RZ ;  /* 0x00000004c5c67c10 */ /* 0x000fe4000ffde0ff */
[----:B------:R-:W-:Y:S02]  /*d890*/  LEA.HI.X.SX32 R200, R200, UR5, 0x1, P1 ;  /* 0x00000005c8c87c11 */ /* 0x000fe400088f0eff */
[----:B------:R-:W-:Y:S02]  /*d8a0*/  LEA.HI.X.SX32 R3, R3, UR5, 0x1, P3 ;  /* 0x0000000503037c11 */ /* 0x000fe400098f0eff */
[----:B------:R-:W-:Y:S01]  /*d8b0*/  LEA.HI.X.SX32 R197, R197, UR5, 0x1, P6 ;  /* 0x00000005c5c57c11 */ /* 0x000fe2000b0f0eff */
[----:B------:R-:W1:Y:S01]  /*d8c0*/  LDCU.64 UR4, c[0x0][0x398] ;  /* 0x00007300ff0477ac */ /* 0x000e620008000a00 */
[----:B------:R-:W-:Y:S02]  /*d8d0*/  SHF.R.S32.HI R214, RZ, 0x1f, R212 ;  /* 0x0000001fffd67819 */ /* 0x000fe400000114d4 */
[----:B------:R-:W-:-:S02]  /*d8e0*/  IADD3 R210, P4, PT, R212, R196, RZ ;  /* 0x000000c4d4d27210 */ /* 0x000fc40007f9e0ff */
[----:B------:R-:W-:-:S03]  /*d8f0*/  IADD3 R204, P6, PT, R212, R0, RZ ;  /* 0x00000000d4cc7210 */ /* 0x000fc60007fde0ff */
[----:B------:R-:W-:Y:S01]  /*d900*/  IMAD.X R211, R214, 0x1, R3, P4 ;  /* 0x00000001d6d37824 */ /* 0x000fe200020e0603 */
[----:B------:R-:W-:Y:S01]  /*d910*/  IADD3 R202, P4, PT, R212, R2, RZ ;  /* 0x00000002d4ca7210 */ /* 0x000fe20007f9e0ff */
[C-C-:B------:R-:W-:Y:S01]  /*d920*/  IMAD.X R205, R214.reuse, 0x1, R200.reuse, P6 ;  /* 0x00000001d6cd7824 */ /* 0x140fe200030e06c8 */
[----:B------:R-:W-:Y:S02]  /*d930*/  SHF.R.S32.HI R213, RZ, 0x1f, R201 ;  /* 0x0000001fffd57819 */ /* 0x000fe400000114c9 */
[C---:B------:R-:W-:Y:S01]  /*d940*/  IADD3 R208, P6, PT, R201.reuse, R0, RZ ;  /* 0x00000000c9d07210 */ /* 0x040fe20007fde0ff */
[--C-:B------:R-:W-:Y:S01]  /*d950*/  IMAD.X R203, R214, 0x1, R199.reuse, P4 ;  /* 0x00000001d6cb7824 */ /* 0x100fe200020e06c7 */
[----:B------:R-:W-:Y:S02]  /*d960*/  IADD3 R206, P4, PT, R201, R2, RZ ;  /* 0x00000002c9ce7210 */ /* 0x000fe40007f9e0ff */
[----:B------:R-:W-:Y:S02]  /*d970*/  ISETP.GE.AND P1, PT, R246, UR6, PT ;  /* 0x00000006f6007c0c */ /* 0x000fe4000bf26270 */
[C---:B------:R-:W-:Y:S01]  /*d980*/  ISETP.GE.AND P3, PT, R249.reuse, UR7, PT ;  /* 0x00000007f9007c0c */ /* 0x040fe2000bf66270 */
[----:B------:R-:W2:Y:S01]  /*d990*/  LDCU.64 UR6, c[0x0][0x398] ;  /* 0x00007300ff0677ac */ /* 0x000ea20008000a00 */
[----:B------:R-:W-:Y:S01]  /*d9a0*/  ISETP.LT.AND P1, PT, R249, UR33, !P1 ;  /* 0x00000021f9007c0c */ /* 0x000fe2000cf21270 */
[----:B------:R-:W-:Y:S01]  /*d9b0*/  IMAD.X R209, R213, 0x1, R200, P6 ;  /* 0x00000001d5d17824 */ /* 0x000fe200030e06c8 */
[----:B-1----:R-:W-:Y:S01]  /*d9c0*/  ISETP.LT.AND P6, PT, R245, UR4, !P3 ;  /* 0x00000004f5007c0c */ /* 0x002fe2000dfc1270 */
[----:B------:R-:W-:Y:S01]  /*d9d0*/  IMAD.X R207, R213, 0x1, R199, P4 ;  /* 0x00000001d5cf7824 */ /* 0x000fe200020e06c7 */
[----:B------:R-:W-:Y:S01]  /*d9e0*/  ISETP.GE.AND P4, PT, R242, UR12, PT ;  /* 0x0000000cf2007c0c */ /* 0x000fe2000bf86270 */
[----:B------:R-:W1:Y:S03]  /*d9f0*/  LDCU.64 UR12, c[0x0][0x398] ;  /* 0x00007300ff0c77ac */ /* 0x000e660008000a00 */
[C---:B------:R-:W-:Y:S01]  /*da00*/  ISETP.LT.AND P4, PT, R249.reuse, UR35, !P4 ;  /* 0x00000023f9007c0c */ /* 0x040fe2000e781270 */
[----:B------:R-:W-:Y:S01]  /*da10*/  VIADD R132, R249, 0x4 ;  /* 0x00000004f9847836 */ /* 0x000fe20000000000 */
[----:B------:R-:W3:Y:S03]  /*da20*/  LDCU UR4, c[0x0][0x39c] ;  /* 0x00007380ff0477ac */ /* 0x000ee60008000800 */
[----:B------:R4:W-:Y:S04]  /*da30*/  @P1 STG.E.U8 desc[UR22][R204.64], R215 ;  /* 0x000000d7cc001986 */ /* 0x0009e8000c101116 */
[----:B------:R-:W-:Y:S01]  /*da40*/  @P6 STG.E.U8 desc[UR22][R202.64], R133 ;  /* 0x00000085ca006986 */ /* 0x000fe2000c101116 */
[----:B--2---:R-:W-:Y:S01]  /*da50*/  ISETP.LT.AND P3, PT, R241, UR6, !P3 ;  /* 0x00000006f1007c0c */ /* 0x004fe2000df61270 */
[----:B------:R-:W-:Y:S01]  /*da60*/  VIADD R238, R249, 0x5 ;  /* 0x00000005f9ee7836 */ /* 0x000fe20000000000 */
[----:B------:R-:W-:Y:S01]  /*da70*/  IADD3 R4, P6, PT, R212, R198, RZ ;  /* 0x000000c6d4047210 */ /* 0x000fe20007fde0ff */
[----:B------:R-:W-:Y:S01]  /*da80*/  @P4 STG.E.U8 desc[UR22][R210.64], R217 ;  /* 0x000000d9d2004986 */ /* 0x000fe2000c101116 */
[----:B------:R-:W-:Y:S01]  /*da90*/  ISETP.GE.AND P1, PT, R132, UR15, PT ;  /* 0x0000000f84007c0c */ /* 0x000fe2000bf26270 */
[----:B------:R-:W-:Y:S01]  /*daa0*/  VIADD R212, R201, UR30 ;  /* 0x0000001ec9d47c36 */ /* 0x000fe20008000000 */
[----:B-1----:R-:W-:Y:S01]  /*dab0*/  ISETP.LT.AND P4, PT, R246, UR12, !P5 ;  /* 0x0000000cf6007c0c */ /* 0x002fe2000ef81270 */
[----:B------:R-:W-:Y:S01]  /*dac0*/  IMAD.X R5, R214, 0x1, R197, P6 ;  /* 0x00000001d6057824 */ /* 0x000fe200030e06c5 */
[----:B0-----:R-:W-:Y:S01]  /*dad0*/  ISETP.LT.AND P6, PT, R245, UR10, !P5 ;  /* 0x0000000af5007c0c */ /* 0x001fe2000efc1270 */
[C---:B------:R-:W-:Y:S01]  /*dae0*/  VIADD R222, R212.reuse, UR30 ;  /* 0x0000001ed4de7c36 */ /* 0x040fe20008000000 */
[----:B------:R-:W0:Y:S03]  /*daf0*/  LDCU.64 UR14, c[0x0][0x398] ;  /* 0x00007300ff0e77ac */ /* 0x000e260008000a00 */
[----:B------:R1:W-:Y:S01]  /*db00*/  @P3 STG.E.U8 desc[UR22][R4.64], R240 ;  /* 0x000000f004003986 */ /* 0x0003e2000c101116 */
[----:B----4-:R-:W-:Y:S01]  /*db10*/  IADD3 R204, P3, PT, R201, R196, RZ ;  /* 0x000000c4c9cc7210 */ /* 0x010fe20007f7e0ff */
[----:B------:R-:W2:Y:S04]  /*db20*/  LDCU UR6, c[0x0][0x39c] ;  /* 0x00007380ff0677ac */ /* 0x000ea80008000800 */
[----:B------:R4:W-:Y:S01]  /*db30*/  @P4 STG.E.U8 desc[UR22][R208.64], R68 ;  /* 0x00000044d0004986 */ /* 0x0009e2000c101116 */
[----:B------:R-:W-:Y:S01]  /*db40*/  PRMT R239, R217, 0x9910, RZ ;  /* 0x00009910d9ef7816 */ /* 0x000fe200000000ff */
[----:B------:R-:W0:Y:S01]  /*db50*/  LDCU UR10, c[0x0][0x398] ;  /* 0x00007300ff0a77ac */ /* 0x000e220008000800 */
[----:B-1----:R-:W-:Y:S01]  /*db60*/  SHF.R.S32.HI R4, RZ, 0x8, R69 ;  /* 0x00000008ff047819 */ /* 0x002fe20000011445 */
[----:B------:R-:W1:Y:S01]  /*db70*/  LDCU UR12, c[0x0][0x398] ;  /* 0x00007300ff0c77ac */ /* 0x000e620008000800 */
[----:B------:R-:W-:-:S03]  /*db80*/  IADD3 R132, P4, PT, R212, R0, RZ ;  /* 0x00000000d4847210 */ /* 0x000fc60007f9e0ff */
[----:B------:R0:W-:Y:S01]  /*db90*/  @P6 STG.E.U8 desc[UR22][R206.64], R4 ;  /* 0x00000004ce006986 */ /* 0x0001e2000c101116 */
[----:B------:R-:W-:Y:S01]  /*dba0*/  IMAD.X R205, R213, 0x1, R3, P3 ;  /* 0x00000001d5cd7824 */ /* 0x000fe200018e0603 */
[----:B----4-:R-:W-:Y:S02]  /*dbb0*/  IADD3 R68, P3, PT, R212, R2, RZ ;  /* 0x00000002d4447210 */ /* 0x010fe40007f7e0ff */
[----:B0-----:R-:W-:-:S05]  /*dbc0*/  SHF.R.S32.HI R4, RZ, 0x1f, R212 ;  /* 0x0000001fff047819 */ /* 0x001fca00000114d4 */
[----:B------:R-:W-:Y:S01]  /*dbd0*/  IMAD.X R133, R4, 0x1, R200, P4 ;  /* 0x0000000104857824 */ /* 0x000fe200020e06c8 */
[----:B------:R-:W-:Y:S01]  /*dbe0*/  IADD3 R214, P4, PT, R212, R196, RZ ;  /* 0x000000c4d4d67210 */ /* 0x000fe20007f9e0ff */
[----:B------:R-:W-:Y:S01]  /*dbf0*/  IMAD.X R69, R4, 0x1, R199, P3 ;  /* 0x0000000104457824 */ /* 0x000fe200018e06c7 */
[----:B------:R-:W-:-:S03]  /*dc00*/  IADD3 R202, P3, PT, R201, R198, RZ ;  /* 0x000000c6c9ca7210 */ /* 0x000fc60007f7e0ff */
[----:B------:R-:W-:Y:S01]  /*dc10*/  IMAD.X R215, R4, 0x1, R3, P4 ;  /* 0x0000000104d77824 */ /* 0x000fe200020e0603 */
[----:B------:R-:W-:Y:S01]  /*dc20*/  IADD3 R212, P4, PT, R212, R198, RZ ;  /* 0x000000c6d4d47210 */ /* 0x000fe20007f9e0ff */
[--C-:B------:R-:W-:Y:S01]  /*dc30*/  IMAD.X R203, R213, 0x1, R197.reuse, P3 ;  /* 0x00000001d5cb7824 */ /* 0x100fe200018e06c5 */
[----:B------:R-:W-:Y:S02]  /*dc40*/  SHF.R.S32.HI R5, RZ, 0x1f, R222 ;  /* 0x0000001fff057819 */ /* 0x000fe400000114de */
[----:B------:R-:W-:Y:S01]  /*dc50*/  IADD3 R210, P3, PT, R222, R0, RZ ;  /* 0x00000000ded27210 */ /* 0x000fe20007f7e0ff */
[----:B------:R-:W-:Y:S01]  /*dc60*/  IMAD.X R213, R4, 0x1, R197, P4 ;  /* 0x0000000104d57824 */ /* 0x000fe200020e06c5 */
[C---:B------:R-:W-:Y:S01]  /*dc70*/  IADD3 R208, P4, PT, R222.reuse, R2, RZ ;  /* 0x00000002ded07210 */ /* 0x040fe20007f9e0ff */
[C---:B------:R-:W-:Y:S02]  /*dc80*/  VIADD R4, R222.reuse, UR30 ;  /* 0x0000001ede047c36 */ /* 0x040fe40008000000 */
[C---:B------:R-:W-:Y:S01]  /*dc90*/  IMAD.X R211, R5.reuse, 0x1, R200, P3 ;  /* 0x0000000105d37824 */ /* 0x040fe200018e06c8 */
[C---:B------:R-:W-:Y:S01]  /*dca0*/  IADD3 R206, P3, PT, R222.reuse, R196, RZ ;  /* 0x000000c4dece7210 */ /* 0x040fe20007f7e0ff */
[----:B------:R-:W-:Y:S01]  /*dcb0*/  IMAD.X R209, R5, 0x1, R199, P4 ;  /* 0x0000000105d17824 */ /* 0x000fe200020e06c7 */
[----:B------:R-:W-:-:S02]  /*dcc0*/  IADD3 R222, P4, PT, R222, R198, RZ ;  /* 0x000000c6dede7210 */ /* 0x000fc40007f9e0ff */
[----:B------:R-:W-:Y:S01]  /*dcd0*/  SHF.R.S32.HI R216, RZ, 0x1f, R4 ;  /* 0x0000001fffd87819 */ /* 0x000fe20000011404 */
[C---:B------:R-:W-:Y:S01]  /*dce0*/  IMAD.X R207, R5.reuse, 0x1, R3, P3 ;  /* 0x0000000105cf7824 */ /* 0x040fe200018e0603 */
[C---:B------:R-:W-:Y:S01]  /*dcf0*/  IADD3 R236, P3, PT, R4.reuse, R0, RZ ;  /* 0x0000000004ec7210 */ /* 0x040fe20007f7e0ff */
[----:B------:R-:W-:Y:S01]  /*dd00*/  IMAD.X R223, R5, 0x1, R197, P4 ;  /* 0x0000000105df7824 */ /* 0x000fe200020e06c5 */
[C---:B------:R-:W-:Y:S01]  /*dd10*/  IADD3 R234, P4, PT, R4.reuse, R2, RZ ;  /* 0x0000000204ea7210 */ /* 0x040fe20007f9e0ff */
[----:B------:R-:W-:Y:S02]  /*dd20*/  VIADD R5, R4, UR30 ;  /* 0x0000001e04057c36 */ /* 0x000fe40008000000 */
[----:B------:R-:W-:Y:S01]  /*dd30*/  IMAD.X R237, R216, 0x1, R200, P3 ;  /* 0x00000001d8ed7824 */ /* 0x000fe200018e06c8 */
[----:B------:R-:W-:Y:S01]  /*dd40*/  IADD3 R232, P3, PT, R4, R196, RZ ;  /* 0x000000c404e87210 */ /* 0x000fe20007f7e0ff */
[----:B------:R-:W-:Y:S01]  /*dd50*/  IMAD.X R235, R216, 0x1, R199, P4 ;  /* 0x00000001d8eb7824 */ /* 0x000fe200020e06c7 */
[----:B------:R-:W-:-:S02]  /*dd60*/  IADD3 R230, P4, PT, R4, R198, RZ ;  /* 0x000000c604e67210 */ /* 0x000fc40007f9e0ff */
[----:B------:R-:W-:Y:S01]  /*dd70*/  SHF.R.S32.HI R201, RZ, 0x1f, R5 ;  /* 0x0000001fffc97819 */ /* 0x000fe20000011405 */
[C---:B------:R-:W-:Y:S01]  /*dd80*/  IMAD.X R233, R216.reuse, 0x1, R3, P3 ;  /* 0x00000001d8e97824 */ /* 0x040fe200018e0603 */
[C---:B------:R-:W-:Y:S01]  /*dd90*/  IADD3 R228, P3, PT, R5.reuse, R0, RZ ;  /* 0x0000000005e47210 */ /* 0x040fe20007f7e0ff */
[----:B------:R-:W-:Y:S01]  /*dda0*/  IMAD.X R231, R216, 0x1, R197, P4 ;  /* 0x00000001d8e77824 */ /* 0x000fe200020e06c5 */
[----:B------:R-:W-:-:S03]  /*ddb0*/  IADD3 R226, P4, PT, R5, R2, RZ ;  /* 0x0000000205e27210 */ /* 0x000fc60007f9e0ff */
[----:B------:R-:W-:Y:S01]  /*ddc0*/  IMAD.X R229, R201, 0x1, R200, P3 ;  /* 0x00000001c9e57824 */ /* 0x000fe200018e06c8 */
[----:B------:R-:W-:Y:S01]  /*ddd0*/  IADD3 R224, P3, PT, R5, R196, RZ ;  /* 0x000000c405e07210 */ /* 0x000fe20007f7e0ff */
[----:B------:R-:W-:Y:S01]  /*dde0*/  IMAD.X R227, R201, 0x1, R199, P4 ;  /* 0x00000001c9e37824 */ /* 0x000fe200020e06c7 */
[----:B------:R-:W-:-:S03]  /*ddf0*/  IADD3 R220, P4, PT, R5, R198, RZ ;  /* 0x000000c605dc7210 */ /* 0x000fc60007f9e0ff */
[C---:B------:R-:W-:Y:S02]  /*de00*/  IMAD.X R225, R201.reuse, 0x1, R3, P3 ;  /* 0x00000001c9e17824 */ /* 0x040fe400018e0603 */
[----:B------:R-:W-:Y:S01]  /*de10*/  IMAD.X R221, R201, 0x1, R197, P4 ;  /* 0x00000001c9dd7824 */ /* 0x000fe200020e06c5 */
[----:B------:R-:W-:Y:S02]  /*de20*/  PRMT R201, R240, 0x9910, RZ ;  /* 0x00009910f0c97816 */ /* 0x000fe400000000ff */
[----:B------:R-:W4:Y:S01]  /*de30*/  LDL.LU R240, [R1+0xe0] ;  /* 0x0000e00001f07983 */ /* 0x000f220000300800 */
[----:B---3--:R-:W-:Y:S01]  /*de40*/  ISETP.GE.AND P6, PT, R238, UR4, PT ;  /* 0x00000004ee007c0c */ /* 0x008fe2000bfc6270 */
[----:B------:R-:W-:Y:S01]  /*de50*/  VIADD R4, R5, UR30 ;  /* 0x0000001e05047c36 */ /* 0x000fe20008000000 */
[----:B------:R-:W-:Y:S01]  /*de60*/  ISETP.LT.AND P4, PT, R242, UR14, !P5 ;  /* 0x0000000ef2007c0c */ /* 0x000fe2000ef81270 */
[----:B------:R-:W3:Y:S01]  /*de70*/  LDL.LU R238, [R1+0xc] ;  /* 0x00000c0001ee7983 */ /* 0x000ee20000300800 */
[----:B------:R-:W-:Y:S01]  /*de80*/  SHF.R.S32.HI R239, RZ, 0x8, R239 ;  /* 0x00000008ffef7819 */ /* 0x000fe200000114ef */
[----:B------:R-:W0:Y:S01]  /*de90*/  LDCU UR4, c[0x0][0x39c] ;  /* 0x00007380ff0477ac */ /* 0x000e220008000800 */
[----:B------:R-:W-:-:S02]  /*dea0*/  SHF.R.S32.HI R5, RZ, 0x1f, R4 ;  /* 0x0000001fff057819 */ /* 0x000fc40000011404 */
[----:B------:R-:W-:Y:S01]  /*deb0*/  IADD3 R218, P3, PT, R4, R0, RZ ;  /* 0x0000000004da7210 */ /* 0x000fe20007f7e0ff */
[----:B------:R-:W0:Y:S01]  /*dec0*/  LDCU UR14, c[0x0][0x398] ;  /* 0x00007300ff0e77ac */ /* 0x000e220008000800 */
[----:B------:R-:W-:-:S03]  /*ded0*/  ISETP.LT.AND P5, PT, R241, UR26, !P5 ;  /* 0x0000001af1007c0c */ /* 0x000fc6000efa1270 */
[----:B------:R-:W-:Y:S01]  /*dee0*/  IMAD.X R219, R5, 0x1, R200, P3 ;  /* 0x0000000105db7824 */ /* 0x000fe200018e06c8 */
[----:B------:R-:W-:Y:S01]  /*def0*/  IADD3 R216, P3, PT, R4, R2, RZ ;  /* 0x0000000204d87210 */ /* 0x000fe20007f7e0ff */
[----:B------:R-:W-:Y:S01]  /*df00*/  @P4 STG.E.U8 desc[UR22][R204.64], R239 ;  /* 0x000000efcc004986 */ /* 0x000fe2000c101116 */
[----:B------:R-:W-:-:S03]  /*df10*/  SHF.R.S32.HI R201, RZ, 0x8, R201 ;  /* 0x00000008ffc97819 */ /* 0x000fc600000114c9 */
[----:B------:R-:W-:Y:S01]  /*df20*/  IMAD.X R217, R5, 0x1, R199, P3 ;  /* 0x0000000105d97824 */ /* 0x000fe200018e06c7 */
[----:B------:R-:W-:Y:S02]  /*df30*/  ISETP.LT.AND P3, PT, R246, UR24, !P2 ;  /* 0x00000018f6007c0c */ /* 0x000fe4000d761270 */
[----:B------:R-:W-:Y:S01]  /*df40*/  ISETP.LT.AND P4, PT, R245, UR20, !P2 ;  /* 0x00000014f5007c0c */ /* 0x000fe2000d781270 */
[----:B------:R0:W-:Y:S01]  /*df50*/  @P5 STG.E.U8 desc[UR22][R202.64], R201 ;  /* 0x000000c9ca005986 */ /* 0x0001e2000c101116 */
[----:B------:R-:W-:Y:S01]  /*df60*/  ISETP.LT.AND P5, PT, R242, UR18, !P2 ;  /* 0x00000012f2007c0c */ /* 0x000fe2000d7a1270 */
[----:B------:R-:W1:Y:S01]  /*df70*/  LDCU UR18, c[0x0][0x398] ;  /* 0x00007300ff1277ac */ /* 0x000e620008000800 */
[----:B------:R-:W-:Y:S02]  /*df80*/  F2FP.SATFINITE.E5M2.F32.PACK_AB_MERGE_C R134, R135, R134, RZ ;  /* 0x000000868786723e */ /* 0x000fe400048060ff */
[----:B------:R-:W-:Y:S02]  /*df90*/  F2FP.SATFINITE.E5M2.F32.PACK_AB_MERGE_C R70, R71, R70, RZ ;  /* 0x000000464746723e */ /* 0x000fe400048060ff */
[----:B------:R-:W-:Y:S01]  /*dfa0*/  F2FP.SATFINITE.E5M2.F32.PACK_AB_MERGE_C R7, R7, R6, RZ ;  /* 0x000000060707723e */ /* 0x000fe200048060ff */
[----:B------:R-:W-:Y:S01]  /*dfb0*/  VIADD R6, R249, 0x7 ;  /* 0x00000007f9067836 */ /* 0x000fe20000000000 */
[----:B------:R-:W-:Y:S01]  /*dfc0*/  ISETP.LT.AND P2, PT, R241, UR16, !P2 ;  /* 0x00000010f1007c0c */ /* 0x000fe2000d741270 */
[----:B------:R-:W1:Y:S01]  /*dfd0*/  LDCU UR16, c[0x0][0x398] ;  /* 0x00007300ff1077ac */ /* 0x000e620008000800 */
[----:B0-----:R-:W-:Y:S01]  /*dfe0*/  VIADD R201, R249, 0x6 ;  /* 0x00000006f9c97836 */ /* 0x001fe20000000000 */
[----:B---3--:R-:W-:-:S02]  /*dff0*/  F2FP.SATFINITE.E5M2.F32.PACK_AB_MERGE_C R238, R238, R252, RZ ;  /* 0x000000fceeee723e */ /* 0x008fc400048060ff */
[----:B------:R-:W4:Y:S04]  /*e000*/  LDL.LU R252, [R1+0x298] ;  /* 0x0002980001fc7983 */ /* 0x000f280000300800 */
[----:B------:R0:W-:Y:S04]  /*e010*/  @P3 STG.E.U8 desc[UR22][R132.64], R238 ;  /* 0x000000ee84003986 */ /* 0x0001e8000c101116 */
[----:B------:R3:W-:Y:S04]  /*e020*/  @P4 STG.E.U8 desc[UR22][R68.64], R134 ;  /* 0x0000008644004986 */ /* 0x0007e8000c101116 */
[----:B------:R1:W-:Y:S01]  /*e030*/  @P5 STG.E.U8 desc[UR22][R214.64], R70 ;  /* 0x00000046d6005986 */ /* 0x0003e2000c101116 */
[----:B0-----:R-:W-:-:S03]  /*e040*/  IADD3 R132, P4, PT, R4, R196, RZ ;  /* 0x000000c404847210 */ /* 0x001fc60007f9e0ff */
[----:B------:R-:W4:Y:S01]  /*e050*/  LDL.LU R239, [R1+0xb4] ;  /* 0x0000b40001ef7983 */ /* 0x000f220000300800 */
[----:B------:R-:W-:Y:S02]  /*e060*/  PRMT R238, R238, 0x9910, RZ ;  /* 0x00009910eeee7816 */ /* 0x000fe400000000ff */
[----:B------:R-:W-:Y:S01]  /*e070*/  ISETP.LT.AND P5, PT, R246, UR28, !P0 ;  /* 0x0000001cf6007c0c */ /* 0x000fe2000c7a1270 */
[----:B------:R-:W-:Y:S01]  /*e080*/  IMAD.X R133, R5, 0x1, R3, P4 ;  /* 0x0000000105857824 */ /* 0x000fe200020e0603 */
[----:B------:R-:W4:Y:S01]  /*e090*/  LDL.LU R204, [R1+0xc0] ;  /* 0x0000c00001cc7983 */ /* 0x000f220000300800 */
[----:B------:R-:W-:Y:S01]  /*e0a0*/  ISETP.GE.AND P4, PT, R6, UR4, PT ;  /* 0x0000000406007c0c */ /* 0x000fe2000bf86270 */
[----:B------:R-:W-:Y:S01]  /*e0b0*/  IMAD.MOV.U32 R6, RZ, RZ, R238 ;  /* 0x000000ffff067224 */ /* 0x000fe200078e00ee */
[----:B--2---:R-:W-:Y:S01]  /*e0c0*/  ISETP.GE.AND P3, PT, R201, UR6, PT ;  /* 0x00000006c9007c0c */ /* 0x004fe2000bf66270 */
[----:B------:R-:W2:Y:S01]  /*e0d0*/  LDL.LU R205, [R1+0xc4] ;  /* 0x0000c40001cd7983 */ /* 0x000ea20000300800 */
[----:B---3--:R-:W-:Y:S01]  /*e0e0*/  PRMT R134, R134, 0x9910, RZ ;  /* 0x0000991086867816 */ /* 0x008fe200000000ff */
[----:B------:R-:W0:Y:S02]  /*e0f0*/  LDCU UR6, c[0x0][0x398] ;  /* 0x00007300ff0677ac */ /* 0x000e240008000800 */
[----:B------:R-:W3:Y:S01]  /*e100*/  LDL.LU R202, [R1+0x94] ;  /* 0x0000940001ca7983 */ /* 0x000ee20000300800 */
[----:B------:R-:W-:Y:S01]  /*e110*/  SHF.R.S32.HI R6, RZ, 0x8, R6 ;  /* 0x00000008ff067819 */ /* 0x000fe20000011406 */
[----:B------:R-:W0:Y:S02]  /*e120*/  LDCU UR4, c[0x0][0x39c] ;  /* 0x00007380ff0477ac */ /* 0x000e240008000800 */
[----:B------:R-:W4:Y:S04]  /*e130*/  LDL.LU R203, [R1+0xb0] ;  /* 0x0000b00001cb7983 */ /* 0x000f280000300800 */
[----:B------:R-:W3:Y:S04]  /*e140*/  LDL.LU R201, [R1+0x90] ;  /* 0x0000900001c97983 */ /* 0x000ee80000300800 */
[----:B------:R-:W2:Y:S04]  /*e150*/  LDL.LU R135, [R1+0x14] ;  /* 0x0000140001877983 */ /* 0x000ea80000300800 */
[----:B------:R-:W2:Y:S04]  /*e160*/  LDL.LU R71, [R1+0x10] ;  /* 0x0000100001477983 */ /* 0x000ea80000300800 */
[----:B-1----:R-:W2:Y:S04]  /*e170*/  LDL.LU R214, [R1+0x80] ;  /* 0x0000800001d67983 */ /* 0x002ea80000300800 */
[----:B------:R-:W2:Y:S04]  /*e180*/  LDL.LU R215, [R1+0x84] ;  /* 0x0000840001d77983 */ /* 0x000ea80000300800 */
[----:B------:R-:W2:Y:S04]  /*e190*/  LDL.LU R238, [R1+0x64] ;  /* 0x0000640001ee7983 */ /* 0x000ea80000300800 */
[----:B------:R1:W-:Y:S04]  /*e1a0*/  @P2 STG.E.U8 desc[UR22][R212.64], R7 ;  /* 0x00000007d4002986 */ /* 0x0003e8000c101116 */
[----:B------:R0:W-:Y:S04]  /*e1b0*/  @P5 STG.E.U8 desc[UR22][R210.64], R6 ;  /* 0x00000006d2005986 */ /* 0x0001e8000c101116 */
[----:B-1----:R-:W2:Y:S04]  /*e1c0*/  LDL.LU R212, [R1+0x54] ;  /* 0x0000540001d47983 */ /* 0x002ea80000300800 */
[----:B------:R-:W2:Y:S01]  /*e1d0*/  LDL.LU R213, [R1+0x60] ;  /* 0x0000600001d57983 */ /* 0x000ea20000300800 */
[----:B0-----:R-:W-:-:S03]  /*e1e0*/  IMAD.MOV.U32 R6, RZ, RZ, R134 ;  /* 0x000000ffff067224 */ /* 0x001fc600078e0086 */
[----:B------:R-:W2:Y:S04]  /*e1f0*/  LDL.LU R210, [R1+0x1c] ;  /* 0x00001c0001d27983 */ /* 0x000ea80000300800 */
[----:B------:R-:W2:Y:S04]  /*e200*/  LDL.LU R211, [R1+0x50] ;  /* 0x0000500001d37983 */ /* 0x000ea80000300800 */
[----:B------:R-:W2:Y:S01]  /*e210*/  LDL.LU R134, [R1+0x18] ;  /* 0x0000180001867983 */ /* 0x000ea20000300800 */
[----:B------:R-:W-:Y:S02]  /*e220*/  ISETP.LT.AND P2, PT, R245, UR32, !P0 ;  /* 0x00000020f5007c0c */ /* 0x000fe4000c741270 */
[----:B------:R-:W-:-:S02]  /*e230*/  SHF.R.S32.HI R6, RZ, 0x8, R6 ;  /* 0x00000008ff067819 */ /* 0x000fc40000011406 */
[----:B------:R-:W-:-:S09]  /*e240*/  F2FP.SATFINITE.E5M2.F32.PACK_AB_MERGE_C R9, R9, R8, RZ ;  /* 0x000000080909723e */ /* 0x000fd200048060ff */
[----:B------:R0:W-:Y:S04]  /*e250*/  @P2 STG.E.U8 desc[UR22][R208.64], R6 ;  /* 0x00000006d0002986 */ /* 0x0001e8000c101116 */
[----:B0-----:R-:W3:Y:S01]  /*e260*/  LDL.LU R209, [R1+0x20] ;  /* 0x0000200001d17983 */ /* 0x001ee20000300800 */
[----:B------:R-:W-:Y:S02]  /*e270*/  ISETP.LT.AND P5, PT, R242, UR34, !P0 ;  /* 0x00000022f2007c0c */ /* 0x000fe4000c7a1270 */
[----:B------:R-:W-:Y:S02]  /*e280*/  PRMT R68, R70, 0x9910, RZ ;  /* 0x0000991046447816 */ /* 0x000fe400000000ff */
[----:B------:R-:W-:Y:S01]  /*e290*/  ISETP.LT.AND P0, PT, R241, UR6, !P0 ;  /* 0x00000006f1007c0c */ /* 0x000fe2000c701270 */
[----:B------:R-:W0:Y:S01]  /*e2a0*/  LDCU UR6, c[0x0][0x39c] ;  /* 0x00007380ff0677ac */ /* 0x000e220008000800 */
[----:B------:R-:W-:-:S02]  /*e2b0*/  ISETP.LT.AND P2, PT, R246, UR9, !P1 ;  /* 0x00000009f6007c0c */ /* 0x000fc4000cf41270 */
[----:B------:R-:W-:Y:S01]  /*e2c0*/  SHF.R.S32.HI R6, RZ, 0x8, R68 ;  /* 0x00000008ff067819 */ /* 0x000fe20000011444 */
[----:B------:R-:W1:Y:S01]  /*e2d0*/  LDCU UR9, c[0x0][0x398] ;  /* 0x00007300ff0977ac */ /* 0x000e620008000800 */
[----:B------:R-:W-:-:S03]  /*e2e0*/  PRMT R7, R7, 0x9910, RZ ;  /* 0x0000991007077816 */ /* 0x000fc600000000ff */
[----:B------:R0:W-:Y:S01]  /*e2f0*/  @P5 STG.E.U8 desc[UR22][R206.64], R6 ;  /* 0x00000006ce005986 */ /* 0x0001e2000c101116 */
[----:B------:R-:W-:Y:S02]  /*e300*/  SHF.R.S32.HI R7, RZ, 0x8, R7 ;  /* 0x00000008ff077819 */ /* 0x000fe40000011407 */
[C---:B------:R-:W-:Y:S01]  /*e310*/  IADD3 R70, P5, PT, R4.reuse, R198, RZ ;  /* 0x000000c604467210 */ /* 0x040fe20007fbe0ff */
[----:B------:R-:W-:Y:S02]  /*e320*/  VIADD R4, R4, UR30 ;  /* 0x0000001e04047c36 */ /* 0x000fe40008000000 */
[----:B------:R1:W-:Y:S03]  /*e330*/  @P0 STG.E.U8 desc[UR22][R222.64], R7 ;  /* 0x00000007de000986 */ /* 0x0003e6000c101116 */
[----:B------:R-:W-:Y:S01]  /*e340*/  IADD3 R68, P0, PT, R4, R0, RZ ;  /* 0x0000000004447210 */ /* 0x000fe20007f1e0ff */
[----:B0-----:R-:W-:Y:S01]  /*e350*/  VIADD R6, R249, 0x8 ;  /* 0x00000008f9067836 */ /* 0x001fe20000000000 */
[----:B------:R-:W-:-:S02]  /*e360*/  F2FP.SATFINITE.E5M2.F32.PACK_AB_MERGE_C R136, R137, R136, RZ ;  /* 0x000000888988723e */ /* 0x000fc400048060ff */
[----:B------:R-:W-:Y:S02]  /*e370*/  F2FP.SATFINITE.E5M2.F32.PACK_AB_MERGE_C R72, R73, R72, RZ ;  /* 0x000000484948723e */ /* 0x000fe400048060ff */
[----:B--2---:R-:W-:Y:S02]  /*e380*/  F2FP.SATFINITE.E5M2.F32.PACK_AB_MERGE_C R8, R210, R134, RZ ;  /* 0x00000086d208723e */ /* 0x004fe400048060ff */
[----:B------:R-:W3:Y:S01]  /*e390*/  LDL.LU R210, [R1+0x24] ;  /* 0x0000240001d27983 */ /* 0x000ee20000300800 */
[----:B------:R-:W-:Y:S01]  /*e3a0*/  F2FP.SATFINITE.E5M2.F32.PACK_AB_MERGE_C R135, R135, R71, RZ ;  /* 0x000000478787723e */ /* 0x000fe200048060ff */
[----:B------:R-:W-:Y:S01]  /*e3b0*/  IMAD.X R71, R5, 0x1, R197, P5 ;  /* 0x0000000105477824 */ /* 0x000fe200028e06c5 */
[----:B------:R-:W-:Y:S02]  /*e3c0*/  SHF.R.S32.HI R5, RZ, 0x1f, R4 ;  /* 0x0000001fff057819 */ /* 0x000fe40000011404 */
[----:B------:R-:W-:Y:S01]  /*e3d0*/  ISETP.LT.AND P5, PT, R245, UR10, !P1 ;  /* 0x0000000af5007c0c */ /* 0x000fe2000cfa1270 */
[----:B------:R-:W0:Y:S02]  /*e3e0*/  LDCU UR10, c[0x0][0x398] ;  /* 0x00007300ff0a77ac */ /* 0x000e240008000800 */
[----:B------:R-:W-:Y:S01]  /*e3f0*/  IMAD.X R69, R5, 0x1, R200, P0 ;  /* 0x0000000105457824 */ /* 0x000fe200000e06c8 */
[----:B-1----:R-:W-:Y:S01]  /*e400*/  ISETP.LT.AND P0, PT, R242, UR9, !P1 ;  /* 0x00000009f2007c0c */ /* 0x002fe2000cf01270 */
[----:B------:R-:W-:Y:S01]  /*e410*/  @P2 STG.E.U8 desc[UR22][R236.64], R135 ;  /* 0x00000087ec002986 */ /* 0x000fe2000c101116 */
[----:B------:R-:W-:Y:S01]  /*e420*/  ISETP.LT.AND P1, PT, R241, UR12, !P1 ;  /* 0x0000000cf1007c0c */ /* 0x000fe2000cf21270 */
[----:B------:R-:W1:Y:S01]  /*e430*/  LDCU UR9, c[0x0][0x398] ;  /* 0x00007300ff0977ac */ /* 0x000e620008000800 */
[----:B------:R-:W-:Y:S01]  /*e440*/  ISETP.GE.AND P2, PT, R6, UR4, PT ;  /* 0x0000000406007c0c */ /* 0x000fe2000bf46270 */
[----:B------:R-:W-:Y:S01]  /*e450*/  VIADD R6, R249, 0x9 ;  /* 0x00000009f9067836 */ /* 0x000fe20000000000 */
[----:B------:R-:W-:Y:S01]  /*e460*/  PRMT R7, R135, 0x9910, RZ ;  /* 0x0000991087077816 */ /* 0x000fe200000000ff */
[----:B------:R-:W2:Y:S02]  /*e470*/  LDCU UR12, c[0x0][0x398] ;  /* 0x00007300ff0c77ac */ /* 0x000ea40008000800 */
[----:B------:R-:W-:Y:S01]  /*e480*/  @P5 STG.E.U8 desc[UR22][R234.64], R136 ;  /* 0x00000088ea005986 */ /* 0x000fe2000c101116 */
[----:B------:R-:W-:Y:S01]  /*e490*/  ISETP.LT.AND P5, PT, R246, UR14, !P6 ;  /* 0x0000000ef6007c0c */ /* 0x000fe2000f7a1270 */
[----:B------:R-:W2:Y:S02]  /*e4a0*/  LDCU UR4, c[0x0][0x39c] ;  /* 0x00007380ff0477ac */ /* 0x000ea40008000800 */
[----:B------:R-:W-:Y:S01]  /*e4b0*/  @P0 STG.E.U8 desc[UR22][R232.64], R72 ;  /* 0x00000048e8000986 */ /* 0x000fe2000c101116 */
[----:B------:R-:W-:Y:S01]  /*e4c0*/  ISETP.GE.AND P0, PT, R6, UR6, PT ;  /* 0x0000000606007c0c */ /* 0x000fe2000bf06270 */
[----:B------:R-:W-:Y:S01]  /*e4d0*/  IMAD.MOV.U32 R6, RZ, RZ, R7 ;  /* 0x000000ffff067224 */ /* 0x000fe200078e0007 */
[----:B------:R-:W4:Y:S01]  /*e4e0*/  LDCU UR6, c[0x0][0x398] ;  /* 0x00007300ff0677ac */ /* 0x000f220008000800 */
[----:B------:R2:W-:Y:S01]  /*e4f0*/  @P1 STG.E.U8 desc[UR22][R230.64], R9 ;  /* 0x00000009e6001986 */ /* 0x0005e2000c101116 */
[----:B0-----:R-:W-:-:S02]  /*e500*/  ISETP.LT.AND P1, PT, R245, UR10, !P6 ;  /* 0x0000000af5007c0c */ /* 0x001fc4000f721270 */
[----:B------:R-:W-:Y:S01]  /*e510*/  SHF.R.S32.HI R6, RZ, 0x8, R6 ;  /* 0x00000008ff067819 */ /* 0x000fe20000011406 */
[----:B------:R-:W0:Y:S01]  /*e520*/  LDCU UR10, c[0x0][0x398] ;  /* 0x00007300ff0a77ac */ /* 0x000e220008000800 */
[----:B------:R-:W-:-:S03]  /*e530*/  PRMT R7, R136, 0x9910, RZ ;  /* 0x0000991088077816 */ /* 0x000fc600000000ff */
[----:B------:R4:W-:Y:S01]  /*e540*/  @P5 STG.E.U8 desc[UR22][R228.64], R6 ;  /* 0x00000006e4005986 */ /* 0x0009e2000c101116 */
[----:B-1----:R-:W-:Y:S01]  /*e550*/  ISETP.LT.AND P5, PT, R242, UR9, !P6 ;  /* 0x00000009f2007c0c */ /* 0x002fe2000f7a1270 */
[----:B------:R-:W1:Y:S01]  /*e560*/  LDCU UR9, c[0x0][0x398] ;  /* 0x00007300ff0977ac */ /* 0x000e620008000800 */
[----:B------:R-:W-:Y:S02]  /*e570*/  SHF.R.S32.HI R7, RZ, 0x8, R7 ;  /* 0x00000008ff077819 */ /* 0x000fe40000011407 */
[----:B--2---:R-:W-:Y:S01]  /*e580*/  PRMT R9, R9, 0x9910, RZ ;  /* 0x0000991009097816 */ /* 0x004fe200000000ff */
[----:B------:R-:W2:Y:S01]  /*e590*/  LDCU UR14, c[0x0][0x398] ;  /* 0x00007300ff0e77ac */ /* 0x000ea20008000800 */
[----:B------:R-:W-:Y:S01]  /*e5a0*/  ISETP.LT.AND P6, PT, R241, UR12, !P6 ;  /* 0x0000000cf1007c0c */ /* 0x000fe2000f7c1270 */
[----:B------:R0:W-:Y:S01]  /*e5b0*/  @P1 STG.E.U8 desc[UR22][R226.64], R7 ;  /* 0x00000007e2001986 */ /* 0x0001e2000c101116 */
[----:B----4-:R-:W-:Y:S01]  /*e5c0*/  PRMT R6, R72, 0x9910, RZ ;  /* 0x0000991048067816 */ /* 0x010fe200000000ff */
[----:B------:R-:W4:Y:S01]  /*e5d0*/  LDCU UR12, c[0x0][0x398] ;  /* 0x00007300ff0c77ac */ /* 0x000f220008000800 */
[----:B------:R-:W-:-:S02]  /*e5e0*/  ISETP.LT.AND P1, PT, R246, UR6, !P3 ;  /* 0x00000006f6007c0c */ /* 0x000fc4000df21270 */
[----:B------:R-:W-:Y:S01]  /*e5f0*/  SHF.R.S32.HI R6, RZ, 0x8, R6 ;  /* 0x00000008ff067819 */ /* 0x000fe20000011406 */
[----:B------:R-:W1:Y:S01]  /*e600*/  LDCU UR6, c[0x0][0x398] ;  /* 0x00007300ff0677ac */ /* 0x000e620008000800 */
[----:B0-----:R-:W-:-:S03]  /*e610*/  IMAD.MOV.U32 R7, RZ, RZ, R9 ;  /* 0x000000ffff077224 */ /* 0x001fc600078e0009 */
[----:B------:R0:W-:Y:S01]  /*e620*/  @P5 STG.E.U8 desc[UR22][R224.64], R6 ;  /* 0x00000006e0005986 */ /* 0x0001e2000c101116 */
[----:B------:R-:W-:Y:S01]  /*e630*/  ISETP.LT.AND P5, PT, R245, UR10, !P3 ;  /* 0x0000000af5007c0c */ /* 0x000fe2000dfa1270 */
[----:B------:R-:W2:Y:S01]  /*e640*/  LDCU UR10, c[0x0][0x398] ;  /* 0x00007300ff0a77ac */ /* 0x000ea20008000800 */
[----:B0-----:R-:W-:-:S05]  /*e650*/  SHF.R.S32.HI R6, RZ, 0x8, R7 ;  /* 0x00000008ff067819 */ /* 0x001fca0000011407 */
[----:B------:R0:W-:Y:S01]  /*e660*/  @P6 STG.E.U8 desc[UR22][R220.64], R6 ;  /* 0x00000006dc006986 */ /* 0x0001e2000c101116 */
[----:B-1----:R-:W-:Y:S01]  /*e670*/  ISETP.LT.AND P6, PT, R242, UR9, !P3 ;  /* 0x00000009f2007c0c */ /* 0x002fe2000dfc1270 */
[----:B------:R-:W1:Y:S01]  /*e680*/  LDCU UR9, c[0x0][0x398] ;  /* 0x00007300ff0977ac */ /* 0x000e620008000800 */
[----:B------:R-:W-:Y:S02]  /*e690*/  F2FP.SATFINITE.E5M2.F32.PACK_AB_MERGE_C R138, R139, R138, RZ ;  /* 0x0000008a8b8a723e */ /* 0x000fe400048060ff */
[----:B------:R-:W-:Y:S01]  /*e6a0*/  ISETP.LT.AND P3, PT, R241, UR6, !P3 ;  /* 0x00000006f1007c0c */ /* 0x000fe2000df61270 */
[----:B------:R1:W-:Y:S01]  /*e6b0*/  @P1 STG.E.U8 desc[UR22][R218.64], R8 ;  /* 0x00000008da001986 */ /* 0x0003e2000c101116 */
[----:B------:R-:W-:Y:S02]  /*e6c0*/  F2FP.SATFINITE.E5M2.F32.PACK_AB_MERGE_C R75, R75, R74, RZ ;  /* 0x0000004a4b4b723e */ /* 0x000fe400048060ff */
[----:B------:R-:W-:Y:S01]  /*e6d0*/  F2FP.SATFINITE.E5M2.F32.PACK_AB_MERGE_C R134, R11, R10, RZ ;  /* 0x0000000a0b86723e */ /* 0x000fe200048060ff */
[----:B0-----:R-:W-:Y:S01]  /*e6e0*/  VIADD R6, R249, 0xa ;  /* 0x0000000af9067836 */ /* 0x001fe20000000000 */
[----:B------:R-:W-:Y:S01]  /*e6f0*/  @P5 STG.E.U8 desc[UR22][R216.64], R138 ;  /* 0x0000008ad8005986 */ /* 0x000fe2000c101116 */
[----:B------:R-:W-:Y:S01]  /*e700*/  PRMT R9, R8, 0x9910, RZ ;  /* 0x0000991008097816 */ /* 0x000fe200000000ff */
[----:B------:R-:W-:Y:S01]  /*e710*/  VIADD R72, R4, UR30 ;  /* 0x0000001e04487c36 */ /* 0x000fe20008000000 */
[----:B------:R-:W0:Y:S01]  /*e720*/  LDCU UR6, c[0x0][0x39c] ;  /* 0x00007380ff0677ac */ /* 0x000e220008000800 */
[----:B------:R-:W-:-:S02]  /*e730*/  ISETP.GE.AND P1, PT, R6, UR4, PT ;  /* 0x0000000406007c0c */ /* 0x000fc4000bf26270 */
[----:B------:R-:W-:Y:S01]  /*e740*/  IADD3 R6, P5, PT, R4, R2, RZ ;  /* 0x0000000204067210 */ /* 0x000fe20007fbe0ff */
[----:B------:R-:W-:Y:S01]  /*e750*/  @P6 STG.E.U8 desc[UR22][R132.64], R75 ;  /* 0x0000004b84006986 */ /* 0x000fe2000c101116 */
[----:B-1----:R-:W-:Y:S01]  /*e760*/  ISETP.LT.AND P6, PT, R245, UR9, !P4 ;  /* 0x00000009f5007c0c */ /* 0x002fe2000e7c1270 */
[----:B------:R-:W1:Y:S02]  /*e770*/  LDCU UR4, c[0x0][0x39c] ;  /* 0x00007380ff0477ac */ /* 0x000e640008000800 */
[----:B------:R-:W-:Y:S01]  /*e780*/  IMAD.X R7, R5, 0x1, R199, P5 ;  /* 0x0000000105077824 */ /* 0x000fe200028e06c7 */
[----:B--2---:R-:W-:Y:S01]  /*e790*/  ISETP.LT.AND P5, PT, R246, UR10, !P4 ;  /* 0x0000000af6007c0c */ /* 0x004fe2000e7a1270 */
[----:B------:R2:W-:Y:S01]  /*e7a0*/  @P3 STG.E.U8 desc[UR22][R70.64], R134 ;  /* 0x0000008646003986 */ /* 0x0005e2000c101116 */
[----:B------:R-:W-:Y:S01]  /*e7b0*/  PRMT R8, R138, 0x9910, RZ ;  /* 0x000099108a087816 */ /* 0x000fe200000000ff */
[----:B------:R-:W-:Y:S01]  /*e7c0*/  VIADD R74, R249, 0xb ;  /* 0x0000000bf94a7836 */ /* 0x000fe20000000000 */
[----:B------:R-:W-:Y:S01]  /*e7d0*/  SHF.R.S32.HI R9, RZ, 0x8, R9 ;  /* 0x00000008ff097819 */ /* 0x000fe20000011409 */
[----:B------:R-:W0:Y:S01]  /*e7e0*/  LDCU UR10, c[0x0][0x398] ;  /* 0x00007300ff0a77ac */ /* 0x000e220008000800 */
[----:B------:R-:W-:Y:S01]  /*e7f0*/  SHF.R.S32.HI R73, RZ, 0x1f, R72 ;  /* 0x0000001fff497819 */ /* 0x000fe20000011448 */
[----:B------:R-:W0:Y:S01]  /*e800*/  LDCU UR9, c[0x0][0x398] ;  /* 0x00007300ff0977ac */ /* 0x000e220008000800 */
[----:B--2---:R-:W-:-:S02]  /*e810*/  IADD3 R70, P3, PT, R4, R196, RZ ;  /* 0x000000c404467210 */ /* 0x004fc40007f7e0ff */
[----:B------:R-:W-:-:S03]  /*e820*/  SHF.R.S32.HI R133, RZ, 0x8, R8 ;  /* 0x00000008ff857819 */ /* 0x000fc60000011408 */
[----:B------:R-:W-:Y:S01]  /*e830*/  IMAD.X R71, R5, 0x1, R3, P3 ;  /* 0x0000000105477824 */ /* 0x000fe200018e0603 */
[C---:B------:R-:W-:Y:S01]  /*e840*/  IADD3 R10, P3, PT, R72.reuse, R0, RZ ;  /* 0x00000000480a7210 */ /* 0x040fe20007f7e0ff */
[----:B------:R-:W-:Y:S04]  /*e850*/  @P5 STG.E.U8 desc[UR22][R68.64], R9 ;  /* 0x0000000944005986 */ /* 0x000fe8000c101116 */
[----:B------:R2:W-:Y:S01]  /*e860*/  @P6 STG.E.U8 desc[UR22][R6.64], R133 ;  /* 0x0000008506006986 */ /* 0x0005e2000c101116 */
[----:B------:R-:W-:Y:S01]  /*e870*/  IMAD.X R11, R73, 0x1, R200, P3 ;  /* 0x00000001490b7824 */ /* 0x000fe200018e06c8 */
[----:B--2---:R-:W-:Y:S02]  /*e880*/  IADD3 R6, P3, PT, R72, R196, RZ ;  /* 0x000000c448067210 */ /* 0x004fe40007f7e0ff */
[----:B------:R-:W-:-:S03]  /*e890*/  IADD3 R68, P5, PT, R4, R198, RZ ;  /* 0x000000c604447210 */ /* 0x000fc60007fbe0ff */
[----:B------:R-:W-:Y:S01]  /*e8a0*/  IMAD.X R7, R73, 0x1, R3, P3 ;  /* 0x0000000149077824 */ /* 0x000fe200018e0603 */
[----:B------:R-:W-:Y:S01]  /*e8b0*/  IADD3 R4, P3, PT, R72, R198, RZ ;  /* 0x000000c648047210 */ /* 0x000fe20007f7e0ff */
[----:B------:R-:W-:-:S04]  /*e8c0*/  IMAD.X R69, R5, 0x1, R197, P5 ;  /* 0x0000000105457824 */ /* 0x000fc800028e06c5 */
[----:B------:R-:W-:Y:S01]  /*e8d0*/  IMAD.X R5, R73, 0x1, R197, P3 ;  /* 0x0000000149057824 */ /* 0x000fe200018e06c5 */
[----:B-1----:R-:W-:Y:S02]  /*e8e0*/  ISETP.GE.AND P3, PT, R74, UR4, PT ;  /* 0x000000044a007c0c */ /* 0x002fe4000bf66270 */
[----:B------:R-:W-:Y:S01]  /*e8f0*/  PRMT R75, R75, 0x9910, RZ ;  /* 0x000099104b4b7816 */ /* 0x000fe200000000ff */
[----:B------:R-:W-:Y:S01]  /*e900*/  VIADD R132, R249, 0xc ;  /* 0x0000000cf9847836 */ /* 0x000fe20000000000 */
[----:B------:R-:W-:Y:S01]  /*e910*/  IADD3 R8, P5, PT, R72, R2, RZ ;  /* 0x0000000248087210 */ /* 0x000fe20007fbe0ff */
[----:B------:R-:W1:Y:S01]  /*e920*/  LDCU UR4, c[0x0][0x39c] ;  /* 0x00007380ff0477ac */ /* 0x000e620008000800 */
[----:B---3--:R-:W-:Y:S02]  /*e930*/  F2FP.SATFINITE.E5M2.F32.PACK_AB_MERGE_C R74, R210, R209, RZ ;  /* 0x000000d1d24a723e */ /* 0x008fe400048060ff */
[----:B------:R-:W2:Y:S04]  /*e940*/  LDL.LU R209, [R1+0x28] ;  /* 0x0000280001d17983 */ /* 0x000ea80000300800 */
[----:B------:R-:W2:Y:S01]  /*e950*/  LDL.LU R210, [R1+0x2c] ;  /* 0x00002c0001d27983 */ /* 0x000ea20000300800 */
[----:B------:R-:W-:Y:S01]  /*e960*/  IMAD.X R9, R73, 0x1, R199, P5 ;  /* 0x0000000149097824 */ /* 0x000fe200028e06c7 */
[----:B------:R-:W-:-:S02]  /*e970*/  PRMT R134, R134, 0x9910, RZ ;  /* 0x0000991086867816 */ /* 0x000fc400000000ff */
[----:B0-----:R-:W-:Y:S01]  /*e980*/  ISETP.LT.AND P5, PT, R242, UR10, !P4 ;  /* 0x0000000af2007c0c */ /* 0x001fe2000e7a1270 */
[----:B------:R-:W0:Y:S01]  /*e990*/  LDCU UR10, c[0x0][0x398] ;  /* 0x00007300ff0a77ac */ /* 0x000e220008000800 */
[----:B------:R-:W-:Y:S02]  /*e9a0*/  ISETP.LT.AND P4, PT, R241, UR9, !P4 ;  /* 0x00000009f1007c0c */ /* 0x000fe4000e781270 */
[----:B----4-:R-:W-:Y:S01]  /*e9b0*/  ISETP.LT.AND P6, PT, R246, UR12, !P2 ;  /* 0x0000000cf6007c0c */ /* 0x010fe2000d7c1270 */
[----:B------:R-:W3:Y:S01]  /*e9c0*/  LDCU UR9, c[0x0][0x398] ;  /* 0x00007300ff0977ac */ /* 0x000ee20008000800 */
[----:B------:R-:W-:Y:S01]  /*e9d0*/  SHF.R.S32.HI R73, RZ, 0x8, R75 ;  /* 0x00000008ff497819 */ /* 0x000fe2000001144b */
[----:B------:R-:W-:Y:S01]  /*e9e0*/  IMAD.MOV.U32 R75, RZ, RZ, R134 ;  /* 0x000000ffff4b7224 */ /* 0x000fe200078e0086 */
[----:B------:R-:W-:Y:S01]  /*e9f0*/  F2FP.SATFINITE.E5M2.F32.PACK_AB_MERGE_C R141, R141, R140, RZ ;  /* 0x0000008c8d8d723e */ /* 0x000fe200048060ff */
[----:B------:R-:W4:Y:S03]  /*ea00*/  LDCU UR12, c[0x0][0x398] ;  /* 0x00007300ff0c77ac */ /* 0x000f260008000800 */
[----:B------:R-:W-:Y:S01]  /*ea10*/  SHF.R.S32.HI R75, RZ, 0x8, R75 ;  /* 0x00000008ff4b7819 */ /* 0x000fe2000001144b */
[----:B------:R0:W-:Y:S04]  /*ea20*/  @P5 STG.E.U8 desc[UR22][R70.64], R73 ;  /* 0x0000004946005986 */ /* 0x0001e8000c101116 */
[----:B------:R-:W-:Y:S04]  /*ea30*/  @P4 STG.E.U8 desc[UR22][R68.64], R75 ;  /* 0x0000004b44004986 */ /* 0x000fe8000c101116 */
[----:B------:R1:W-:Y:S01]  /*ea40*/  @P6 STG.E.U8 desc[UR22][R10.64], R74 ;  /* 0x0000004a0a006986 */ /* 0x0003e2000c101116 */
[----:B------:R-:W-:Y:S01]  /*ea50*/  ISETP.GE.AND P6, PT, R132, UR6, PT ;  /* 0x0000000684007c0c */ /* 0x000fe2000bfc6270 */
[----:B------:R-:W2:Y:S01]  /*ea60*/  LDCU UR6, c[0x0][0x39c] ;  /* 0x00007380ff0677ac */ /* 0x000ea20008000800 */
[----:B------:R-:W-:-:S02]  /*ea70*/  ISETP.LT.AND P5, PT, R245, UR14, !P2 ;  /* 0x0000000ef5007c0c */ /* 0x000fc4000d7a1270 */
[----:B------:R-:W-:Y:S01]  /*ea80*/  ISETP.LT.AND P4, PT, R242, UR16, !P2 ;  /* 0x00000010f2007c0c */ /* 0x000fe2000d781270 */
[----:B0-----:R-:W-:Y:S01]  /*ea90*/  VIADD R71, R72, UR30 ;  /* 0x0000001e48477c36 */ /* 0x001fe20008000000 */
[----:B------:R-:W-:Y:S01]  /*eaa0*/  F2FP.SATFINITE.E5M2.F32.PACK_AB_MERGE_C R77, R77, R76, RZ ;  /* 0x0000004c4d4d723e */ /* 0x000fe200048060ff */
[----:B------:R-:W0:Y:S01]  /*eab0*/  LDCU UR14, c[0x0][0x398] ;  /* 0x00007300ff0e77ac */ /* 0x000e220008000800 */
[----:B---3--:R-:W-:Y:S02]  /*eac0*/  ISETP.LT.AND P2, PT, R241, UR9, !P2 ;  /* 0x00000009f1007c0c */ /* 0x008fe4000d741270 */
[----:B------:R-:W-:Y:S01]  /*ead0*/  SHF.R.S32.HI R70, RZ, 0x1f, R71 ;  /* 0x0000001fff467819 */ /* 0x000fe20000011447 */
[----:B------:R-:W3:Y:S04]  /*eae0*/  LDCU UR9, c[0x0][0x398] ;  /* 0x00007300ff0977ac */ /* 0x000ee80008000800 */
[----:B------:R-:W-:Y:S01]  /*eaf0*/  @P5 STG.E.U8 desc[UR22][R8.64], R141 ;  /* 0x0000008d08005986 */ /* 0x000fe2000c101116 */
[----:B-1----:R-:W-:Y:S01]  /*eb00*/  F2FP.SATFINITE.E5M2.F32.PACK_AB_MERGE_C R11, R13, R12, RZ ;  /* 0x0000000c0d0b723e */ /* 0x002fe200048060ff */
[----:B------:R-:W1:Y:S02]  /*eb10*/  LDCU UR16, c[0x0][0x398] ;  /* 0x00007300ff1077ac */ /* 0x000e640008000800 */
[----:B------:R0:W-:Y:S01]  /*eb20*/  @P4 STG.E.U8 desc[UR22][R6.64], R77 ;  /* 0x0000004d06004986 */ /* 0x0001e2000c101116 */
[----:B------:R-:W-:-:S02]  /*eb30*/  PRMT R75, R74, 0x9910, RZ ;  /* 0x000099104a4b7816 */ /* 0x000fc400000000ff */
[C---:B0-----:R-:W-:Y:S02]  /*eb40*/  IADD3 R6, P4, PT, R71.reuse, R2, RZ ;  /* 0x0000000247067210 */ /* 0x041fe40007f9e0ff */
[----:B------:R-:W-:-:S03]  /*eb50*/  IADD3 R8, P5, PT, R71, R0, RZ ;  /* 0x0000000047087210 */ /* 0x000fc60007fbe0ff */
[----:B------:R-:W-:Y:S01]  /*eb60*/  IMAD.X R7, R70, 0x1, R199, P4 ;  /* 0x0000000146077824 */ /* 0x000fe200020e06c7 */
[----:B------:R-:W-:Y:S01]  /*eb70*/  ISETP.LT.AND P4, PT, R246, UR10, !P0 ;  /* 0x0000000af6007c0c */ /* 0x000fe2000c781270 */
[----:B------:R-:W0:Y:S01]  /*eb80*/  LDCU UR10, c[0x0][0x398] ;  /* 0x00007300ff0a77ac */ /* 0x000e220008000800 */
[----:B------:R-:W-:Y:S01]  /*eb90*/  IMAD.X R9, R70, 0x1, R200, P5 ;  /* 0x0000000146097824 */ /* 0x000fe200028e06c8 */
[----:B----4-:R-:W-:Y:S01]  /*eba0*/  ISETP.LT.AND P5, PT, R245, UR12, !P0 ;  /* 0x0000000cf5007c0c */ /* 0x010fe2000c7a1270 */
[----:B------:R4:W-:Y:S01]  /*ebb0*/  @P2 STG.E.U8 desc[UR22][R4.64], R11 ;  /* 0x0000000b04002986 */ /* 0x0009e2000c101116 */
[----:B------:R-:W-:Y:S01]  /*ebc0*/  SHF.R.S32.HI R75, RZ, 0x8, R75 ;  /* 0x00000008ff4b7819 */ /* 0x000fe2000001144b */
[C---:B------:R-:W-:Y:S01]  /*ebd0*/  VIADD R73, R71.reuse, UR30 ;  /* 0x0000001e47497c36 */ /* 0x040fe20008000000 */
[----:B------:R-:W-:Y:S01]  /*ebe0*/  IADD3 R68, P2, PT, R71, R196, RZ ;  /* 0x000000c447447210 */ /* 0x000fe20007f5e0ff */
[----:B------:R-:W0:Y:S01]  /*ebf0*/  LDCU UR12, c[0x0][0x398] ;  /* 0x00007300ff0c77ac */ /* 0x000e220008000800 */
[----:B------:R-:W-:-:S02]  /*ec00*/  PRMT R133, R141, 0x9910, RZ ;  /* 0x000099108d857816 */ /* 0x000fc400000000ff */
[----:B------:R-:W-:Y:S01]  /*ec10*/  SHF.R.S32.HI R72, RZ, 0x1f, R73 ;  /* 0x0000001fff487819 */ /* 0x000fe20000011449 */
[----:B------:R-:W-:Y:S01]  /*ec20*/  IMAD.X R69, R70, 0x1, R3, P2 ;  /* 0x0000000146457824 */ /* 0x000fe200010e0603 */
[----:B------:R0:W-:Y:S01]  /*ec30*/  @P4 STG.E.U8 desc[UR22][R8.64], R75 ;  /* 0x0000004b08004986 */ /* 0x0001e2000c101116 */
[----:B------:R-:W-:Y:S02]  /*ec40*/  IADD3 R12, P4, PT, R71, R198, RZ ;  /* 0x000000c6470c7210 */ /* 0x000fe40007f9e0ff */
[----:B------:R-:W-:Y:S02]  /*ec50*/  SHF.R.S32.HI R133, RZ, 0x8, R133 ;  /* 0x00000008ff857819 */ /* 0x000fe40000011485 */
[----:B--2---:R-:W-:Y:S02]  /*ec60*/  F2FP.SATFINITE.E5M2.F32.PACK_AB_MERGE_C R132, R210, R209, RZ ;  /* 0x000000d1d284723e */ /* 0x004fe400048060ff */
[----:B------:R-:W2:Y:S04]  /*ec70*/  LDL.LU R209, [R1+0x30] ;  /* 0x0000300001d17983 */ /* 0x000ea80000300800 */
[----:B------:R-:W2:Y:S01]  /*ec80*/  LDL.LU R210, [R1+0x34] ;  /* 0x0000340001d27983 */ /* 0x000ea20000300800 */
[----:B----4-:R-:W-:Y:S01]  /*ec90*/  IADD3 R4, P2, PT, R73, R0, RZ ;  /* 0x0000000049047210 */ /* 0x010fe20007f5e0ff */
[----:B------:R-:W-:Y:S01]  /*eca0*/  IMAD.X R13, R70, 0x1, R197, P4 ;  /* 0x00000001460d7824 */ /* 0x000fe200020e06c5 */
[----:B---3--:R-:W-:Y:S01]  /*ecb0*/  ISETP.LT.AND P4, PT, R242, UR9, !P0 ;  /* 0x00000009f2007c0c */ /* 0x008fe2000c781270 */
[----:B------:R3:W-:Y:S02]  /*ecc0*/  @P5 STG.E.U8 desc[UR22][R6.64], R133 ;  /* 0x0000008506005986 */ /* 0x0007e4000c101116 */
[----:B------:R-:W-:Y:S01]  /*ecd0*/  IMAD.X R5, R72, 0x1, R200, P2 ;  /* 0x0000000148057824 */ /* 0x000fe200010e06c8 */
[----:B0-----:R-:W-:-:S02]  /*ece0*/  ISETP.LT.AND P2, PT, R241, UR10, !P0 ;  /* 0x0000000af1007c0c */ /* 0x001fc4000c741270 */
[----:B------:R-:W-:Y:S02]  /*ecf0*/  PRMT R71, R77, 0x9910, RZ ;  /* 0x000099104d477816 */ /* 0x000fe400000000ff */
[----:B------:R-:W-:Y:S01]  /*ed00*/  PRMT R75, R11, 0x9910, RZ ;  /* 0x000099100b4b7816 */ /* 0x000fe200000000ff */
[----:B------:R-:W-:Y:S01]  /*ed10*/  VIADD R70, R249, 0xd ;  /* 0x0000000df9467836 */ /* 0x000fe20000000000 */
[----:B------:R-:W-:Y:S01]  /*ed20*/  F2FP.SATFINITE.E5M2.F32.PACK_AB_MERGE_C R142, R143, R142, RZ ;  /* 0x0000008e8f8e723e */ /* 0x000fe200048060ff */
[----:B------:R-:W0:Y:S01]  /*ed30*/  LDCU UR9, c[0x0][0x398] ;  /* 0x00007300ff0977ac */ /* 0x000e220008000800 */
[----:B---3--:R-:W-:Y:S02]  /*ed40*/  IADD3 R6, P5, PT, R73, R2, RZ ;  /* 0x0000000249067210 */ /* 0x008fe40007fbe0ff */
[----:B------:R-:W-:Y:S02]  /*ed50*/  SHF.R.S32.HI R71, RZ, 0x8, R71 ;  /* 0x00000008ff477819 */ /* 0x000fe40000011447 */
[----:B------:R-:W-:Y:S01]  /*ed60*/  F2FP.SATFINITE.E5M2.F32.PACK_AB_MERGE_C R135, R79, R78, RZ ;  /* 0x0000004e4f87723e */ /* 0x000fe200048060ff */
[C---:B------:R-:W-:Y:S01]  /*ed70*/  IMAD.X R7, R72.reuse, 0x1, R199, P5 ;  /* 0x0000000148077824 */ /* 0x040fe200028e06c7 */
[----:B------:R-:W-:Y:S01]  /*ed80*/  IADD3 R8, P5, PT, R73, R196, RZ ;  /* 0x000000c449087210 */ /* 0x000fe20007fbe0ff */
[----:B------:R-:W-:Y:S01]  /*ed90*/  VIADD R136, R249, 0xf ;  /* 0x0000000ff9887836 */ /* 0x000fe20000000000 */
[----:B------:R-:W-:Y:S01]  /*eda0*/  SHF.R.S32.HI R75, RZ, 0x8, R75 ;  /* 0x00000008ff4b7819 */ /* 0x000fe2000001144b */
[----:B------:R-:W-:Y:S01]  /*edb0*/  @P4 STG.E.U8 desc[UR22][R68.64], R71 ;  /* 0x0000004744004986 */ /* 0x000fe2000c101116 */
[----:B------:R-:W-:Y:S01]  /*edc0*/  F2FP.SATFINITE.E5M2.F32.PACK_AB_MERGE_C R133, R15, R14, RZ ;  /* 0x0000000e0f85723e */ /* 0x000fe200048060ff */
[----:B------:R-:W-:Y:S01]  /*edd0*/  IMAD.X R9, R72, 0x1, R3, P5 ;  /* 0x0000000148097824 */ /* 0x000fe200028e0603 */
[----:B------:R-:W-:Y:S01]  /*ede0*/  ISETP.LT.AND P5, PT, R246, UR12, !P1 ;  /* 0x0000000cf6007c0c */ /* 0x000fe2000cfa1270 */
[----:B------:R3:W-:Y:S01]  /*edf0*/  @P2 STG.E.U8 desc[UR22][R12.64], R75 ;  /* 0x0000004b0c002986 */ /* 0x0007e2000c101116 */
[----:B------:R-:W-:Y:S01]  /*ee00*/  ISETP.LT.AND P4, PT, R245, UR14, !P1 ;  /* 0x0000000ef5007c0c */ /* 0x000fe2000cf81270 */
[----:B------:R-:W4:Y:S01]  /*ee10*/  LDCU UR10, c[0x0][0x398] ;  /* 0x00007300ff0a77ac */ /* 0x000f220008000800 */
[----:B-1----:R-:W-:-:S02]  /*ee20*/  ISETP.LT.AND P2, PT, R242, UR16, !P1 ;  /* 0x00000010f2007c0c */ /* 0x002fc4000cf41270 */
[----:B------:R-:W-:Y:S01]  /*ee30*/  ISETP.LT.AND P1, PT, R241, UR18, !P1 ;  /* 0x00000012f1007c0c */ /* 0x000fe2000cf21270 */
[----:B------:R-:W1:Y:S01]  /*ee40*/  LDCU UR12, c[0x0][0x398] ;  /* 0x00007300ff0c77ac */ /* 0x000e620008000800 */
[C---:B------:R-:W-:Y:S01]  /*ee50*/  IADD3 R10, P0, PT, R73.reuse, R198, RZ ;  /* 0x000000c6490a7210 */ /* 0x040fe20007f1e0ff */
[----:B------:R-:W-:Y:S01]  /*ee60*/  VIADD R73, R73, UR30 ;  /* 0x0000001e49497c36 */ /* 0x000fe20008000000 */
[----:B------:R-:W0:Y:S03]  /*ee70*/  LDCU UR14, c[0x0][0x398] ;  /* 0x00007300ff0e77ac */ /* 0x000e260008000800 */
[----:B------:R-:W-:Y:S01]  /*ee80*/  IMAD.X R11, R72, 0x1, R197, P0 ;  /* 0x00000001480b7824 */ /* 0x000fe200000e06c5 */
[----:B------:R-:W-:Y:S01]  /*ee90*/  ISETP.GE.AND P0, PT, R70, UR4, PT ;  /* 0x0000000446007c0c */ /* 0x000fe2000bf06270 */
[----:B------:R-:W-:Y:S01]  /*eea0*/  VIADD R70, R249, 0xe ;  /* 0x0000000ef9467836 */ /* 0x000fe20000000000 */
[----:B------:R0:W-:Y:S01]  /*eeb0*/  @P5 STG.E.U8 desc[UR22][R4.64], R132 ;  /* 0x0000008404005986 */ /* 0x0001e2000c101116 */
[----:B---3--:R-:W-:Y:S01]  /*eec0*/  SHF.R.S32.HI R12, RZ, 0x1f, R73 ;  /* 0x0000001fff0c7819 */ /* 0x008fe20000011449 */
[C---:B------:R-:W-:Y:S01]  /*eed0*/  VIADD R15, R73.reuse, UR30 ;  /* 0x0000001e490f7c36 */ /* 0x040fe20008000000 */
[----:B------:R-:W3:Y:S01]  /*eee0*/  LDCU UR4, c[0x0][0x39c] ;  /* 0x00007380ff0477ac */ /* 0x000ee20008000800 */
[----:B------:R1:W-:Y:S01]  /*eef0*/  @P4 STG.E.U8 desc[UR22][R6.64], R142 ;  /* 0x0000008e06004986 */ /* 0x0003e2000c101116 */
[----:B------:R-:W-:Y:S01]  /*ef00*/  ISETP.GE.AND P5, PT, R70, UR6, PT ;  /* 0x0000000646007c0c */ /* 0x000fe2000bfa6270 */
[----:B------:R-:W3:Y:S02]  /*ef10*/  LDCU UR6, c[0x0][0x398] ;  /* 0x00007300ff0677ac */ /* 0x000ee40008000800 */
[----:B------:R-:W-:Y:S01]  /*ef20*/  @P2 STG.E.U8 desc[UR22][R8.64], R135 ;  /* 0x0000008708002986 */ /* 0x000fe2000c101116 */
[----:B------:R-:W-:-:S02]  /*ef30*/  IADD3 R74, P2, PT, R73, R2, RZ ;  /* 0x00000002494a7210 */ /* 0x000fc40007f5e0ff */
[----:B------:R-:W-:Y:S01]  /*ef40*/  F2FP.SATFINITE.E5M2.F32.PACK_AB_MERGE_C R145, R145, R144, RZ ;  /* 0x000000909191723e */ /* 0x000fe200048060ff */
[----:B------:R3:W-:Y:S01]  /*ef50*/  @P1 STG.E.U8 desc[UR22][R10.64], R133 ;  /* 0x000000850a001986 */ /* 0x0007e2000c101116 */
[C---:B------:R-:W-:Y:S01]  /*ef60*/  IADD3 R70, P1, PT, R73.reuse, R0, RZ ;  /* 0x0000000049467210 */ /* 0x040fe20007f3e0ff */
[C---:B------:R-:W-:Y:S01]  /*ef70*/  IMAD.X R75, R12.reuse, 0x1, R199, P2 ;  /* 0x000000010c4b7824 */ /* 0x040fe200010e06c7 */
[C---:B0-----:R-:W-:Y:S01]  /*ef80*/  IADD3 R4, P2, PT, R73.reuse, R198, RZ ;  /* 0x000000c649047210 */ /* 0x041fe20007f5e0ff */
[----:B------:R-:W0:Y:S02]  /*ef90*/  LDCU UR16, c[0x0][0x398] ;  /* 0x00007300ff1077ac */ /* 0x000e240008000800 */
[C---:B------:R-:W-:Y:S01]  /*efa0*/  IMAD.X R71, R12.reuse, 0x1, R200, P1 ;  /* 0x000000010c477824 */ /* 0x040fe200008e06c8 */
[----:B------:R-:W-:Y:S01]  /*efb0*/  IADD3 R72, P1, PT, R73, R196, RZ ;  /* 0x000000c449487210 */ /* 0x000fe20007f3e0ff */
[----:B------:R-:W-:Y:S01]  /*efc0*/  IMAD.X R5, R12, 0x1, R197, P2 ;  /* 0x000000010c057824 */ /* 0x000fe200010e06c5 */
[----:B-1----:R-:W-:-:S03]  /*efd0*/  SHF.R.S32.HI R6, RZ, 0x1f, R15 ;  /* 0x0000001fff067819 */ /* 0x002fc6000001140f */
[----:B------:R-:W-:Y:S01]  /*efe0*/  IMAD.X R73, R12, 0x1, R3, P1 ;  /* 0x000000010c497824 */ /* 0x000fe200008e0603 */
[C---:B------:R-:W-:Y:S02]  /*eff0*/  IADD3 R78, P1, PT, R15.reuse, R0, RZ ;  /* 0x000000000f4e7210 */ /* 0x040fe40007f3e0ff */
[C---:B------:R-:W-:Y:S01]  /*f000*/  IADD3 R76, P2, PT, R15.reuse, R2, RZ ;  /* 0x000000020f4c7210 */ /* 0x040fe20007f5e0ff */
[C---:B------:R-:W-:Y:S02]  /*f010*/  VIADD R137, R15.reuse, UR30 ;  /* 0x0000001e0f897c36 */ /* 0x040fe40008000000 */
[C---:B------:R-:W-:Y:S01]  /*f020*/  IMAD.X R79, R6.reuse, 0x1, R200, P1 ;  /* 0x00000001064f7824 */ /* 0x040fe200008e06c8 */
[C---:B------:R-:W-:Y:S01]  /*f030*/  IADD3 R68, P1, PT, R15.reuse, R196, RZ ;  /* 0x000000c40f447210 */ /* 0x040fe20007f3e0ff */
[C---:B------:R-:W-:Y:S01]  /*f040*/  IMAD.X R77, R6.reuse, 0x1, R199, P2 ;  /* 0x00000001064d7824 */ /* 0x040fe200010e06c7 */
[----:B------:R-:W-:Y:S02]  /*f050*/  IADD3 R14, P2, PT, R15, R198, RZ ;  /* 0x000000c60f0e7210 */ /* 0x000fe40007f5e0ff */
[----:B------:R-:W-:Y:S01]  /*f060*/  SHF.R.S32.HI R134, RZ, 0x1f, R137 ;  /* 0x0000001fff867819 */ /* 0x000fe20000011489 */
[C---:B------:R-:W-:Y:S01]  /*f070*/  IMAD.X R69, R6.reuse, 0x1, R3, P1 ;  /* 0x0000000106457824 */ /* 0x040fe200008e0603 */
[C---:B------:R-:W-:Y:S01]  /*f080*/  IADD3 R12, P1, PT, R137.reuse, R0, RZ ;  /* 0x00000000890c7210 */ /* 0x040fe20007f3e0ff */
[----:B------:R-:W-:Y:S01]  /*f090*/  IMAD.X R15, R6, 0x1, R197, P2 ;  /* 0x00000001060f7824 */ /* 0x000fe200010e06c5 */
[----:B---3--:R-:W-:-:S02]  /*f0a0*/  IADD3 R10, P2, PT, R137, R2, RZ ;  /* 0x00000002890a7210 */ /* 0x008fc40007f5e0ff */
[C---:B------:R-:W-:Y:S01]  /*f0b0*/  IADD3 R6, P4, PT, R137.reuse, R198, RZ ;  /* 0x000000c689067210 */ /* 0x040fe20007f9e0ff */
[C---:B------:R-:W-:Y:S01]  /*f0c0*/  IMAD.X R13, R134.reuse, 0x1, R200, P1 ;  /* 0x00000001860d7824 */ /* 0x040fe200008e06c8 */
[----:B------:R-:W-:Y:S01]  /*f0d0*/  IADD3 R8, P1, PT, R137, R196, RZ ;  /* 0x000000c489087210 */ /* 0x000fe20007f3e0ff */
[----:B------:R-:W-:Y:S01]  /*f0e0*/  IMAD.X R11, R134, 0x1, R199, P2 ;  /* 0x00000001860b7824 */ /* 0x000fe200010e06c7 */
[----:B------:R-:W-:Y:S01]  /*f0f0*/  ISETP.LT.AND P2, PT, R246, UR6, !P3 ;  /* 0x00000006f6007c0c */ /* 0x000fe2000df41270 */
[C---:B------:R-:W-:Y:S01]  /*f100*/  IMAD.X R7, R134.reuse, 0x1, R197, P4 ;  /* 0x0000000186077824 */ /* 0x040fe200020e06c5 */
[----:B------:R-:W-:Y:S01]  /*f110*/  ISETP.LT.AND P4, PT, R245, UR9, !P3 ;  /* 0x00000009f5007c0c */ /* 0x000fe2000df81270 */
[----:B------:R-:W-:Y:S01]  /*f120*/  IMAD.X R9, R134, 0x1, R3, P1 ;  /* 0x0000000186097824 */ /* 0x000fe200008e0603 */
[----:B------:R-:W-:Y:S01]  /*f130*/  PRMT R132, R132, 0x9910, RZ ;  /* 0x0000991084847816 */ /* 0x000fe200000000ff */
[----:B------:R-:W1:Y:S01]  /*f140*/  LDCU UR6, c[0x0][0x398] ;  /* 0x00007300ff0677ac */ /* 0x000e620008000800 */
[----:B------:R-:W-:-:S02]  /*f150*/  PRMT R134, R142, 0x9910, RZ ;  /* 0x000099108e867816 */ /* 0x000fc400000000ff */
[----:B------:R-:W-:Y:S01]  /*f160*/  SHF.R.S32.HI R139, RZ, 0x8, R132 ;  /* 0x00000008ff8b7819 */ /* 0x000fe20000011484 */
[----:B------:R-:W-:Y:S01]  /*f170*/  VIADD R132, R137, UR30 ;  /* 0x0000001e89847c36 */ /* 0x000fe20008000000 */
[----:B------:R-:W-:Y:S01]  /*f180*/  SHF.R.S32.HI R137, RZ, 0x8, R134 ;  /* 0x00000008ff897819 */ /* 0x000fe20000011486 */
[----:B------:R-:W3:Y:S02]  /*f190*/  LDCU UR9, c[0x0][0x398] ;  /* 0x00007300ff0977ac */ /* 0x000ee40008000800 */
[----:B------:R-:W-:Y:S04]  /*f1a0*/  @P2 STG.E.U8 desc[UR22][R70.64], R139 ;  /* 0x0000008b46002986 */ /* 0x000fe8000c101116 */
[----:B------:R2:W-:Y:S02]  /*f1b0*/  @P4 STG.E.U8 desc[UR22][R74.64], R137 ;  /* 0x000000894a004986 */ /* 0x0005e4000c101116 */
[----:B--2---:R-:W-:-:S02]  /*f1c0*/  F2FP.SATFINITE.E5M2.F32.PACK_AB_MERGE_C R75, R210, R209, RZ ;  /* 0x000000d1d24b723e */ /* 0x004fc400048060ff */
[----:B------:R-:W2:Y:S04]  /*f1d0*/  LDL.LU R209, [R1+0x38] ;  /* 0x0000380001d17983 */ /* 0x000ea80000300800 */
[----:B------:R-:W2:Y:S01]  /*f1e0*/  LDL.LU R210, [R1+0x3c] ;  /* 0x00003c0001d27983 */ /* 0x000ea20000300800 */
[----:B------:R-:W-:Y:S01]  /*f1f0*/  ISETP.GE.AND P1, PT, R136, UR4, PT ;  /* 0x0000000488007c0c */ /* 0x000fe2000bf26270 */
[----:B------:R-:W0:Y:S01]  /*f200*/  LDCU UR4, c[0x0][0x398] ;  /* 0x00007300ff0477ac */ /* 0x000e220008000800 */
[----:B------:R-:W-:Y:S02]  /*f210*/  SHF.R.S32.HI R134, RZ, 0x1f, R132 ;  /* 0x0000001fff867819 */ /* 0x000fe40000011484 */
[----:B------:R-:W-:Y:S02]  /*f220*/  IADD3 R70, P2, PT, R132, R0, RZ ;  /* 0x0000000084467210 */ /* 0x000fe40007f5e0ff */
[----:B------:R-:W-:-:S02]  /*f230*/  PRMT R135, R135, 0x9910, RZ ;  /* 0x0000991087877816 */ /* 0x000fc400000000ff */
[----:B------:R-:W-:Y:S01]  /*f240*/  PRMT R136, R133, 0x9910, RZ ;  /* 0x0000991085887816 */ /* 0x000fe200000000ff */
[----:B------:R-:W-:Y:S01]  /*f250*/  IMAD.X R71, R134, 0x1, R200, P2 ;  /* 0x0000000186477824 */ /* 0x000fe200010e06c8 */
[----:B----4-:R-:W-:Y:S02]  /*f260*/  ISETP.LT.AND P2, PT, R242, UR10, !P3 ;  /* 0x0000000af2007c0c */ /* 0x010fe4000df41270 */
[----:B-1----:R-:W-:Y:S01]  /*f270*/  ISETP.LT.AND P4, PT, R241, UR6, !P3 ;  /* 0x00000006f1007c0c */ /* 0x002fe2000df81270 */
[----:B------:R-:W-:Y:S01]  /*f280*/  IMAD.MOV.U32 R133, RZ, RZ, R135 ;  /* 0x000000ffff857224 */ /* 0x000fe200078e0087 */
[----:B------:R-:W1:Y:S01]  /*f290*/  LDCU UR10, c[0x0][0x398] ;  /* 0x00007300ff0a77ac */ /* 0x000e620008000800 */
[----:B------:R-:W-:Y:S01]  /*f2a0*/  IMAD.MOV.U32 R135, RZ, RZ, R136 ;  /* 0x000000ffff877224 */ /* 0x000fe200078e0088 */
[----:B------:R-:W4:Y:S01]  /*f2b0*/  LDCU UR6, c[0x0][0x39c] ;  /* 0x00007380ff0677ac */ /* 0x000f220008000800 */
[----:B0-----:R-:W-:Y:S02]  /*f2c0*/  ISETP.LT.AND P3, PT, R246, UR4, !P6 ;  /* 0x00000004f6007c0c */ /* 0x001fe4000f761270 */
[----:B------:R-:W-:Y:S01]  /*f2d0*/  SHF.R.S32.HI R133, RZ, 0x8, R133 ;  /* 0x00000008ff857819 */ /* 0x000fe20000011485 */
[----:B------:R-:W0:Y:S01]  /*f2e0*/  LDCU UR4, c[0x0][0x39c] ;  /* 0x00007380ff0477ac */ /* 0x000e220008000800 */
[----:B------:R-:W-:-:S03]  /*f2f0*/  SHF.R.S32.HI R135, RZ, 0x8, R135 ;  /* 0x00000008ff877819 */ /* 0x000fc60000011487 */
[----:B------:R1:W-:Y:S04]  /*f300*/  @P2 STG.E.U8 desc[UR22][R72.64], R133 ;  /* 0x0000008548002986 */ /* 0x0003e8000c101116 */
[----:B------:R-:W-:Y:S04]  /*f310*/  @P4 STG.E.U8 desc[UR22][R4.64], R135 ;  /* 0x0000008704004986 */ /* 0x000fe8000c101116 */
[----:B------:R2:W-:Y:S01]  /*f320*/  @P3 STG.E.U8 desc[UR22][R78.64], R75 ;  /* 0x0000004b4e003986 */ /* 0x0005e2000c101116 */
[----:B-1----:R-:W-:Y:S02]  /*f330*/  F2FP.SATFINITE.E5M2.F32.PACK_AB_MERGE_C R133, R17, R16, RZ ;  /* 0x000000101185723e */ /* 0x002fe400048060ff */
[----:B------:R-:W-:-:S02]  /*f340*/  PRMT R17, R75, 0x9910, RZ ;  /* 0x000099104b117816 */ /* 0x000fc400000000ff */
[----:B---3--:R-:W-:Y:S01]  /*f350*/  ISETP.LT.AND P4, PT, R245, UR9, !P6 ;  /* 0x00000009f5007c0c */ /* 0x008fe2000f781270 */
[----:B------:R-:W1:Y:S01]  /*f360*/  LDCU UR9, c[0x0][0x398] ;  /* 0x00007300ff0977ac */ /* 0x000e620008000800 */
[----:B------:R-:W-:Y:S02]  /*f370*/  ISETP.LT.AND P3, PT, R242, UR10, !P6 ;  /* 0x0000000af2007c0c */ /* 0x000fe4000f761270 */
[----:B------:R-:W-:Y:S01]  /*f380*/  ISETP.LT.AND P6, PT, R241, UR12, !P6 ;  /* 0x0000000cf1007c0c */ /* 0x000fe2000f7c1270 */
[----:B------:R-:W3:Y:S01]  /*f390*/  LDCU UR10, c[0x0][0x398] ;  /* 0x00007300ff0a77ac */ /* 0x000ee20008000800 */
[----:B------:R-:W-:Y:S01]  /*f3a0*/  F2FP.SATFINITE.E5M2.F32.PACK_AB_MERGE_C R81, R81, R80, RZ ;  /* 0x000000505151723e */ /* 0x000fe200048060ff */
[C---:B------:R-:W-:Y:S01]  /*f3b0*/  VIADD R16, R249.reuse, 0x11 ;  /* 0x00000011f9107836 */ /* 0x040fe20000000000 */
[----:B------:R-:W0:Y:S05]  /*f3c0*/  LDCU UR12, c[0x0][0x398] ;  /* 0x00007300ff0c77ac */ /* 0x000e2a0008000800 */
[----:B------:R-:W-:Y:S01]  /*f3d0*/  @P4 STG.E.U8 desc[UR22][R76.64], R145 ;  /* 0x000000914c004986 */ /* 0x000fe2000c101116 */
[----:B------:R-:W-:Y:S01]  /*f3e0*/  ISETP.LT.AND P4, PT, R246, UR14, !P0 ;  /* 0x0000000ef6007c0c */ /* 0x000fe2000c781270 */
[----:B------:R-:W-:Y:S01]  /*f3f0*/  VIADD R74, R249, 0x10 ;  /* 0x00000010f94a7836 */ /* 0x000fe20000000000 */
[----:B------:R-:W-:Y:S01]  /*f400*/  IADD3 R72, P2, PT, R132, R2, RZ ;  /* 0x0000000284487210 */ /* 0x000fe20007f5e0ff */
[----:B------:R0:W-:Y:S01]  /*f410*/  @P3 STG.E.U8 desc[UR22][R68.64], R81 ;  /* 0x0000005144003986 */ /* 0x0001e2000c101116 */
[----:B----4-:R-:W-:Y:S01]  /*f420*/  ISETP.GE.AND P3, PT, R16, UR6, PT ;  /* 0x0000000610007c0c */ /* 0x010fe2000bf66270 */
[----:B------:R-:W4:Y:S01]  /*f430*/  LDCU UR6, c[0x0][0x398] ;  /* 0x00007300ff0677ac */ /* 0x000f220008000800 */
[----:B--2---:R-:W-:Y:S01]  /*f440*/  F2FP.SATFINITE.E5M2.F32.PACK_AB_MERGE_C R75, R210, R209, RZ ;  /* 0x000000d1d24b723e */ /* 0x004fe200048060ff */
[----:B------:R-:W2:Y:S01]  /*f450*/  LDCU UR14, c[0x0][0x398] ;  /* 0x00007300ff0e77ac */ /* 0x000ea20008000800 */
[----:B------:R-:W2:Y:S04]  /*f460*/  LDL.LU R209, [R1+0x40] ;  /* 0x0000400001d17983 */ /* 0x000ea80000300800 */
[----:B------:R-:W2:Y:S01]  /*f470*/  LDL.LU R210, [R1+0x44] ;  /* 0x0000440001d27983 */ /* 0x000ea20000300800 */
[----:B------:R-:W-:-:S03]  /*f480*/  SHF.R.S32.HI R17, RZ, 0x8, R17 ;  /* 0x00000008ff117819 */ /* 0x000fc60000011411 */
[----:B------:R4:W-:Y:S01]  /*f490*/  @P6 STG.E.U8 desc[UR22][R14.64], R133 ;  /* 0x000000850e006986 */ /* 0x0009e2000c101116 */
[----:B-1----:R-:W-:Y:S01]  /*f4a0*/  ISETP.LT.AND P6, PT, R245, UR9, !P0 ;  /* 0x00000009f5007c0c */ /* 0x002fe2000c7c1270 */
[----:B------:R-:W-:Y:S01]  /*f4b0*/  IMAD.X R73, R134, 0x1, R199, P2 ;  /* 0x0000000186497824 */ /* 0x000fe200010e06c7 */
[----:B------:R-:W-:Y:S02]  /*f4c0*/  IADD3 R4, P2, PT, R132, R196, RZ ;  /* 0x000000c484047210 */ /* 0x000fe40007f5e0ff */
[----:B------:R-:W-:Y:S01]  /*f4d0*/  PRMT R16, R145, 0x9910, RZ ;  /* 0x0000991091107816 */ /* 0x000fe200000000ff */
[----:B------:R1:W-:Y:S01]  /*f4e0*/  @P4 STG.E.U8 desc[UR22][R12.64], R17 ;  /* 0x000000110c004986 */ /* 0x0003e2000c101116 */
[----:B0-----:R-:W-:Y:S01]  /*f4f0*/  PRMT R81, R81, 0x9910, RZ ;  /* 0x0000991051517816 */ /* 0x001fe200000000ff */
[----:B------:R-:W-:Y:S01]  /*f500*/  IMAD.X R5, R134, 0x1, R3, P2 ;  /* 0x0000000186057824 */ /* 0x000fe200010e0603 */
[----:B---3--:R-:W-:Y:S01]  /*f510*/  ISETP.LT.AND P4, PT, R242, UR10, !P0 ;  /* 0x0000000af2007c0c */ /* 0x008fe2000c781270 */
[----:B------:R-:W0:Y:S01]  /*f520*/  LDCU UR9, c[0x0][0x398] ;  /* 0x00007300ff0977ac */ /* 0x000e220008000800 */
[----:B------:R-:W-:-:S02]  /*f530*/  ISETP.GE.AND P2, PT, R74, UR4, PT ;  /* 0x000000044a007c0c */ /* 0x000fc4000bf46270 */
[----:B----4-:R-:W-:Y:S01]  /*f540*/  SHF.R.S32.HI R15, RZ, 0x8, R16 ;  /* 0x00000008ff0f7819 */ /* 0x010fe20000011410 */
[----:B------:R-:W3:Y:S01]  /*f550*/  LDCU UR4, c[0x0][0x39c] ;  /* 0x00007380ff0477ac */ /* 0x000ee20008000800 */
[----:B------:R-:W-:Y:S01]  /*f560*/  IMAD.MOV.U32 R14, RZ, RZ, R81 ;  /* 0x000000ffff0e7224 */ /* 0x000fe200078e0051 */
[----:B------:R-:W-:Y:S02]  /*f570*/  ISETP.LT.AND P0, PT, R241, UR12, !P0 ;  /* 0x0000000cf1007c0c */ /* 0x000fe4000c701270 */
[----:B------:R4:W-:Y:S01]  /*f580*/  @P6 STG.E.U8 desc[UR22][R10.64], R15 ;  /* 0x0000000f0a006986 */ /* 0x0009e2000c101116 */
[----:B------:R-:W-:Y:S01]  /*f590*/  ISETP.LT.AND P6, PT, R246, UR6, !P5 ;  /* 0x00000006f6007c0c */ /* 0x000fe2000efc1270 */
[----:B------:R-:W2:Y:S01]  /*f5a0*/  LDCU UR10, c[0x0][0x398] ;  /* 0x00007300ff0a77ac */ /* 0x000ea20008000800 */
[----:B-1----:R-:W-:Y:S02]  /*f5b0*/  SHF.R.S32.HI R17, RZ, 0x8, R14 ;  /* 0x00000008ff117819 */ /* 0x002fe4000001140e */
[----:B------:R-:W-:Y:S01]  /*f5c0*/  PRMT R69, R133, 0x9910, RZ ;  /* 0x0000991085457816 */ /* 0x000fe200000000ff */
[----:B------:R-:W1:Y:S02]  /*f5d0*/  LDCU UR6, c[0x0][0x398] ;  /* 0x00007300ff0677ac */ /* 0x000e640008000800 */
[----:B------:R-:W-:Y:S01]  /*f5e0*/  @P4 STG.E.U8 desc[UR22][R8.64], R17 ;  /* 0x0000001108004986 */ /* 0x000fe2000c101116 */
[----:B------:R-:W-:Y:S01]  /*f5f0*/  SHF.R.S32.HI R69, RZ, 0x8, R69 ;  /* 0x00000008ff457819 */ /* 0x000fe20000011445 */
[----:B------:R-:W1:Y:S01]  /*f600*/  LDCU UR12, c[0x0][0x398] ;  /* 0x00007300ff0c77ac */ /* 0x000e620008000800 */
[----:B------:R-:W-:Y:S01]  /*f610*/  IADD3 R12, P4, PT, R132, R198, RZ ;  /* 0x000000c6840c7210 */ /* 0x000fe20007f9e0ff */
[----:B----4-:R-:W-:-:S02]  /*f620*/  VIADD R10, R249, 0x12 ;  /* 0x00000012f90a7836 */ /* 0x010fc40000000000 */
[----:B------:R4:W-:Y:S01]  /*f630*/  @P0 STG.E.U8 desc[UR22][R6.64], R69 ;  /* 0x0000004506000986 */ /* 0x0009e2000c101116 */
[----:B--2---:R-:W-:Y:S01]  /*f640*/  ISETP.LT.AND P0, PT, R245, UR14, !P5 ;  /* 0x0000000ef5007c0c */ /* 0x004fe2000ef01270 */
[----:B------:R-:W-:Y:S01]  /*f650*/  IMAD.X R13, R134, 0x1, R197, P4 ;  /* 0x00000001860d7824 */ /* 0x000fe200020e06c5 */
[----:B0-----:R-:W-:Y:S01]  /*f660*/  ISETP.LT.AND P4, PT, R242, UR9, !P5 ;  /* 0x00000009f2007c0c */ /* 0x001fe2000ef81270 */
[----:B------:R-:W-:Y:S01]  /*f670*/  @P6 STG.E.U8 desc[UR22][R70.64], R75 ;  /* 0x0000004b46006986 */ /* 0x000fe2000c101116 */
[----:B---3--:R-:W-:Y:S01]  /*f680*/  ISETP.GE.AND P6, PT, R10, UR4, PT ;  /* 0x000000040a007c0c */ /* 0x008fe2000bfc6270 */
[----:B------:R-:W0:Y:S01]  /*f690*/  LDCU UR4, c[0x0][0x398] ;  /* 0x00007300ff0477ac */ /* 0x000e220008000800 */
[----:B------:R-:W-:Y:S01]  /*f6a0*/  F2FP.SATFINITE.E5M2.F32.PACK_AB_MERGE_C R147, R147, R146, RZ ;  /* 0x000000929393723e */ /* 0x000fe200048060ff */
[----:B------:R-:W-:Y:S01]  /*f6b0*/  VIADD R15, R132, UR30 ;  /* 0x0000001e840f7c36 */ /* 0x000fe20008000000 */
[----:B------:R-:W-:Y:S01]  /*f6c0*/  F2FP.SATFINITE.E5M2.F32.PACK_AB_MERGE_C R83, R83, R82, RZ ;  /* 0x000000525353723e */ /* 0x000fe200048060ff */
[----:B------:R-:W2:Y:S03]  /*f6d0*/  LDCU UR9, c[0x0][0x398] ;  /* 0x00007300ff0977ac */ /* 0x000ea60008000800 */
[----:B------:R-:W-:Y:S01]  /*f6e0*/  SHF.R.S32.HI R14, RZ, 0x1f, R15 ;  /* 0x0000001fff0e7819 */ /* 0x000fe2000001140f */
[----:B------:R-:W-:Y:S01]  /*f6f0*/  @P0 STG.E.U8 desc[UR22][R72.64], R147 ;  /* 0x0000009348000986 */ /* 0x000fe2000c101116 */
[C---:B------:R-:W-:Y:S01]  /*f700*/  IADD3 R10, P0, PT, R15.reuse, R0, RZ ;  /* 0x000000000f0a7210 */ /* 0x040fe20007f1e0ff */
[----:B------:R-:W3:Y:S02]  /*f710*/  LDCU UR14, c[0x0][0x398] ;  /* 0x00007300ff0e77ac */ /* 0x000ee40008000800 */
[----:B------:R3:W-:Y:S01]  /*f720*/  @P4 STG.E.U8 desc[UR22][R4.64], R83 ;  /* 0x0000005304004986 */ /* 0x0007e2000c101116 */
[----:B----4-:R-:W-:Y:S01]  /*f730*/  IADD3 R6, P4, PT, R15, R2, RZ ;  /* 0x000000020f067210 */ /* 0x010fe20007f9e0ff */
[----:B------:R-:W-:Y:S01]  /*f740*/  IMAD.X R11, R14, 0x1, R200, P0 ;  /* 0x000000010e0b7824 */ /* 0x000fe200000e06c8 */
[----:B------:R-:W-:Y:S01]  /*f750*/  ISETP.LT.AND P5, PT, R241, UR10, !P5 ;  /* 0x0000000af1007c0c */ /* 0x000fe2000efa1270 */
[----:B------:R-:W4:Y:S01]  /*f760*/  LDCU UR10, c[0x0][0x398] ;  /* 0x00007300ff0a77ac */ /* 0x000f220008000800 */
[----:B-1----:R-:W-:Y:S01]  /*f770*/  ISETP.LT.AND P0, PT, R246, UR6, !P1 ;  /* 0x00000006f6007c0c */ /* 0x002fe2000cf01270 */
[----:B------:R-:W-:Y:S01]  /*f780*/  IMAD.X R7, R14, 0x1, R199, P4 ;  /* 0x000000010e077824 */ /* 0x000fe200020e06c7 */
[----:B0-----:R-:W-:Y:S01]  /*f790*/  ISETP.LT.AND P4, PT, R245, UR4, !P1 ;  /* 0x00000004f5007c0c */ /* 0x001fe2000cf81270 */
[----:B------:R-:W0:Y:S01]  /*f7a0*/  LDCU UR6, c[0x0][0x398] ;  /* 0x00007300ff0677ac */ /* 0x000e220008000800 */
[----:B------:R-:W-:-:S02]  /*f7b0*/  PRMT R17, R147, 0x9910, RZ ;  /* 0x0000991093117816 */ /* 0x000fc400000000ff */
[----:B---3--:R-:W-:Y:S01]  /*f7c0*/  PRMT R5, R75, 0x9910, RZ ;  /* 0x000099104b057816 */ /* 0x008fe200000000ff */
[----:B------:R-:W1:Y:S01]  /*f7d0*/  LDCU UR4, c[0x0][0x39c] ;  /* 0x00007380ff0477ac */ /* 0x000e620008000800 */
[----:B------:R-:W-:Y:S02]  /*f7e0*/  F2FP.SATFINITE.E5M2.F32.PACK_AB_MERGE_C R69, R19, R18, RZ ;  /* 0x000000121345723e */ /* 0x000fe400048060ff */
[----:B------:R-:W-:Y:S02]  /*f7f0*/  SHF.R.S32.HI R5, RZ, 0x8, R5 ;  /* 0x00000008ff057819 */ /* 0x000fe40000011405 */
[----:B------:R-:W-:Y:S01]  /*f800*/  SHF.R.S32.HI R17, RZ, 0x8, R17 ;  /* 0x00000008ff117819 */ /* 0x000fe20000011411 */
[----:B------:R3:W-:Y:S04]  /*f810*/  @P5 STG.E.U8 desc[UR22][R12.64], R69 ;  /* 0x000000450c005986 */ /* 0x0007e8000c101116 */
[----:B------:R-:W-:Y:S04]  /*f820*/  @P0 STG.E.U8 desc[UR22][R10.64], R5 ;  /* 0x000000050a000986 */ /* 0x000fe8000c101116 */
[----:B------:R0:W-:Y:S01]  /*f830*/  @P4 STG.E.U8 desc[UR22][R6.64], R17 ;  /* 0x0000001106004986 */ /* 0x0001e2000c101116 */
[----:B------:R-:W-:-:S05]  /*f840*/  IADD3 R8, P5, PT, R15, R196, RZ ;  /* 0x000000c40f087210 */ /* 0x000fca0007fbe0ff */
[----:B------:R-:W-:Y:S01]  /*f850*/  IMAD.X R9, R14, 0x1, R3, P5 ;  /* 0x000000010e097824 */ /* 0x000fe200028e0603 */
[----:B--2---:R-:W-:Y:S02]  /*f860*/  ISETP.LT.AND P5, PT, R242, UR9, !P1 ;  /* 0x00000009f2007c0c */ /* 0x004fe4000cfa1270 */
[----:B------:R-:W-:Y:S01]  /*f870*/  PRMT R19, R83, 0x9910, RZ ;  /* 0x0000991053137816 */ /* 0x000fe200000000ff */
[----:B---3--:R-:W-:Y:S01]  /*f880*/  VIADD R13, R15, UR30 ;  /* 0x0000001e0f0d7c36 */ /* 0x008fe20008000000 */
[----:B------:R-:W-:Y:S01]  /*f890*/  PRMT R69, R69, 0x9910, RZ ;  /* 0x0000991045457816 */ /* 0x000fe200000000ff */
[----:B------:R-:W2:Y:S01]  /*f8a0*/  LDCU UR9, c[0x0][0x398] ;  /* 0x00007300ff0977ac */ /* 0x000ea20008000800 */
[----:B------:R-:W-:Y:S02]  /*f8b0*/  SHF.R.S32.HI R19, RZ, 0x8, R19 ;  /* 0x00000008ff137819 */ /* 0x000fe40000011413 */
[----:B----4-:R-:W-:Y:S01]  /*f8c0*/  ISETP.LT.AND P1, PT, R241, UR10, !P1 ;  /* 0x0000000af1007c0c */ /* 0x010fe2000cf21270 */
[----:B------:R-:W3:Y:S01]  /*f8d0*/  LDCU UR10, c[0x0][0x398] ;  /* 0x00007300ff0a77ac */ /* 0x000ee20008000800 */
[----:B------:R-:W-:-:S02]  /*f8e0*/  ISETP.LT.AND P0, PT, R246, UR12, !P2 ;  /* 0x0000000cf6007c0c */ /* 0x000fc4000d701270 */
[----:B------:R-:W-:Y:S01]  /*f8f0*/  IADD3 R4, P4, PT, R15, R198, RZ ;  /* 0x000000c60f047210 */ /* 0x000fe20007f9e0ff */
[----:B------:R4:W-:Y:S01]  /*f900*/  @P5 STG.E.U8 desc[UR22][R8.64], R19 ;  /* 0x0000001308005986 */ /* 0x0009e2000c101116 */
[----:B------:R-:W-:Y:S01]  /*f910*/  IMAD.MOV.U32 R15, RZ, RZ, R69 ;  /* 0x000000ffff0f7224 */ /* 0x000fe200078e0045 */
[----:B------:R-:W-:Y:S01]  /*f920*/  SHF.R.S32.HI R12, RZ, 0x1f, R13 ;  /* 0x0000001fff0c7819 */ /* 0x000fe2000001140d */
[----:B------:R-:W1:Y:S01]  /*f930*/  LDCU UR12, c[0x0][0x398] ;  /* 0x00007300ff0c77ac */ /* 0x000e620008000800 */
[----:B0-----:R-:W-:Y:S01]  /*f940*/  IADD3 R6, P5, PT, R13, R0, RZ ;  /* 0x000000000d067210 */ /* 0x001fe20007fbe0ff */
[----:B------:R-:W-:Y:S01]  /*f950*/  IMAD.X R5, R14, 0x1, R197, P4 ;  /* 0x000000010e057824 */ /* 0x000fe200020e06c5 */
[----:B------:R-:W-:-:S03]  /*f960*/  SHF.R.S32.HI R15, RZ, 0x8, R15 ;  /* 0x00000008ff0f7819 */ /* 0x000fc6000001140f */
[C---:B------:R-:W-:Y:S02]  /*f970*/  IMAD.X R7, R12.reuse, 0x1, R200, P5 ;  /* 0x000000010c077824 */ /* 0x040fe400028e06c8 */
[----:B------:R-:W-:Y:S01]  /*f980*/  @P1 STG.E.U8 desc[UR22][R4.64], R15 ;  /* 0x0000000f04001986 */ /* 0x000fe2000c101116 */
[----:B----4-:R-:W-:Y:S02]  /*f990*/  IADD3 R8, P5, PT, R13, R2, RZ ;  /* 0x000000020d087210 */ /* 0x010fe40007fbe0ff */
[----:B------:R-:W-:Y:S01]  /*f9a0*/  ISETP.LT.AND P1, PT, R245, UR14, !P2 ;  /* 0x0000000ef5007c0c */ /* 0x000fe2000d721270 */
[----:B------:R-:W0:Y:S02]  /*f9b0*/  LDCU UR14, c[0x0][0x398] ;  /* 0x00007300ff0e77ac */ /* 0x000e240008000800 */
[----:B------:R-:W-:Y:S01]  /*f9c0*/  IMAD.X R9, R12, 0x1, R199, P5 ;  /* 0x000000010c097824 */ /* 0x000fe200028e06c7 */
[----:B------:R-:W-:Y:S02]  /*f9d0*/  IADD3 R10, P5, PT, R13, R196, RZ ;  /* 0x000000c40d0a7210 */ /* 0x000fe40007fbe0ff */
[----:B------:R-:W-:-:S02]  /*f9e0*/  F2FP.SATFINITE.E5M2.F32.PACK_AB_MERGE_C R149, R149, R148, RZ ;  /* 0x000000949595723e */ /* 0x000fc400048060ff */
[----:B------:R-:W-:Y:S01]  /*f9f0*/  F2FP.SATFINITE.E5M2.F32.PACK_AB_MERGE_C R85, R85, R84, RZ ;  /* 0x000000545555723e */ /* 0x000fe200048060ff */
[----:B------:R-:W-:Y:S01]  /*fa00*/  IMAD.X R11, R12, 0x1, R3, P5 ;  /* 0x000000010c0b7824 */ /* 0x000fe200028e0603 */
[----:B------:R-:W-:Y:S02]  /*fa10*/  F2FP.SATFINITE.E5M2.F32.PACK_AB_MERGE_C R17, R210, R209, RZ ;  /* 0x000000d1d211723e */ /* 0x000fe400048060ff */
[----:B------:R-:W4:Y:S04]  /*fa20*/  LDL.LU R209, [R1+0x48] ;  /* 0x0000480001d17983 */ /* 0x000f280000300800 */
[----:B------:R-:W4:Y:S04]  /*fa30*/  LDL.LU R210, [R1+0x4c] ;  /* 0x00004c0001d27983 */ /* 0x000f280000300800 */
[----:B------:R0:W-:Y:S01]  /*fa40*/  @P0 STG.E.U8 desc[UR22][R6.64], R17 ;  /* 0x0000001106000986 */ /* 0x0001e2000c101116 */
[----:B------:R-:W-:Y:S01]  /*fa50*/  ISETP.LT.AND P0, PT, R242, UR6, !P2 ;  /* 0x00000006f2007c0c */ /* 0x000fe2000d701270 */
[----:B------:R-:W1:Y:S02]  /*fa60*/  LDCU UR6, c[0x0][0x39c] ;  /* 0x00007380ff0677ac */ /* 0x000e640008000800 */
[----:B------:R-:W-:Y:S01]  /*fa70*/  @P1 STG.E.U8 desc[UR22][R8.64], R149 ;  /* 0x0000009508001986 */ /* 0x000fe2000c101116 */
[----:B0-----:R-:W-:-:S09]  /*fa80*/  PRMT R17, R17, 0x9910, RZ ;  /* 0x0000991011117816 */ /* 0x001fd200000000ff */
[----:B------:R0:W-:Y:S02]  /*fa90*/  @P0 STG.E.U8 desc[UR22][R10.64], R85 ;  /* 0x000000550a000986 */ /* 0x0001e4000c101116 */
[----:B0-----:R-:W-:Y:S01]  /*faa0*/  IMAD.MOV.U32 R11, RZ, RZ, R17 ;  /* 0x000000ffff0b7224 */ /* 0x001fe200078e0011 */
[----:B------:R-:W-:Y:S02]  /*fab0*/  F2FP.SATFINITE.E5M2.F32.PACK_AB_MERGE_C R17, R212, R211, RZ ;  /* 0x000000d3d411723e */ /* 0x000fe400048060ff */
[----:B------:R-:W4:Y:S04]  /*fac0*/  LDL.LU R211, [R1+0x58] ;  /* 0x0000580001d37983 */ /* 0x000f280000300800 */
[----:B------:R-:W4:Y:S01]  /*fad0*/  LDL.LU R212, [R1+0x5c] ;  /* 0x00005c0001d47983 */ /* 0x000f220000300800 */
[----:B------:R-:W-:-:S03]  /*fae0*/  F2FP.SATFINITE.E5M2.F32.PACK_AB_MERGE_C R19, R238, R213, RZ ;  /* 0x000000d5ee13723e */ /* 0x000fc600048060ff */
[----:B------:R-:W4:Y:S04]  /*faf0*/  LDL.LU R213, [R1+0x68] ;  /* 0x0000680001d57983 */ /* 0x000f280000300800 */
[----:B------:R-:W4:Y:S01]  /*fb00*/  LDL.LU R238, [R1+0x6c] ;  /* 0x00006c0001ee7983 */ /* 0x000f220000300800 */
[----:B--2---:R-:W-:Y:S01]  /*fb10*/  ISETP.LT.AND P2, PT, R241, UR9, !P2 ;  /* 0x00000009f1007c0c */ /* 0x004fe2000d741270 */
[----:B------:R-:W0:Y:S01]  /*fb20*/  LDCU UR9, c[0x0][0x398] ;  /* 0x00007300ff0977ac */ /* 0x000e220008000800 */
[C---:B------:R-:W-:Y:S01]  /*fb30*/  IADD3 R4, P5, PT, R13.reuse, R198, RZ ;  /* 0x000000c60d047210 */ /* 0x040fe20007fbe0ff */
[----:B------:R-:W-:Y:S01]  /*fb40*/  VIADD R13, R13, UR30 ;  /* 0x0000001e0d0d7c36 */ /* 0x000fe20008000000 */
[----:B------:R-:W-:-:S03]  /*fb50*/  F2FP.SATFINITE.E5M2.F32.PACK_AB_MERGE_C R21, R21, R20, RZ ;  /* 0x000000141515723e */ /* 0x000fc600048060ff */
[----:B------:R-:W-:Y:S01]  /*fb60*/  IMAD.X R5, R12, 0x1, R197, P5 ;  /* 0x000000010c057824 */ /* 0x000fe200028e06c5 */
[----:B---3--:R-:W-:Y:S02]  /*fb70*/  ISETP.LT.AND P0, PT, R246, UR10, !P3 ;  /* 0x0000000af6007c0c */ /* 0x008fe4000df01270 */
[----:B------:R-:W-:Y:S01]  /*fb80*/  PRMT R15, R149, 0x9910, RZ ;  /* 0x00009910950f7816 */ /* 0x000fe200000000ff */
[----:B------:R-:W-:Y:S01]  /*fb90*/  VIADD R9, R249, 0x15 ;  /* 0x00000015f9097836 */ /* 0x000fe20000000000 */
[----:B-1----:R-:W-:Y:S01]  /*fba0*/  ISETP.LT.AND P1, PT, R245, UR12, !P3 ;  /* 0x0000000cf5007c0c */ /* 0x002fe2000df21270 */
[----:B------:R1:W-:Y:S01]  /*fbb0*/  @P2 STG.E.U8 desc[UR22][R4.64], R21 ;  /* 0x0000001504002986 */ /* 0x0003e2000c101116 */
[----:B------:R-:W-:Y:S01]  /*fbc0*/  SHF.R.S32.HI R12, RZ, 0x1f, R13 ;  /* 0x0000001fff0c7819 */ /* 0x000fe2000001140d */
[----:B------:R-:W-:Y:S01]  /*fbd0*/  VIADD R16, R249, 0x13 ;  /* 0x00000013f9107836 */ /* 0x000fe20000000000 */
[----:B------:R-:W-:Y:S01]  /*fbe0*/  IADD3 R6, P2, PT, R13, R0, RZ ;  /* 0x000000000d067210 */ /* 0x000fe20007f5e0ff */
[----:B------:R-:W2:Y:S01]  /*fbf0*/  LDCU UR10, c[0x0][0x398] ;  /* 0x00007300ff0a77ac */ /* 0x000ea20008000800 */
[----:B------:R-:W-:-:S02]  /*fc00*/  SHF.R.S32.HI R11, RZ, 0x8, R11 ;  /* 0x00000008ff0b7819 */ /* 0x000fc4000001140b */
[----:B------:R-:W-:Y:S01]  /*fc10*/  SHF.R.S32.HI R15, RZ, 0x8, R15 ;  /* 0x00000008ff0f7819 */ /* 0x000fe2000001140f */
[C---:B------:R-:W-:Y:S01]  /*fc20*/  IMAD.X R7, R12.reuse, 0x1, R200, P2 ;  /* 0x000000010c077824 */ /* 0x040fe200010e06c8 */
[----:B------:R-:W-:Y:S01]  /*fc30*/  PRMT R10, R85, 0x9910, RZ ;  /* 0x00009910550a7816 */ /* 0x000fe200000000ff */
[----:B------:R-:W-:Y:S01]  /*fc40*/  VIADD R14, R249, 0x14 ;  /* 0x00000014f90e7836 */ /* 0x000fe20000000000 */
[----:B------:R-:W-:Y:S01]  /*fc50*/  F2FP.SATFINITE.E5M2.F32.PACK_AB_MERGE_C R151, R151, R150, RZ ;  /* 0x000000969797723e */ /* 0x000fe200048060ff */
[----:B------:R-:W3:Y:S01]  /*fc60*/  LDCU UR12, c[0x0][0x398] ;  /* 0x00007300ff0c77ac */ /* 0x000ee20008000800 */
[C---:B-1----:R-:W-:Y:S01]  /*fc70*/  IADD3 R4, P5, PT, R13.reuse, R2, RZ ;  /* 0x000000020d047210 */ /* 0x042fe20007fbe0ff */
[----:B------:R1:W-:Y:S04]  /*fc80*/  @P0 STG.E.U8 desc[UR22][R6.64], R11 ;  /* 0x0000000b06000986 */ /* 0x0003e8000c101116 */
[----:B------:R-:W-:Y:S01]  /*fc90*/  IMAD.X R5, R12, 0x1, R199, P5 ;  /* 0x000000010c057824 */ /* 0x000fe200028e06c7 */
[----:B------:R-:W-:-:S04]  /*fca0*/  IADD3 R8, P5, PT, R13, R196, RZ ;  /* 0x000000c40d087210 */ /* 0x000fc80007fbe0ff */
[----:B------:R2:W-:Y:S01]  /*fcb0*/  @P1 STG.E.U8 desc[UR22][R4.64], R15 ;  /* 0x0000000f04001986 */ /* 0x0005e2000c101116 */
[----:B0-----:R-:W-:Y:S01]  /*fcc0*/  ISETP.LT.AND P1, PT, R242, UR9, !P3 ;  /* 0x00000009f2007c0c */ /* 0x001fe2000df21270 */
[----:B------:R-:W0:Y:S01]  /*fcd0*/  LDCU UR9, c[0x0][0x398] ;  /* 0x00007300ff0977ac */ /* 0x000e220008000800 */
[----:B------:R-:W-:Y:S01]  /*fce0*/  ISETP.GE.AND P0, PT, R9, UR6, PT ;  /* 0x0000000609007c0c */ /* 0x000fe2000bf06270 */
[----:B------:R-:W-:Y:S01]  /*fcf0*/  IMAD.X R9, R12, 0x1, R3, P5 ;  /* 0x000000010c097824 */ /* 0x000fe200028e0603 */
[----:B-1----:R-:W-:Y:S01]  /*fd00*/  SHF.R.S32.HI R11, RZ, 0x8, R10 ;  /* 0x00000008ff0b7819 */ /* 0x002fe2000001140a */
[----:B------:R-:W1:Y:S01]  /*fd10*/  LDCU UR6, c[0x0][0x398] ;  /* 0x00007300ff0677ac */ /* 0x000e620008000800 */
[----:B------:R-:W-:Y:S02]  /*fd20*/  ISETP.GE.AND P4, PT, R16, UR4, PT ;  /* 0x0000000410007c0c */ /* 0x000fe4000bf86270 */
[----:B------:R-:W-:Y:S01]  /*fd30*/  ISETP.LT.AND P3, PT, R241, UR14, !P3 ;  /* 0x0000000ef1007c0c */ /* 0x000fe2000df61270 */
[----:B------:R-:W1:Y:S01]  /*fd40*/  LDCU UR4, c[0x0][0x39c] ;  /* 0x00007380ff0477ac */ /* 0x000e620008000800 */
[----:B--2---:R-:W-:-:S03]  /*fd50*/  PRMT R15, R21, 0x9910, RZ ;  /* 0x00009910150f7816 */ /* 0x004fc600000000ff */
[----:B------:R2:W-:Y:S01]  /*fd60*/  @P1 STG.E.U8 desc[UR22][R8.64], R11 ;  /* 0x0000000b08001986 */ /* 0x0005e2000c101116 */
[C---:B------:R-:W-:Y:S01]  /*fd70*/  IADD3 R4, P1, PT, R13.reuse, R198, RZ ;  /* 0x000000c60d047210 */ /* 0x040fe20007f3e0ff */
[----:B------:R-:W-:Y:S01]  /*fd80*/  VIADD R13, R13, UR30 ;  /* 0x0000001e0d0d7c36 */ /* 0x000fe20008000000 */
[----:B------:R-:W-:Y:S01]  /*fd90*/  SHF.R.S32.HI R15, RZ, 0x8, R15 ;  /* 0x00000008ff0f7819 */ /* 0x000fe2000001140f */
[----:B------:R-:W3:Y:S02]  /*fda0*/  LDCU UR14, c[0x0][0x398] ;  /* 0x00007300ff0e77ac */ /* 0x000ee40008000800 */
[----:B------:R-:W-:Y:S01]  /*fdb0*/  IMAD.X R5, R12, 0x1, R197, P1 ;  /* 0x000000010c057824 */ /* 0x000fe200008e06c5 */
[----:B------:R-:W-:Y:S02]  /*fdc0*/  SHF.R.S32.HI R10, RZ, 0x1f, R13 ;  /* 0x0000001fff0a7819 */ /* 0x000fe4000001140d */
[----:B------:R-:W-:Y:S02]  /*fdd0*/  IADD3 R6, P5, PT, R13, R0, RZ ;  /* 0x000000000d067210 */ /* 0x000fe40007fbe0ff */
[----:B0-----:R-:W-:Y:S01]  /*fde0*/  ISETP.LT.AND P1, PT, R246, UR9, !P6 ;  /* 0x00000009f6007c0c */ /* 0x001fe2000f721270 */
[----:B------:R0:W-:Y:S01]  /*fdf0*/  @P3 STG.E.U8 desc[UR22][R4.64], R15 ;  /* 0x0000000f04003986 */ /* 0x0001e2000c101116 */
[----:B------:R-:W-:Y:S01]  /*fe00*/  ISETP.LT.AND P3, PT, R245, UR10, !P6 ;  /* 0x0000000af5007c0c */ /* 0x000fe2000f761270 */
[----:B------:R-:W-:Y:S01]  /*fe10*/  IMAD.X R7, R10, 0x1, R200, P5 ;  /* 0x000000010a077824 */ /* 0x000fe200028e06c8 */
[----:B-1----:R-:W-:Y:S01]  /*fe20*/  ISETP.GE.AND P2, PT, R14, UR4, PT ;  /* 0x000000040e007c0c */ /* 0x002fe2000bf46270 */
[----:B------:R-:W1:Y:S01]  /*fe30*/  LDCU UR4, c[0x0][0x39c] ;  /* 0x00007380ff0477ac */ /* 0x000e620008000800 */
[----:B--2---:R-:W-:Y:S01]  /*fe40*/  IADD3 R8, P5, PT, R13, R2, RZ ;  /* 0x000000020d087210 */ /* 0x004fe20007fbe0ff */
[----:B------:R-:W2:Y:S04]  /*fe50*/  LDCU UR9, c[0x0][0x398] ;  /* 0x00007300ff0977ac */ /* 0x000ea80008000800 */
[----:B------:R-:W-:Y:S01]  /*fe60*/  IMAD.X R9, R10, 0x1, R199, P5 ;  /* 0x000000010a097824 */ /* 0x000fe200028e06c7 */
[----:B------:R-:W-:Y:S01]  /*fe70*/  ISETP.LT.AND P5, PT, R242, UR6, !P6 ;  /* 0x00000006f2007c0c */ /* 0x000fe2000f7a1270 */
[----:B------:R-:W1:Y:S01]  /*fe80*/  LDCU UR10, c[0x0][0x398] ;  /* 0x00007300ff0a77ac */ /* 0x000e620008000800 */
[----:B------:R-:W-:Y:S01]  /*fe90*/  VIADD R12, R249, 0x16 ;  /* 0x00000016f90c7836 */ /* 0x000fe20000000000 */
[----:B------:R-:W-:Y:S01]  /*fea0*/  F2FP.SATFINITE.E5M2.F32.PACK_AB_MERGE_C R87, R87, R86, RZ ;  /* 0x000000565757723e */ /* 0x000fe200048060ff */
[----:B------:R-:W1:Y:S01]  /*feb0*/  LDCU UR6, c[0x0][0x398] ;  /* 0x00007300ff0677ac */ /* 0x000e620008000800 */
[----:B------:R-:W-:-:S02]  /*fec0*/  F2FP.SATFINITE.E5M2.F32.PACK_AB_MERGE_C R23, R23, R22, RZ ;  /* 0x000000161717723e */ /* 0x000fc400048060ff */
[----:B--2---:R-:W-:Y:S01]  /*fed0*/  ISETP.LT.AND P6, PT, R241, UR9, !P6 ;  /* 0x00000009f1007c0c */ /* 0x004fe2000f7c1270 */
[----:B------:R-:W2:Y:S01]  /*fee0*/  LDCU UR9, c[0x0][0x398] ;  /* 0x00007300ff0977ac */ /* 0x000ea20008000800 */
[----:B0-----:R-:W-:-:S04]  /*fef0*/  PRMT R15, R151, 0x9910, RZ ;  /* 0x00009910970f7816 */ /* 0x001fc800000000ff */
[----:B------:R-:W-:Y:S02]  /*ff00*/  SHF.R.S32.HI R15, RZ, 0x8, R15 ;  /* 0x00000008ff0f7819 */ /* 0x000fe4000001140f */
[----:B------:R-:W-:Y:S02]  /*ff10*/  F2FP.SATFINITE.E5M2.F32.PACK_AB_MERGE_C R153, R153, R152, RZ ;  /* 0x000000989999723e */ /* 0x000fe400048060ff */
[----:B------:R-:W-:Y:S02]  /*ff20*/  F2FP.SATFINITE.E5M2.F32.PACK_AB_MERGE_C R89, R89, R88, RZ ;  /* 0x000000585959723e */ /* 0x000fe400048060ff */
[----:B------:R-:W-:Y:S02]  /*ff30*/  F2FP.SATFINITE.E5M2.F32.PACK_AB_MERGE_C R25, R25, R24, RZ ;  /* 0x000000181919723e */ /* 0x000fe400048060ff */
[----:B------:R-:W-:Y:S02]  /*ff40*/  F2FP.SATFINITE.E5M2.F32.PACK_AB_MERGE_C R155, R155, R154, RZ ;  /* 0x0000009a9b9b723e */ /* 0x000fe400048060ff */
[----:B------:R-:W-:-:S02]  /*ff50*/  F2FP.SATFINITE.E5M2.F32.PACK_AB_MERGE_C R91, R91, R90, RZ ;  /* 0x0000005a5b5b723e */ /* 0x000fc400048060ff */
[----:B----4-:R-:W-:-:S05]  /*ff60*/  F2FP.SATFINITE.E5M2.F32.PACK_AB_MERGE_C R11, R210, R209, RZ ;  /* 0x000000d1d20b723e */ /* 0x010fca00048060ff */
[----:B------:R0:W-:Y:S04]  /*ff70*/  @P1 STG.E.U8 desc[UR22][R6.64], R11 ;  /* 0x0000000b06001986 */ /* 0x0001e8000c101116 */
[----:B------:R4:W-:Y:S01]  /*ff80*/  @P3 STG.E.U8 desc[UR22][R8.64], R151 ;  /* 0x0000009708003986 */ /* 0x0009e2000c101116 */
[C---:B------:R-:W-:Y:S02]  /*ff90*/  IADD3 R4, P3, PT, R13.reuse, R196, RZ ;  /* 0x000000c40d047210 */ /* 0x040fe40007f7e0ff */
[----:B-1----:R-:W-:Y:S01]  /*ffa0*/  ISETP.GE.AND P1, PT, R12, UR4, PT ;  /* 0x000000040c007c0c */ /* 0x002fe2000bf26270 */
[----:B------:R-:W1:Y:S02]  /*ffb0*/  LDCU UR4, c[0x0][0x398] ;  /* 0x00007300ff0477ac */ /* 0x000e640008000800 */
[----:B------:R-:W-:Y:S01]  /*ffc0*/  IMAD.X R5, R10, 0x1, R3, P3 ;  /* 0x000000010a057824 */ /* 0x000fe200018e0603 */
[----:B------:R-:W-:Y:S01]  /*ffd0*/  ISETP.LT.AND P3, PT, R246, UR10, !P4 ;  /* 0x0000000af6007c0c */ /* 0x000fe2000e761270 */
[----:B------:R-:W1:Y:S03]  /*ffe0*/  LDCU UR10, c[0x0][0x398] ;  /* 0x00007300ff0a77ac */ /* 0x000e660008000800 */
[----:B------:R1:W-:Y:S01]  /*fff0*/  @P5 STG.E.U8 desc[UR22][R4.64], R87 ;  /* 0x0000005704005986 */ /* 0x0003e2000c101116 */
[C---:B0-----:R-:W-:Y:S01]  /*10000*/  IADD3 R6, P5, PT, R13.reuse, R198, RZ ;  /* 0x000000c60d067210 */ /* 0x041fe20007fbe0ff */
[----:B------:R-:W-:Y:S01]  /*10010*/  VIADD R13, R13, UR30 ;  /* 0x0000001e0d0d7c36 */ /* 0x000fe20008000000 */
[----:B------:R-:W-:-:S03]  /*10020*/  PRMT R11, R11, 0x9910, RZ ;  /* 0x000099100b0b7816 */ /* 0x000fc600000000ff */
[----:B------:R-:W-:Y:S01]  /*10030*/  IMAD.X R7, R10, 0x1, R197, P5 ;  /* 0x000000010a077824 */ /* 0x000fe200028e06c5 */
[----:B------:R-:W-:Y:S02]  /*10040*/  SHF.R.S32.HI R12, RZ, 0x1f, R13 ;  /* 0x0000001fff0c7819 */ /* 0x000fe4000001140d */
[C---:B----4-:R-:W-:Y:S02]  /*10050*/  IADD3 R8, P5, PT, R13.reuse, R0, RZ ;  /* 0x000000000d087210 */ /* 0x050fe40007fbe0ff */
[----:B------:R-:W-:Y:S01]  /*10060*/  SHF.R.S32.HI R11, RZ, 0x8, R11 ;  /* 0x00000008ff0b7819 */ /* 0x000fe2000001140b */
[----:B------:R0:W-:Y:S02]  /*10070*/  @P6 STG.E.U8 desc[UR22][R6.64], R23 ;  /* 0x0000001706006986 */ /* 0x0001e4000c101116 */
[----:B------:R-:W-:Y:S01]  /*10080*/  IMAD.X R9, R12, 0x1, R200, P5 ;  /* 0x000000010c097824 */ /* 0x000fe200028e06c8 */
[----:B-1----:R-:W-:Y:S02]  /*10090*/  IADD3 R4, P6, PT, R13, R2, RZ ;  /* 0x000000020d047210 */ /* 0x002fe40007fde0ff */
[----:B------:R-:W-:Y:S01]  /*100a0*/  ISETP.LT.AND P5, PT, R245, UR4, !P4 ;  /* 0x00000004f5007c0c */ /* 0x000fe2000e7a1270 */
[----:B------:R-:W1:Y:S01]  /*100b0*/  LDCU UR4, c[0x0][0x39c] ;  /* 0x00007380ff0477ac */ /* 0x000e620008000800 */
[----:B------:R4:W-:Y:S01]  /*100c0*/  @P3 STG.E.U8 desc[UR22][R8.64], R11 ;  /* 0x0000000b08003986 */ /* 0x0009e2000c101116 */
[----:B------:R-:W-:Y:S01]  /*100d0*/  ISETP.LT.AND P3, PT, R242, UR6, !P4 ;  /* 0x00000006f2007c0c */ /* 0x000fe2000e761270 */
[----:B------:R-:W-:Y:S01]  /*100e0*/  IMAD.X R5, R12, 0x1, R199, P6 ;  /* 0x000000010c057824 */ /* 0x000fe200030e06c7 */
[----:B------:R-:W-:Y:S01]  /*100f0*/  PRMT R10, R87, 0x9910, RZ ;  /* 0x00009910570a7816 */ /* 0x000fe200000000ff */
[----:B------:R-:W1:Y:S01]  /*10100*/  LDCU UR6, c[0x0][0x39c] ;  /* 0x00007380ff0677ac */ /* 0x000e620008000800 */
[----:B0-----:R-:W-:-:S05]  /*10110*/  IADD3 R6, P6, PT, R13, R196, RZ ;  /* 0x000000c40d067210 */ /* 0x001fca0007fde0ff */
[----:B------:R-:W-:Y:S01]  /*10120*/  IMAD.X R7, R12, 0x1, R3, P6 ;  /* 0x000000010c077824 */ /* 0x000fe200030e0603 */
[----:B----4-:R-:W-:Y:S01]  /*10130*/  SHF.R.S32.HI R11, RZ, 0x8, R10 ;  /* 0x00000008ff0b7819 */ /* 0x010fe2000001140a */
[----:B------:R0:W-:Y:S01]  /*10140*/  @P5 STG.E.U8 desc[UR22][R4.64], R15 ;  /* 0x0000000f04005986 */ /* 0x0001e2000c101116 */
[----:B--2---:R-:W-:Y:S01]  /*10150*/  ISETP.LT.AND P6, PT, R241, UR9, !P4 ;  /* 0x00000009f1007c0c */ /* 0x004fe2000e7c1270 */
[----:B------:R-:W2:Y:S02]  /*10160*/  LDCU UR9, c[0x0][0x398] ;  /* 0x00007300ff0977ac */ /* 0x000ea40008000800 */
[----:B------:R4:W-:Y:S01]  /*10170*/  @P3 STG.E.U8 desc[UR22][R6.64], R11 ;  /* 0x0000000b06003986 */ /* 0x0009e2000c101116 */
[----:B------:R-:W-:Y:S02]  /*10180*/  IADD3 R8, P3, PT, R13, R198, RZ ;  /* 0x000000c60d087210 */ /* 0x000fe40007f7e0ff */
[----:B------:R-:W-:Y:S01]  /*10190*/  PRMT R10, R23, 0x9910, RZ ;  /* 0x00009910170a7816 */ /* 0x000fe200000000ff */
[----:B------:R-:W-:-:S02]  /*101a0*/  VIADD R13, R13, UR30 ;  /* 0x0000001e0d0d7c36 */ /* 0x000fc40008000000 */
[----:B------:R-:W-:Y:S01]  /*101b0*/  IMAD.X R9, R12, 0x1, R197, P3 ;  /* 0x000000010c097824 */ /* 0x000fe200018e06c5 */
[----:B0-----:R-:W-:Y:S02]  /*101c0*/  SHF.R.S32.HI R15, RZ, 0x8, R10 ;  /* 0x00000008ff0f7819 */ /* 0x001fe4000001140a */
[----:B------:R-:W-:Y:S02]  /*101d0*/  ISETP.LT.AND P4, PT, R246, UR10, !P2 ;  /* 0x0000000af6007c0c */ /* 0x000fe4000d781270 */
[----:B---3--:R-:W-:Y:S01]  /*101e0*/  ISETP.LT.AND P3, PT, R245, UR12, !P2 ;  /* 0x0000000cf5007c0c */ /* 0x008fe2000d761270 */
[----:B------:R0:W-:Y:S01]  /*101f0*/  @P6 STG.E.U8 desc[UR22][R8.64], R15 ;  /* 0x0000000f08006986 */ /* 0x0001e2000c101116 */
[----:B------:R-:W-:Y:S02]  /*10200*/  SHF.R.S32.HI R12, RZ, 0x1f, R13 ;  /* 0x0000001fff0c7819 */ /* 0x000fe4000001140d */
[----:B------:R-:W-:Y:S01]  /*10210*/  IADD3 R4, P5, PT, R13, R0, RZ ;  /* 0x000000000d047210 */ /* 0x000fe20007fbe0ff */
[----:B------:R-:W-:Y:S01]  /*10220*/  VIADD R10, R249, 0x17 ;  /* 0x00000017f90a7836 */ /* 0x000fe20000000000 */
[----:B----4-:R-:W-:Y:S01]  /*10230*/  IADD3 R6, P6, PT, R13, R2, RZ ;  /* 0x000000020d067210 */ /* 0x010fe20007fde0ff */
[----:B------:R-:W-:Y:S01]  /*10240*/  VIADD R11, R249, 0x18 ;  /* 0x00000018f90b7836 */ /* 0x000fe20000000000 */
[----:B------:R-:W3:Y:S01]  /*10250*/  LDCU UR10, c[0x0][0x398] ;  /* 0x00007300ff0a77ac */ /* 0x000ee20008000800 */
[----:B------:R-:W-:-:S02]  /*10260*/  IMAD.X R5, R12, 0x1, R200, P5 ;  /* 0x000000010c057824 */ /* 0x000fc400028e06c8 */
[----:B------:R-:W-:Y:S01]  /*10270*/  IMAD.X R7, R12, 0x1, R199, P6 ;  /* 0x000000010c077824 */ /* 0x000fe200030e06c7 */
[----:B------:R-:W-:Y:S01]  /*10280*/  ISETP.LT.AND P5, PT, R242, UR14, !P2 ;  /* 0x0000000ef2007c0c */ /* 0x000fe2000d7a1270 */
[----:B------:R-:W4:Y:S01]  /*10290*/  LDCU UR12, c[0x0][0x398] ;  /* 0x00007300ff0c77ac */ /* 0x000f220008000800 */
[----:B------:R2:W-:Y:S01]  /*102a0*/  @P4 STG.E.U8 desc[UR22][R4.64], R17 ;  /* 0x0000001104004986 */ /* 0x0005e2000c101116 */
[----:B-1----:R-:W-:Y:S02]  /*102b0*/  ISETP.GE.AND P4, PT, R10, UR4, PT ;  /* 0x000000040a007c0c */ /* 0x002fe4000bf86270 */
[----:B0-----:R-:W-:Y:S01]  /*102c0*/  PRMT R8, R17, 0x9910, RZ ;  /* 0x0000991011087816 */ /* 0x001fe200000000ff */
[----:B------:R0:W-:Y:S01]  /*102d0*/  @P3 STG.E.U8 desc[UR22][R6.64], R153 ;  /* 0x0000009906003986 */ /* 0x0001e2000c101116 */
[----:B------:R-:W-:Y:S01]  /*102e0*/  ISETP.GE.AND P3, PT, R11, UR6, PT ;  /* 0x000000060b007c0c */ /* 0x000fe2000bf66270 */
[----:B------:R-:W1:Y:S01]  /*102f0*/  LDCU UR6, c[0x0][0x398] ;  /* 0x00007300ff0677ac */ /* 0x000e620008000800 */
[----:B------:R-:W-:-:S02]  /*10300*/  IADD3 R10, P6, PT, R13, R196, RZ ;  /* 0x000000c40d0a7210 */ /* 0x000fc40007fde0ff */
[----:B------:R-:W-:Y:S01]  /*10310*/  ISETP.LT.AND P2, PT, R241, UR16, !P2 ;  /* 0x00000010f1007c0c */ /* 0x000fe2000d741270 */
[----:B------:R-:W3:Y:S02]  /*10320*/  LDCU UR4, c[0x0][0x39c] ;  /* 0x00007380ff0477ac */ /* 0x000ee40008000800 */
[----:B------:R-:W-:Y:S01]  /*10330*/  IMAD.X R11, R12, 0x1, R3, P6 ;  /* 0x000000010c0b7824 */ /* 0x000fe200030e0603 */
[C---:B--2---:R-:W-:Y:S01]  /*10340*/  IADD3 R4, P6, PT, R13.reuse, R198, RZ ;  /* 0x000000c60d047210 */ /* 0x044fe20007fde0ff */
[----:B------:R-:W-:Y:S01]  /*10350*/  VIADD R13, R13, UR30 ;  /* 0x0000001e0d0d7c36 */ /* 0x000fe20008000000 */
[----:B------:R-:W-:Y:S01]  /*10360*/  PRMT R15, R153, 0x9910, RZ ;  /* 0x00009910990f7816 */ /* 0x000fe200000000ff */
[----:B------:R-:W2:Y:S01]  /*10370*/  LDCU UR14, c[0x0][0x398] ;  /* 0x00007300ff0e77ac */ /* 0x000ea20008000800 */
[----:B------:R3:W-:Y:S01]  /*10380*/  @P5 STG.E.U8 desc[UR22][R10.64], R89 ;  /* 0x000000590a005986 */ /* 0x0007e2000c101116 */
[----:B------:R-:W-:Y:S01]  /*10390*/  ISETP.LT.AND P5, PT, R246, UR9, !P0 ;  /* 0x00000009f6007c0c */ /* 0x000fe2000c7a1270 */
[----:B------:R-:W-:Y:S01]  /*103a0*/  IMAD.X R5, R12, 0x1, R197, P6 ;  /* 0x000000010c057824 */ /* 0x000fe200030e06c5 */
[----:B------:R-:W-:Y:S01]  /*103b0*/  SHF.R.S32.HI R12, RZ, 0x1f, R13 ;  /* 0x0000001fff0c7819 */ /* 0x000fe2000001140d */
[----:B------:R-:W2:Y:S01]  /*103c0*/  LDCU UR9, c[0x0][0x398] ;  /* 0x00007300ff0977ac */ /* 0x000ea20008000800 */
[----:B0-----:R-:W-:-:S02]  /*103d0*/  IADD3 R6, P6, PT, R13, R0, RZ ;  /* 0x000000000d067210 */ /* 0x001fc40007fde0ff */
[----:B------:R0:W-:Y:S01]  /*103e0*/  @P2 STG.E.U8 desc[UR22][R4.64], R25 ;  /* 0x0000001904002986 */ /* 0x0001e2000c101116 */
[----:B-1----:R-:W-:Y:S01]  /*103f0*/  ISETP.LT.AND P2, PT, R245, UR6, !P0 ;  /* 0x00000006f5007c0c */ /* 0x002fe2000c741270 */
[----:B------:R-:W1:Y:S01]  /*10400*/  LDCU UR6, c[0x0][0x398] ;  /* 0x00007300ff0677ac */ /* 0x000e620008000800 */
[----:B------:R-:W-:Y:S01]  /*10410*/  IMAD.X R7, R12, 0x1, R200, P6 ;  /* 0x000000010c077824 */ /* 0x000fe200030e06c8 */
[----:B---3--:R-:W-:Y:S01]  /*10420*/  SHF.R.S32.HI R11, RZ, 0x8, R8 ;  /* 0x00000008ff0b7819 */ /* 0x008fe20000011408 */
[----:B------:R-:W3:Y:S01]  /*10430*/  LDCU UR16, c[0x0][0x398] ;  /* 0x00007300ff1077ac */ /* 0x000ee20008000800 */
[----:B------:R-:W-:-:S03]  /*10440*/  IADD3 R8, P6, PT, R13, R2, RZ ;  /* 0x000000020d087210 */ /* 0x000fc60007fde0ff */
[----:B------:R1:W-:Y:S01]  /*10450*/  @P5 STG.E.U8 desc[UR22][R6.64], R11 ;  /* 0x0000000b06005986 */ /* 0x0003e2000c101116 */
[----:B------:R-:W-:Y:S01]  /*10460*/  ISETP.LT.AND P5, PT, R242, UR10, !P0 ;  /* 0x0000000af2007c0c */ /* 0x000fe2000c7a1270 */
[C---:B------:R-:W-:Y:S01]  /*10470*/  IMAD.X R9, R12.reuse, 0x1, R199, P6 ;  /* 0x000000010c097824 */ /* 0x040fe200030e06c7 */
[----:B------:R-:W-:Y:S01]  /*10480*/  SHF.R.S32.HI R15, RZ, 0x8, R15 ;  /* 0x00000008ff0f7819 */ /* 0x000fe2000001140f */
[----:B0-----:R-:W-:Y:S01]  /*10490*/  VIADD R5, R249, 0x19 ;  /* 0x00000019f9057836 */ /* 0x001fe20000000000 */
[----:B------:R-:W-:Y:S01]  /*104a0*/  IADD3 R4, P6, PT, R13, R196, RZ ;  /* 0x000000c40d047210 */ /* 0x000fe20007fde0ff */
[----:B------:R-:W0:Y:S01]  /*104b0*/  LDCU UR10, c[0x0][0x398] ;  /* 0x00007300ff0a77ac */ /* 0x000e220008000800 */
[----:B------:R-:W-:Y:S01]  /*104c0*/  PRMT R10, R89, 0x9910, RZ ;  /* 0x00009910590a7816 */ /* 0x000fe200000000ff */
[----:B------:R3:W-:Y:S01]  /*104d0*/  @P2 STG.E.U8 desc[UR22][R8.64], R15 ;  /* 0x0000000f08002986 */ /* 0x0007e2000c101116 */
[----:B------:R-:W-:Y:S01]  /*104e0*/  ISETP.GE.AND P2, PT, R5, UR4, PT ;  /* 0x0000000405007c0c */ /* 0x000fe2000bf46270 */
[----:B------:R-:W-:Y:S01]  /*104f0*/  IMAD.X R5, R12, 0x1, R3, P6 ;  /* 0x000000010c057824 */ /* 0x000fe200030e0603 */
[----:B--2---:R-:W-:Y:S01]  /*10500*/  ISETP.LT.AND P0, PT, R241, UR9, !P0 ;  /* 0x00000009f1007c0c */ /* 0x004fe2000c701270 */
[----:B------:R-:W2:Y:S01]  /*10510*/  LDCU UR9, c[0x0][0x398] ;  /* 0x00007300ff0977ac */ /* 0x000ea20008000800 */
[----:B-1----:R-:W-:-:S02]  /*10520*/  SHF.R.S32.HI R11, RZ, 0x8, R10 ;  /* 0x00000008ff0b7819 */ /* 0x002fc4000001140a */
[----:B------:R-:W-:Y:S01]  /*10530*/  PRMT R7, R25, 0x9910, RZ ;  /* 0x0000991019077816 */ /* 0x000fe200000000ff */
[----:B------:R-:W1:Y:S01]  /*10540*/  LDCU UR4, c[0x0][0x39c] ;  /* 0x00007380ff0477ac */ /* 0x000e620008000800 */
[C---:B------:R-:W-:Y:S01]  /*10550*/  IADD3 R6, P6, PT, R13.reuse, R198, RZ ;  /* 0x000000c60d067210 */ /* 0x040fe20007fde0ff */
[----:B------:R-:W-:Y:S01]  /*10560*/  VIADD R13, R13, UR30 ;  /* 0x0000001e0d0d7c36 */ /* 0x000fe20008000000 */
[----:B------:R0:W-:Y:S01]  /*10570*/  @P5 STG.E.U8 desc[UR22][R4.64], R11 ;  /* 0x0000000b04005986 */ /* 0x0001e2000c101116 */
[----:B------:R-:W-:Y:S01]  /*10580*/  ISETP.LT.AND P5, PT, R246, UR6, !P1 ;  /* 0x00000006f6007c0c */ /* 0x000fe2000cfa1270 */
[----:B------:R-:W1:Y:S01]  /*10590*/  LDCU UR6, c[0x0][0x398] ;  /* 0x00007300ff0677ac */ /* 0x000e620008000800 */
[----:B---3--:R-:W-:Y:S01]  /*105a0*/  SHF.R.S32.HI R15, RZ, 0x8, R7 ;  /* 0x00000008ff0f7819 */ /* 0x008fe20000011407 */
[----:B------:R-:W-:Y:S01]  /*105b0*/  IMAD.X R7, R12, 0x1, R197, P6 ;  /* 0x000000010c077824 */ /* 0x000fe200030e06c5 */
[----:B------:R-:W-:Y:S02]  /*105c0*/  SHF.R.S32.HI R12, RZ, 0x1f, R13 ;  /* 0x0000001fff0c7819 */ /* 0x000fe4000001140d */
[----:B------:R-:W-:-:S02]  /*105d0*/  IADD3 R8, P6, PT, R13, R0, RZ ;  /* 0x000000000d087210 */ /* 0x000fc40007fde0ff */
[----:B------:R-:W-:-:S03]  /*105e0*/  F2FP.SATFINITE.E5M2.F32.PACK_AB_MERGE_C R17, R212, R211, RZ ;  /* 0x000000d3d411723e */ /* 0x000fc600048060ff */
[----:B------:R-:W-:Y:S01]  /*105f0*/  IMAD.X R9, R12, 0x1, R200, P6 ;  /* 0x000000010c097824 */ /* 0x000fe200030e06c8 */
[----:B------:R3:W-:Y:S01]  /*10600*/  @P0 STG.E.U8 desc[UR22][R6.64], R15 ;  /* 0x0000000f06000986 */ /* 0x0007e2000c101116 */
[----:B0-----:R-:W-:Y:S01]  /*10610*/  ISETP.LT.AND P0, PT, R245, UR10, !P1 ;  /* 0x0000000af5007c0c */ /* 0x001fe2000cf01270 */
[----:B------:R-:W0:Y:S02]  /*10620*/  LDCU UR10, c[0x0][0x398] ;  /* 0x00007300ff0a77ac */ /* 0x000e240008000800 */
[----:B------:R-:W-:Y:S01]  /*10630*/  @P5 STG.E.U8 desc[UR22][R8.64], R17 ;  /* 0x0000001108005986 */ /* 0x000fe2000c101116 */
[----:B--2---:R-:W-:Y:S01]  /*10640*/  ISETP.LT.AND P5, PT, R242, UR9, !P1 ;  /* 0x00000009f2007c0c */ /* 0x004fe2000cfa1270 */
[----:B------:R-:W2:Y:S01]  /*10650*/  LDCU UR9, c[0x0][0x398] ;  /* 0x00007300ff0977ac */ /* 0x000ea20008000800 */
[----:B------:R-:W-:-:S05]  /*10660*/  IADD3 R4, P6, PT, R13, R2, RZ ;  /* 0x000000020d047210 */ /* 0x000fca0007fde0ff */
[----:B------:R-:W-:Y:S01]  /*10670*/  IMAD.X R5, R12, 0x1, R199, P6 ;  /* 0x000000010c057824 */ /* 0x000fe200030e06c7 */
[----:B------:R-:W-:Y:S01]  /*10680*/  IADD3 R10, P6, PT, R13, R196, RZ ;  /* 0x000000c40d0a7210 */ /* 0x000fe20007fde0ff */
[----:B---3--:R-:W-:-:S03]  /*10690*/  VIADD R6, R249, 0x1a ;  /* 0x0000001af9067836 */ /* 0x008fc60000000000 */
[----:B------:R3:W-:Y:S01]  /*106a0*/  @P0 STG.E.U8 desc[UR22][R4.64], R155 ;  /* 0x0000009b04000986 */ /* 0x0007e2000c101116 */
[----:B------:R-:W-:Y:S01]  /*106b0*/  IMAD.X R11, R12, 0x1, R3, P6 ;  /* 0x000000010c0b7824 */ /* 0x000fe200030e0603 */
[----:B-1----:R-:W-:Y:S01]  /*106c0*/  ISETP.GE.AND P0, PT, R6, UR4, PT ;  /* 0x0000000406007c0c */ /* 0x002fe2000bf06270 */
[----:B------:R-:W1:Y:S01]  /*106d0*/  LDCU UR4, c[0x0][0x398] ;  /* 0x00007300ff0477ac */ /* 0x000e620008000800 */
[C---:B------:R-:W-:Y:S01]  /*106e0*/  IADD3 R6, P6, PT, R13.reuse, R198, RZ ;  /* 0x000000c60d067210 */ /* 0x040fe20007fde0ff */
[----:B------:R-:W-:Y:S01]  /*106f0*/  VIADD R15, R13, UR30 ;  /* 0x0000001e0d0f7c36 */ /* 0x000fe20008000000 */
[----:B------:R0:W-:Y:S01]  /*10700*/  @P5 STG.E.U8 desc[UR22][R10.64], R91 ;  /* 0x0000005b0a005986 */ /* 0x0001e2000c101116 */
[----:B------:R-:W-:Y:S01]  /*10710*/  ISETP.LT.AND P1, PT, R241, UR6, !P1 ;  /* 0x00000006f1007c0c */ /* 0x000fe2000cf21270 */
[----:B------:R-:W0:Y:S01]  /*10720*/  LDCU UR6, c[0x0][0x398] ;  /* 0x00007300ff0677ac */ /* 0x000e220008000800 */
[----:B--2---:R-:W-:Y:S01]  /*10730*/  ISETP.LT.AND P5, PT, R246, UR9, !P4 ;  /* 0x00000009f6007c0c */ /* 0x004fe2000e7a1270 */
[----:B------:R-:W-:Y:S01]  /*10740*/  IMAD.X R7, R12, 0x1, R197, P6 ;  /* 0x000000010c077824 */ /* 0x000fe200030e06c5 */
[----:B------:R-:W-:Y:S01]  /*10750*/  SHF.R.S32.HI R14, RZ, 0x1f, R15 ;  /* 0x0000001fff0e7819 */ /* 0x000fe2000001140f */
[----:B------:R-:W2:Y:S01]  /*10760*/  LDCU UR9, c[0x0][0x398] ;  /* 0x00007300ff0977ac */ /* 0x000ea20008000800 */
[----:B---3--:R-:W-:-:S02]  /*10770*/  IADD3 R4, P6, PT, R15, R0, RZ ;  /* 0x000000000f047210 */ /* 0x008fc40007fde0ff */
[----:B------:R-:W-:Y:S02]  /*10780*/  PRMT R13, R17, 0x9910, RZ ;  /* 0x00009910110d7816 */ /* 0x000fe400000000ff */
[----:B------:R-:W-:Y:S01]  /*10790*/  F2FP.SATFINITE.E5M2.F32.PACK_AB_MERGE_C R27, R27, R26, RZ ;  /* 0x0000001a1b1b723e */ /* 0x000fe200048060ff */
[----:B------:R-:W-:Y:S01]  /*107a0*/  IMAD.X R5, R14, 0x1, R200, P6 ;  /* 0x000000010e057824 */ /* 0x000fe200030e06c8 */
[----:B------:R-:W-:-:S03]  /*107b0*/  SHF.R.S32.HI R13, RZ, 0x8, R13 ;  /* 0x00000008ff0d7819 */ /* 0x000fc6000001140d */
[----:B------:R3:W-:Y:S01]  /*107c0*/  @P1 STG.E.U8 desc[UR22][R6.64], R27 ;  /* 0x0000001b06001986 */ /* 0x0007e2000c101116 */
[----:B------:R-:W-:-:S03]  /*107d0*/  IADD3 R8, P6, PT, R15, R2, RZ ;  /* 0x000000020f087210 */ /* 0x000fc60007fde0ff */
[----:B------:R2:W-:Y:S01]  /*107e0*/  @P5 STG.E.U8 desc[UR22][R4.64], R13 ;  /* 0x0000000d04005986 */ /* 0x0005e2000c101116 */
[----:B-1----:R-:W-:Y:S02]  /*107f0*/  ISETP.LT.AND P5, PT, R245, UR4, !P4 ;  /* 0x00000004f5007c0c */ /* 0x002fe4000e7a1270 */
[----:B0-----:R-:W-:Y:S02]  /*10800*/  PRMT R91, R91, 0x9910, RZ ;  /* 0x000099105b5b7816 */ /* 0x001fe400000000ff */
[----:B------:R-:W-:Y:S01]  /*10810*/  ISETP.LT.AND P1, PT, R242, UR10, !P4 ;  /* 0x0000000af2007c0c */ /* 0x000fe2000e721270 */
[C---:B------:R-:W-:Y:S01]  /*10820*/  IMAD.X R9, R14.reuse, 0x1, R199, P6 ;  /* 0x000000010e097824 */ /* 0x040fe200030e06c7 */
[----:B------:R-:W-:Y:S01]  /*10830*/  PRMT R11, R155, 0x9910, RZ ;  /* 0x000099109b0b7816 */ /* 0x000fe200000000ff */
[----:B---3--:R-:W-:Y:S01]  /*10840*/  IMAD.MOV.U32 R6, RZ, RZ, R91 ;  /* 0x000000ffff067224 */ /* 0x008fe200078e005b */
[C---:B------:R-:W-:Y:S01]  /*10850*/  IADD3 R10, P6, PT, R15.reuse, R196, RZ ;  /* 0x000000c40f0a7210 */ /* 0x040fe20007fde0ff */
[----:B------:R-:W-:Y:S01]  /*10860*/  VIADD R17, R15, UR30 ;  /* 0x0000001e0f117c36 */ /* 0x000fe20008000000 */
[----:B------:R-:W-:Y:S01]  /*10870*/  SHF.R.S32.HI R7, RZ, 0x8, R11 ;  /* 0x00000008ff077819 */ /* 0x000fe2000001140b */
[----:B------:R-:W0:Y:S01]  /*10880*/  LDCU UR10, c[0x0][0x398] ;  /* 0x00007300ff0a77ac */ /* 0x000e220008000800 */
[----:B--2---:R-:W-:Y:S01]  /*10890*/  SHF.R.S32.HI R13, RZ, 0x8, R6 ;  /* 0x00000008ff0d7819 */ /* 0x004fe20000011406 */
[----:B------:R-:W-:Y:S01]  /*108a0*/  IMAD.X R11, R14, 0x1, R3, P6 ;  /* 0x000000010e0b7824 */ /* 0x000fe200030e0603 */
[----:B------:R-:W-:Y:S01]  /*108b0*/  PRMT R27, R27, 0x9910, RZ ;  /* 0x000099101b1b7816 */ /* 0x000fe200000000ff */
[----:B------:R1:W-:Y:S01]  /*108c0*/  @P5 STG.E.U8 desc[UR22][R8.64], R7 ;  /* 0x0000000708005986 */ /* 0x0003e2000c101116 */
[----:B------:R-:W-:Y:S01]  /*108d0*/  IADD3 R4, P5, PT, R15, R198, RZ ;  /* 0x000000c60f047210 */ /* 0x000fe20007fbe0ff */
[----:B------:R-:W2:Y:S01]  /*108e0*/  LDCU UR4, c[0x0][0x39c] ;  /* 0x00007380ff0477ac */ /* 0x000ea20008000800 */
[----:B------:R-:W-:Y:S01]  /*108f0*/  ISETP.LT.AND P4, PT, R241, UR6, !P4 ;  /* 0x00000006f1007c0c */ /* 0x000fe2000e781270 */
[----:B------:R3:W-:Y:S01]  /*10900*/  @P1 STG.E.U8 desc[UR22][R10.64], R13 ;  /* 0x0000000d0a001986 */ /* 0x0007e2000c101116 */
[----:B------:R-:W-:-:S02]  /*10910*/  ISETP.LT.AND P1, PT, R246, UR9, !P3 ;  /* 0x00000009f6007c0c */ /* 0x000fc4000df21270 */
[----:B------:R-:W-:Y:S02]  /*10920*/  SHF.R.S32.HI R16, RZ, 0x1f, R17 ;  /* 0x0000001fff107819 */ /* 0x000fe40000011411 */
[----:B------:R-:W-:Y:S01]  /*10930*/  IADD3 R6, P6, PT, R17, R0, RZ ;  /* 0x0000000011067210 */ /* 0x000fe20007fde0ff */
[----:B------:R-:W-:Y:S01]  /*10940*/  IMAD.MOV.U32 R15, RZ, RZ, R27 ;  /* 0x000000ffff0f7224 */ /* 0x000fe200078e001b */
[----:B------:R-:W-:Y:S01]  /*10950*/  F2FP.SATFINITE.E5M2.F32.PACK_AB_MERGE_C R157, R157, R156, RZ ;  /* 0x0000009c9d9d723e */ /* 0x000fe200048060ff */
[----:B------:R-:W-:Y:S01]  /*10960*/  IMAD.X R5, R14, 0x1, R197, P5 ;  /* 0x000000010e057824 */ /* 0x000fe200028e06c5 */
[----:B----4-:R-:W-:Y:S01]  /*10970*/  ISETP.LT.AND P5, PT, R245, UR12, !P3 ;  /* 0x0000000cf5007c0c */ /* 0x010fe2000dfa1270 */
[C---:B-1----:R-:W-:Y:S01]  /*10980*/  IMAD.X R7, R16.reuse, 0x1, R200, P6 ;  /* 0x0000000110077824 */ /* 0x042fe200030e06c8 */
[----:B------:R-:W-:Y:S01]  /*10990*/  IADD3 R8, P6, PT, R17, R2, RZ ;  /* 0x0000000211087210 */ /* 0x000fe20007fde0ff */
[----:B---3--:R-:W-:Y:S01]  /*109a0*/  VIADD R10, R249, 0x1b ;  /* 0x0000001bf90a7836 */ /* 0x008fe20000000000 */
[----:B------:R-:W-:Y:S01]  /*109b0*/  SHF.R.S32.HI R15, RZ, 0x8, R15 ;  /* 0x00000008ff0f7819 */ /* 0x000fe2000001140f */
[----:B------:R-:W1:Y:S02]  /*109c0*/  LDCU UR6, c[0x0][0x39c] ;  /* 0x00007380ff0677ac */ /* 0x000e640008000800 */
[----:B------:R-:W-:-:S02]  /*109d0*/  IMAD.X R9, R16, 0x1, R199, P6 ;  /* 0x0000000110097824 */ /* 0x000fc400030e06c7 */
[----:B------:R-:W-:Y:S01]  /*109e0*/  @P4 STG.E.U8 desc[UR22][R4.64], R15 ;  /* 0x0000000f04004986 */ /* 0x000fe2000c101116 */
[----:B--2---:R-:W-:Y:S01]  /*109f0*/  ISETP.GE.AND P4, PT, R10, UR4, PT ;  /* 0x000000040a007c0c */ /* 0x004fe2000bf86270 */
[----:B------:R-:W2:Y:S02]  /*10a00*/  LDCU UR4, c[0x0][0x398] ;  /* 0x00007300ff0477ac */ /* 0x000ea40008000800 */
[----:B------:R3:W-:Y:S01]  /*10a10*/  @P1 STG.E.U8 desc[UR22][R6.64], R19 ;  /* 0x0000001306001986 */ /* 0x0007e2000c101116 */
[----:B0-----:R-:W-:Y:S01]  /*10a20*/  ISETP.LT.AND P1, PT, R242, UR10, !P3 ;  /* 0x0000000af2007c0c */ /* 0x001fe2000df21270 */
[----:B------:R-:W0:Y:S02]  /*10a30*/  LDCU UR9, c[0x0][0x398] ;  /* 0x00007300ff0977ac */ /* 0x000e240008000800 */
[----:B------:R-:W-:Y:S01]  /*10a40*/  @P5 STG.E.U8 desc[UR22][R8.64], R157 ;  /* 0x0000009d08005986 */ /* 0x000fe2000c101116 */
[----:B------:R-:W-:Y:S02]  /*10a50*/  IADD3 R10, P5, PT, R17, R196, RZ ;  /* 0x000000c4110a7210 */ /* 0x000fe40007fbe0ff */
[----:B------:R-:W-:Y:S01]  /*10a60*/  F2FP.SATFINITE.E5M2.F32.PACK_AB_MERGE_C R93, R93, R92, RZ ;  /* 0x0000005c5d5d723e */ /* 0x000fe200048060ff */
[----:B------:R-:W-:Y:S01]  /*10a70*/  VIADD R13, R249, 0x1c ;  /* 0x0000001cf90d7836 */ /* 0x000fe20000000000 */
[----:B------:R-:W-:Y:S01]  /*10a80*/  IADD3 R12, P6, PT, R17, R198, RZ ;  /* 0x000000c6110c7210 */ /* 0x000fe20007fde0ff */
[----:B------:R-:W-:Y:S01]  /*10a90*/  IMAD.X R11, R16, 0x1, R3, P5 ;  /* 0x00000001100b7824 */ /* 0x000fe200028e0603 */
[----:B------:R-:W-:Y:S01]  /*10aa0*/  F2FP.SATFINITE.E5M2.F32.PACK_AB_MERGE_C R29, R29, R28, RZ ;  /* 0x0000001c1d1d723e */ /* 0x000fe200048060ff */
[----:B------:R-:W4:Y:S01]  /*10ab0*/  LDCU UR10, c[0x0][0x398] ;  /* 0x00007300ff0a77ac */ /* 0x000f220008000800 */
[----:B---3--:R-:W-:-:S02]  /*10ac0*/  PRMT R19, R19, 0x9910, RZ ;  /* 0x0000991013137816 */ /* 0x008fc400000000ff */
[----:B------:R3:W-:Y:S01]  /*10ad0*/  @P1 STG.E.U8 desc[UR22][R10.64], R93 ;  /* 0x0000005d0a001986 */ /* 0x0007e2000c101116 */
[----:B------:R-:W0:Y:S02]  /*10ae0*/  LDCU UR12, c[0x0][0x398] ;  /* 0x00007300ff0c77ac */ /* 0x000e240008000800 */
[----:B---3--:R-:W-:Y:S01]  /*10af0*/  IMAD.MOV.U32 R11, RZ, RZ, R19 ;  /* 0x000000ffff0b7224 */ /* 0x008fe200078e0013 */
[----:B------:R-:W-:Y:S02]  /*10b00*/  F2FP.SATFINITE.E5M2.F32.PACK_AB_MERGE_C R19, R238, R213, RZ ;  /* 0x000000d5ee13723e */ /* 0x000fe400048060ff */
[----:B------:R-:W3:Y:S04]  /*10b10*/  LDL.LU R213, [R1+0x70] ;  /* 0x0000700001d57983 */ /* 0x000ee80000300800 */
[----:B------:R-:W3:Y:S01]  /*10b20*/  LDL.LU R238, [R1+0x74] ;  /* 0x0000740001ee7983 */ /* 0x000ee20000300800 */
[----:B------:R-:W-:Y:S01]  /*10b30*/  ISETP.LT.AND P3, PT, R241, UR14, !P3 ;  /* 0x0000000ef1007c0c */ /* 0x000fe2000df61270 */
[----:B------:R-:W-:Y:S01]  /*10b40*/  VIADD R17, R17, UR30 ;  /* 0x0000001e11117c36 */ /* 0x000fe20008000000 */
[----:B-1----:R-:W-:Y:S01]  /*10b50*/  ISETP.GE.AND P5, PT, R13, UR6, PT ;  /* 0x000000060d007c0c */ /* 0x002fe2000bfa6270 */
[----:B------:R-:W-:Y:S01]  /*10b60*/  IMAD.X R13, R16, 0x1, R197, P6 ;  /* 0x00000001100d7824 */ /* 0x000fe200030e06c5 */
[----:B------:R-:W1:Y:S02]  /*10b70*/  LDCU UR6, c[0x0][0x398] ;  /* 0x00007300ff0677ac */ /* 0x000e640008000800 */
[----:B------:R-:W-:-:S02]  /*10b80*/  SHF.R.S32.HI R14, RZ, 0x1f, R17 ;  /* 0x0000001fff0e7819 */ /* 0x000fc40000011411 */
[----:B------:R-:W-:Y:S01]  /*10b90*/  IADD3 R4, P6, PT, R17, R0, RZ ;  /* 0x0000000011047210 */ /* 0x000fe20007fde0ff */
[----:B------:R-:W1:Y:S01]  /*10ba0*/  LDCU UR14, c[0x0][0x398] ;  /* 0x00007300ff0e77ac */ /* 0x000e620008000800 */
[----:B0-----:R-:W-:-:S03]  /*10bb0*/  ISETP.LT.AND P1, PT, R245, UR9, !P2 ;  /* 0x00000009f5007c0c */ /* 0x001fc6000d721270 */
[----:B------:R0:W-:Y:S01]  /*10bc0*/  @P3 STG.E.U8 desc[UR22][R12.64], R29 ;  /* 0x0000001d0c003986 */ /* 0x0001e2000c101116 */
[----:B--2---:R-:W-:Y:S01]  /*10bd0*/  ISETP.LT.AND P3, PT, R246, UR4, !P2 ;  /* 0x00000004f6007c0c */ /* 0x004fe2000d761270 */
[C---:B------:R-:W-:Y:S01]  /*10be0*/  IMAD.X R5, R14.reuse, 0x1, R200, P6 ;  /* 0x000000010e057824 */ /* 0x040fe200030e06c8 */
[----:B------:R-:W-:Y:S01]  /*10bf0*/  IADD3 R6, P6, PT, R17, R2, RZ ;  /* 0x0000000211067210 */ /* 0x000fe20007fde0ff */
[----:B------:R-:W2:Y:S01]  /*10c00*/  LDCU UR9, c[0x0][0x398] ;  /* 0x00007300ff0977ac */ /* 0x000ea20008000800 */
[----:B------:R-:W-:Y:S02]  /*10c10*/  PRMT R15, R157, 0x9910, RZ ;  /* 0x000099109d0f7816 */ /* 0x000fe400000000ff */
[----:B------:R-:W-:Y:S01]  /*10c20*/  SHF.R.S32.HI R11, RZ, 0x8, R11 ;  /* 0x00000008ff0b7819 */ /* 0x000fe2000001140b */
[C---:B------:R-:W-:Y:S01]  /*10c30*/  IMAD.X R7, R14.reuse, 0x1, R199, P6 ;  /* 0x000000010e077824 */ /* 0x040fe200030e06c7 */
[C---:B------:R-:W-:Y:S01]  /*10c40*/  IADD3 R8, P6, PT, R17.reuse, R196, RZ ;  /* 0x000000c411087210 */ /* 0x040fe20007fde0ff */
[----:B------:R-:W2:Y:S01]  /*10c50*/  LDCU UR4, c[0x0][0x39c] ;  /* 0x00007380ff0477ac */ /* 0x000ea20008000800 */
[----:B------:R-:W-:Y:S01]  /*10c60*/  SHF.R.S32.HI R15, RZ, 0x8, R15 ;  /* 0x00000008ff0f7819 */ /* 0x000fe2000001140f */
[----:B0-----:R-:W-:Y:S01]  /*10c70*/  VIADD R13, R17, UR30 ;  /* 0x0000001e110d7c36 */ /* 0x001fe20008000000 */
[----:B------:R-:W-:Y:S01]  /*10c80*/  PRMT R29, R29, 0x9910, RZ ;  /* 0x000099101d1d7816 */ /* 0x000fe200000000ff */
[----:B------:R0:W-:Y:S01]  /*10c90*/  @P3 STG.E.U8 desc[UR22][R4.64], R11 ;  /* 0x0000000b04003986 */ /* 0x0001e2000c101116 */
[----:B------:R-:W-:-:S03]  /*10ca0*/  IMAD.X R9, R14, 0x1, R3, P6 ;  /* 0x000000010e097824 */ /* 0x000fc600030e0603 */
[----:B------:R2:W-:Y:S01]  /*10cb0*/  @P1 STG.E.U8 desc[UR22][R6.64], R15 ;  /* 0x0000000f06001986 */ /* 0x0005e2000c101116 */
[----:B-1----:R-:W-:Y:S01]  /*10cc0*/  ISETP.LT.AND P1, PT, R242, UR6, !P2 ;  /* 0x00000006f2007c0c */ /* 0x002fe2000d721270 */
[----:B------:R-:W1:Y:S01]  /*10cd0*/  LDCU UR6, c[0x0][0x39c] ;  /* 0x00007380ff0677ac */ /* 0x000e620008000800 */
[----:B----4-:R-:W-:Y:S02]  /*10ce0*/  ISETP.LT.AND P2, PT, R241, UR10, !P2 ;  /* 0x0000000af1007c0c */ /* 0x010fe4000d741270 */
[----:B------:R-:W-:Y:S01]  /*10cf0*/  ISETP.LT.AND P3, PT, R246, UR12, !P0 ;  /* 0x0000000cf6007c0c */ /* 0x000fe2000c761270 */
[----:B------:R-:W4:Y:S01]  /*10d00*/  LDCU UR10, c[0x0][0x398] ;  /* 0x00007300ff0a77ac */ /* 0x000f220008000800 */
[----:B0-----:R-:W-:Y:S01]  /*10d10*/  IADD3 R4, P6, PT, R17, R198, RZ ;  /* 0x000000c611047210 */ /* 0x001fe20007fde0ff */
[----:B------:R-:W-:Y:S01]  /*10d20*/  IMAD.MOV.U32 R17, RZ, RZ, R29 ;  /* 0x000000ffff117224 */ /* 0x000fe200078e001d */
[----:B------:R-:W-:Y:S02]  /*10d30*/  PRMT R10, R93, 0x9910, RZ ;  /* 0x000099105d0a7816 */ /* 0x000fe400000000ff */
[----:B------:R-:W-:Y:S01]  /*10d40*/  SHF.R.S32.HI R12, RZ, 0x1f, R13 ;  /* 0x0000001fff0c7819 */ /* 0x000fe2000001140d */
[----:B------:R-:W-:Y:S01]  /*10d50*/  IMAD.X R5, R14, 0x1, R197, P6 ;  /* 0x000000010e057824 */ /* 0x000fe200030e06c5 */
[----:B--2---:R-:W-:Y:S01]  /*10d60*/  IADD3 R6, P6, PT, R13, R0, RZ ;  /* 0x000000000d067210 */ /* 0x004fe20007fde0ff */
[----:B------:R-:W-:Y:S01]  /*10d70*/  VIADD R11, R249, 0x1d ;  /* 0x0000001df90b7836 */ /* 0x000fe20000000000 */
[----:B------:R-:W-:Y:S01]  /*10d80*/  SHF.R.S32.HI R15, RZ, 0x8, R10 ;  /* 0x00000008ff0f7819 */ /* 0x000fe2000001140a */
[----:B------:R-:W0:Y:S01]  /*10d90*/  LDCU UR12, c[0x0][0x398] ;  /* 0x00007300ff0c77ac */ /* 0x000e220008000800 */
[----:B------:R-:W-:Y:S01]  /*10da0*/  SHF.R.S32.HI R17, RZ, 0x8, R17 ;  /* 0x00000008ff117819 */ /* 0x000fe20000011411 */
[----:B------:R-:W-:-:S02]  /*10db0*/  IMAD.X R7, R12, 0x1, R200, P6 ;  /* 0x000000010c077824 */ /* 0x000fc400030e06c8 */
[----:B------:R2:W-:Y:S04]  /*10dc0*/  @P1 STG.E.U8 desc[UR22][R8.64], R15 ;  /* 0x0000000f08001986 */ /* 0x0005e8000c101116 */
[----:B------:R0:W-:Y:S04]  /*10dd0*/  @P2 STG.E.U8 desc[UR22][R4.64], R17 ;  /* 0x0000001104002986 */ /* 0x0001e8000c101116 */
[----:B------:R0:W-:Y:S01]  /*10de0*/  @P3 STG.E.U8 desc[UR22][R6.64], R19 ;  /* 0x0000001306003986 */ /* 0x0001e2000c101116 */
[----:B------:R-:W-:Y:S01]  /*10df0*/  ISETP.LT.AND P3, PT, R245, UR9, !P0 ;  /* 0x00000009f5007c0c */ /* 0x000fe2000c761270 */
[----:B------:R-:W4:Y:S01]  /*10e00*/  LDCU UR9, c[0x0][0x398] ;  /* 0x00007300ff0977ac */ /* 0x000f220008000800 */
[----:B------:R-:W-:-:S02]  /*10e10*/  IADD3 R10, P6, PT, R13, R2, RZ ;  /* 0x000000020d0a7210 */ /* 0x000fc40007fde0ff */
[----:B------:R-:W-:Y:S02]  /*10e20*/  ISETP.LT.AND P2, PT, R242, UR14, !P0 ;  /* 0x0000000ef2007c0c */ /* 0x000fe4000c741270 */
[----:B------:R-:W-:Y:S02]  /*10e30*/  F2FP.SATFINITE.E5M2.F32.PACK_AB_MERGE_C R159, R159, R158, RZ ;  /* 0x0000009e9f9f723e */ /* 0x000fe400048060ff */
[----:B------:R-:W-:Y:S01]  /*10e40*/  F2FP.SATFINITE.E5M2.F32.PACK_AB_MERGE_C R95, R95, R94, RZ ;  /* 0x0000005e5f5f723e */ /* 0x000fe200048060ff */
[----:B--2---:R-:W-:Y:S01]  /*10e50*/  VIADD R15, R13, UR30 ;  /* 0x0000001e0d0f7c36 */ /* 0x004fe20008000000 */
[----:B------:R-:W-:Y:S01]  /*10e60*/  ISETP.GE.AND P1, PT, R11, UR4, PT ;  /* 0x000000040b007c0c */ /* 0x000fe2000bf26270 */
[C---:B------:R-:W-:Y:S01]  /*10e70*/  IMAD.X R11, R12.reuse, 0x1, R199, P6 ;  /* 0x000000010c0b7824 */ /* 0x040fe200030e06c7 */
[----:B0-----:R-:W-:Y:S01]  /*10e80*/  IADD3 R4, P6, PT, R13, R196, RZ ;  /* 0x000000c40d047210 */ /* 0x001fe20007fde0ff */
[----:B------:R-:W-:Y:S01]  /*10e90*/  VIADD R6, R249, 0x1e ;  /* 0x0000001ef9067836 */ /* 0x000fe20000000000 */
[----:B------:R-:W0:Y:S02]  /*10ea0*/  LDCU UR4, c[0x0][0x398] ;  /* 0x00007300ff0477ac */ /* 0x000e240008000800 */
[----:B------:R-:W-:Y:S01]  /*10eb0*/  @P3 STG.E.U8 desc[UR22][R10.64], R159 ;  /* 0x0000009f0a003986 */ /* 0x000fe2000c101116 */
[----:B------:R-:W-:Y:S01]  /*10ec0*/  IMAD.X R5, R12, 0x1, R3, P6 ;  /* 0x000000010c057824 */ /* 0x000fe200030e0603 */
[----:B-1----:R-:W-:Y:S01]  /*10ed0*/  ISETP.GE.AND P3, PT, R6, UR6, PT ;  /* 0x0000000606007c0c */ /* 0x002fe2000bf66270 */
[----:B------:R-:W1:Y:S01]  /*10ee0*/  LDCU UR6, c[0x0][0x398] ;  /* 0x00007300ff0677ac */ /* 0x000e620008000800 */
[----:B------:R-:W-:-:S02]  /*10ef0*/  IADD3 R6, P6, PT, R13, R198, RZ ;  /* 0x000000c60d067210 */ /* 0x000fc40007fde0ff */
[----:B------:R2:W-:Y:S01]  /*10f00*/  @P2 STG.E.U8 desc[UR22][R4.64], R95 ;  /* 0x0000005f04002986 */ /* 0x0005e2000c101116 */
[----:B----4-:R-:W-:Y:S01]  /*10f10*/  ISETP.LT.AND P0, PT, R241, UR9, !P0 ;  /* 0x00000009f1007c0c */ /* 0x010fe2000c701270 */
[----:B------:R-:W4:Y:S01]  /*10f20*/  LDCU UR9, c[0x0][0x398] ;  /* 0x00007300ff0977ac */ /* 0x000f220008000800 */
[----:B------:R-:W-:Y:S01]  /*10f30*/  ISETP.LT.AND P2, PT, R246, UR10, !P4 ;  /* 0x0000000af6007c0c */ /* 0x000fe2000e741270 */
[----:B------:R-:W-:Y:S01]  /*10f40*/  IMAD.X R7, R12, 0x1, R197, P6 ;  /* 0x000000010c077824 */ /* 0x000fe200030e06c5 */
[----:B------:R-:W-:Y:S01]  /*10f50*/  SHF.R.S32.HI R14, RZ, 0x1f, R15 ;  /* 0x0000001fff0e7819 */ /* 0x000fe2000001140f */
[----:B------:R-:W4:Y:S01]  /*10f60*/  LDCU UR10, c[0x0][0x398] ;  /* 0x00007300ff0a77ac */ /* 0x000f220008000800 */
[----:B------:R-:W-:Y:S02]  /*10f70*/  IADD3 R8, P6, PT, R15, R0, RZ ;  /* 0x000000000f087210 */ /* 0x000fe40007fde0ff */
[----:B------:R-:W-:Y:S01]  /*10f80*/  PRMT R13, R19, 0x9910, RZ ;  /* 0x00009910130d7816 */ /* 0x000fe200000000ff */
[----:B------:R-:W3:Y:S01]  /*10f90*/  LDCU UR14, c[0x0][0x398] ;  /* 0x00007300ff0e77ac */ /* 0x000ee20008000800 */
[----:B------:R-:W-:Y:S01]  /*10fa0*/  F2FP.SATFINITE.E5M2.F32.PACK_AB_MERGE_C R31, R31, R30, RZ ;  /* 0x0000001e1f1f723e */ /* 0x000fe200048060ff */
[----:B------:R-:W-:Y:S01]  /*10fb0*/  IMAD.X R9, R14, 0x1, R200, P6 ;  /* 0x000000010e097824 */ /* 0x000fe200030e06c8 */
[----:B------:R-:W-:-:S02]  /*10fc0*/  SHF.R.S32.HI R13, RZ, 0x8, R13 ;  /* 0x00000008ff0d7819 */ /* 0x000fc4000001140d */
[----:B--2---:R-:W-:Y:S01]  /*10fd0*/  IADD3 R4, P6, PT, R15, R2, RZ ;  /* 0x000000020f047210 */ /* 0x004fe20007fde0ff */
[----:B------:R-:W-:Y:S01]  /*10fe0*/  @P0 STG.E.U8 desc[UR22][R6.64], R31 ;  /* 0x0000001f06000986 */ /* 0x000fe2000c101116 */
[----:B-1----:R-:W-:Y:S01]  /*10ff0*/  ISETP.LT.AND P0, PT, R242, UR6, !P4 ;  /* 0x00000006f2007c0c */ /* 0x002fe2000e701270 */
[----:B------:R-:W1:Y:S02]  /*11000*/  LDCU UR6, c[0x0][0x398] ;  /* 0x00007300ff0677ac */ /* 0x000e640008000800 */
[----:B------:R2:W-:Y:S01]  /*11010*/  @P2 STG.E.U8 desc[UR22][R8.64], R13 ;  /* 0x0000000d08002986 */ /* 0x0005e2000c101116 */
[----:B0-----:R-:W-:Y:S01]  /*11020*/  ISETP.LT.AND P2, PT, R245, UR4, !P4 ;  /* 0x00000004f5007c0c */ /* 0x001fe2000e741270 */
[----:B------:R-:W-:Y:S01]  /*11030*/  IMAD.X R5, R14, 0x1, R199, P6 ;  /* 0x000000010e057824 */ /* 0x000fe200030e06c7 */
[----:B------:R-:W-:Y:S01]  /*11040*/  PRMT R11, R159, 0x9910, RZ ;  /* 0x000099109f0b7816 */ /* 0x000fe200000000ff */
[----:B------:R-:W0:Y:S01]  /*11050*/  LDCU UR4, c[0x0][0x39c] ;  /* 0x00007380ff0477ac */ /* 0x000e220008000800 */
[----:B------:R-:W-:-:S02]  /*11060*/  IADD3 R10, P6, PT, R15, R196, RZ ;  /* 0x000000c40f0a7210 */ /* 0x000fc40007fde0ff */
[----:B------:R-:W-:-:S04]  /*11070*/  PRMT R17, R95, 0x9910, RZ ;  /* 0x000099105f117816 */ /* 0x000fc800000000ff */
[----:B------:R-:W-:Y:S02]  /*11080*/  SHF.R.S32.HI R17, RZ, 0x8, R17 ;  /* 0x00000008ff117819 */ /* 0x000fe40000011411 */
[----:B--2---:R-:W-:Y:S01]  /*11090*/  SHF.R.S32.HI R9, RZ, 0x8, R11 ;  /* 0x00000008ff097819 */ /* 0x004fe2000001140b */
[----:B------:R-:W-:-:S04]  /*110a0*/  IMAD.X R11, R14, 0x1, R3, P6 ;  /* 0x000000010e0b7824 */ /* 0x000fc800030e0603 */
[----:B------:R2:W-:Y:S04]  /*110b0*/  @P2 STG.E.U8 desc[UR22][R4.64], R9 ;  /* 0x0000000904002986 */ /* 0x0005e8000c101116 */
[----:B------:R0:W-:Y:S01]  /*110c0*/  @P0 STG.E.U8 desc[UR22][R10.64], R17 ;  /* 0x000000110a000986 */ /* 0x0001e2000c101116 */
[----:B------:R-:W-:Y:S01]  /*110d0*/  PRMT R31, R31, 0x9910, RZ ;  /* 0x000099101f1f7816 */ /* 0x000fe200000000ff */
[----:B------:R-:W-:Y:S01]  /*110e0*/  VIADD R13, R15, UR30 ;  /* 0x0000001e0f0d7c36 */ /* 0x000fe20008000000 */
[----:B----4-:R-:W-:Y:S01]  /*110f0*/  ISETP.LT.AND P0, PT, R241, UR9, !P4 ;  /* 0x00000009f1007c0c */ /* 0x010fe2000e701270 */
[----:B------:R-:W-:Y:S01]  /*11100*/  VIADD R8, R249, 0x1f ;  /* 0x0000001ff9087836 */ /* 0x000fe20000000000 */
[----:B------:R-:W-:Y:S01]  /*11110*/  ISETP.LT.AND P2, PT, R246, UR10, !P5 ;  /* 0x0000000af6007c0c */ /* 0x000fe2000ef41270 */
[----:B------:R-:W4:Y:S01]  /*11120*/  LDCU UR9, c[0x0][0x398] ;  /* 0x00007300ff0977ac */ /* 0x000f220008000800 */
[----:B------:R-:W-:Y:S01]  /*11130*/  IADD3 R6, P4, PT, R15, R198, RZ ;  /* 0x000000c60f067210 */ /* 0x000fe20007f9e0ff */
[----:B------:R-:W-:Y:S01]  /*11140*/  IMAD.MOV.U32 R15, RZ, RZ, R31 ;  /* 0x000000ffff0f7224 */ /* 0x000fe200078e001f */
[----:B------:R-:W-:Y:S01]  /*11150*/  SHF.R.S32.HI R12, RZ, 0x1f, R13 ;  /* 0x0000001fff0c7819 */ /* 0x000fe2000001140d */
[----:B------:R-:W3:Y:S01]  /*11160*/  LDCU UR10, c[0x0][0x398] ;  /* 0x00007300ff0a77ac */ /* 0x000ee20008000800 */
[----:B--2---:R-:W-:Y:S01]  /*11170*/  IADD3 R4, P6, PT, R13, R0, RZ ;  /* 0x000000000d047210 */ /* 0x004fe20007fde0ff */
[----:B------:R-:W-:Y:S01]  /*11180*/  IMAD.X R7, R14, 0x1, R197, P4 ;  /* 0x000000010e077824 */ /* 0x000fe200020e06c5 */
[----:B------:R-:W-:-:S03]  /*11190*/  SHF.R.S32.HI R15, RZ, 0x8, R15 ;  /* 0x00000008ff0f7819 */ /* 0x000fc6000001140f */
[----:B------:R-:W-:Y:S01]  /*111a0*/  IMAD.X R5, R12, 0x1, R200, P6 ;  /* 0x000000010c057824 */ /* 0x000fe200030e06c8 */
[----:B0-----:R-:W-:Y:S01]  /*111b0*/  ISETP.GE.AND P4, PT, R8, UR4, PT ;  /* 0x0000000408007c0c */ /* 0x001fe2000bf86270 */
[----:B------:R-:W-:Y:S01]  /*111c0*/  @P0 STG.E.U8 desc[UR22][R6.64], R15 ;  /* 0x0000000f06000986 */ /* 0x000fe2000c101116 */
[----:B------:R-:W-:Y:S01]  /*111d0*/  IADD3 R8, P6, PT, R13, R2, RZ ;  /* 0x000000020d087210 */ /* 0x000fe20007fde0ff */
[----:B------:R-:W0:Y:S01]  /*111e0*/  LDCU UR4, c[0x0][0x39c] ;  /* 0x00007380ff0477ac */ /* 0x000e220008000800 */
[----:B-1----:R-:W-:-:S03]  /*111f0*/  ISETP.LT.AND P0, PT, R242, UR6, !P5 ;  /* 0x00000006f2007c0c */ /* 0x002fc6000ef01270 */
[C---:B------:R-:W-:Y:S01]  /*11200*/  IMAD.X R9, R12.reuse, 0x1, R199, P6 ;  /* 0x000000010c097824 */ /* 0x040fe200030e06c7 */
[----:B------:R-:W-:Y:S01]  /*11210*/  IADD3 R10, P6, PT, R13, R196, RZ ;  /* 0x000000c40d0a7210 */ /* 0x000fe20007fde0ff */
[----:B------:R-:W1:Y:S01]  /*11220*/  LDCU UR6, c[0x0][0x39c] ;  /* 0x00007380ff0677ac */ /* 0x000e620008000800 */
[----:B------:R-:W-:Y:S02]  /*11230*/  F2FP.SATFINITE.E5M2.F32.PACK_AB_MERGE_C R161, R161, R160, RZ ;  /* 0x000000a0a1a1723e */ /* 0x000fe400048060ff */
[----:B------:R-:W-:Y:S01]  /*11240*/  F2FP.SATFINITE.E5M2.F32.PACK_AB_MERGE_C R97, R97, R96, RZ ;  /* 0x000000606161723e */ /* 0x000fe200048060ff */
[----:B------:R-:W-:Y:S01]  /*11250*/  IMAD.X R11, R12, 0x1, R3, P6 ;  /* 0x000000010c0b7824 */ /* 0x000fe200030e0603 */
[----:B---3--:R-:W-:Y:S02]  /*11260*/  F2FP.SATFINITE.E5M2.F32.PACK_AB_MERGE_C R17, R238, R213, RZ ;  /* 0x000000d5ee11723e */ /* 0x008fe400048060ff */
[----:B------:R-:W2:Y:S04]  /*11270*/  LDL.LU R213, [R1+0x78] ;  /* 0x0000780001d57983 */ /* 0x000ea80000300800 */
[----:B------:R-:W2:Y:S04]  /*11280*/  LDL.LU R238, [R1+0x7c] ;  /* 0x00007c0001ee7983 */ /* 0x000ea80000300800 */
[----:B------:R3:W-:Y:S01]  /*11290*/  @P2 STG.E.U8 desc[UR22][R4.64], R17 ;  /* 0x0000001104002986 */ /* 0x0007e2000c101116 */
[----:B------:R-:W-:Y:S01]  /*112a0*/  ISETP.LT.AND P2, PT, R245, UR12, !P5 ;  /* 0x0000000cf5007c0c */ /* 0x000fe2000ef41270 */
[----:B------:R-:W0:Y:S01]  /*112b0*/  LDCU UR12, c[0x0][0x398] ;  /* 0x00007300ff0c77ac */ /* 0x000e220008000800 */
[----:B---3--:R-:W-:-:S11]  /*112c0*/  PRMT R17, R17, 0x9910, RZ ;  /* 0x0000991011117816 */ /* 0x008fd600000000ff */
[----:B------:R-:W-:Y:S04]  /*112d0*/  @P2 STG.E.U8 desc[UR22][R8.64], R161 ;  /* 0x000000a108002986 */ /* 0x000fe8000c101116 */
[----:B------:R3:W-:Y:S02]  /*112e0*/  @P0 STG.E.U8 desc[UR22][R10.64], R97 ;  /* 0x000000610a000986 */ /* 0x0007e4000c101116 */
[----:B---3--:R-:W-:Y:S01]  /*112f0*/  IMAD.MOV.U32 R11, RZ, RZ, R17 ;  /* 0x000000ffff0b7224 */ /* 0x008fe200078e0011 */
[----:B------:R-:W-:Y:S02]  /*11300*/  F2FP.SATFINITE.E5M2.F32.PACK_AB_MERGE_C R17, R215, R214, RZ ;  /* 0x000000d6d711723e */ /* 0x000fe400048060ff */
[----:B------:R-:W3:Y:S04]  /*11310*/  LDL.LU R214, [R1+0x88] ;  /* 0x0000880001d67983 */ /* 0x000ee80000300800 */
[----:B------:R-:W3:Y:S01]  /*11320*/  LDL.LU R215, [R1+0x8c] ;  /* 0x00008c0001d77983 */ /* 0x000ee20000300800 */
[----:B------:R-:W-:-:S03]  /*11330*/  F2FP.SATFINITE.E5M2.F32.PACK_AB_MERGE_C R19, R202, R201, RZ ;  /* 0x000000c9ca13723e */ /* 0x000fc600048060ff */
[----:B------:R-:W3:Y:S04]  /*11340*/  LDL.LU R201, [R1+0x98] ;  /* 0x0000980001c97983 */ /* 0x000ee80000300800 */
[----:B------:R-:W3:Y:S01]  /*11350*/  LDL.LU R202, [R1+0x9c] ;  /* 0x00009c0001ca7983 */ /* 0x000ee20000300800 */
[----:B------:R-:W-:Y:S01]  /*11360*/  ISETP.LT.AND P5, PT, R241, UR14, !P5 ;  /* 0x0000000ef1007c0c */ /* 0x000fe2000efa1270 */
[----:B------:R-:W0:Y:S01]  /*11370*/  LDCU UR14, c[0x0][0x398] ;  /* 0x00007300ff0e77ac */ /* 0x000e220008000800 */
[----:B------:R-:W-:Y:S02]  /*11380*/  IADD3 R4, P6, PT, R13, R198, RZ ;  /* 0x000000c60d047210 */ /* 0x000fe40007fde0ff */
[----:B------:R-:W-:-:S03]  /*11390*/  F2FP.SATFINITE.E5M2.F32.PACK_AB_MERGE_C R33, R33, R32, RZ ;  /* 0x000000202121723e */ /* 0x000fc600048060ff */
[----:B------:R-:W-:Y:S02]  /*113a0*/  IMAD.X R5, R12, 0x1, R197, P6 ;  /* 0x000000010c057824 */ /* 0x000fe400030e06c5 */
[----:B------:R-:W-:Y:S01]  /*113b0*/  VIADD R13, R13, UR30 ;  /* 0x0000001e0d0d7c36 */ /* 0x000fe20008000000 */
[----:B----4-:R-:W-:Y:S02]  /*113c0*/  ISETP.LT.AND P0, PT, R246, UR9, !P1 ;  /* 0x00000009f6007c0c */ /* 0x010fe4000cf01270 */
[----:B------:R-:W-:Y:S01]  /*113d0*/  PRMT R15, R161, 0x9910, RZ ;  /* 0x00009910a10f7816 */ /* 0x000fe200000000ff */
[----:B------:R4:W-:Y:S01]  /*113e0*/  @P5 STG.E.U8 desc[UR22][R4.64], R33 ;  /* 0x0000002104005986 */ /* 0x0009e2000c101116 */
[----:B------:R-:W-:Y:S01]  /*113f0*/  ISETP.LT.AND P5, PT, R245, UR10, !P1 ;  /* 0x0000000af5007c0c */ /* 0x000fe2000cfa1270 */
[----:B------:R-:W-:Y:S01]  /*11400*/  VIADD R9, R249, 0x21 ;  /* 0x00000021f9097836 */ /* 0x000fe20000000000 */
[----:B------:R-:W-:Y:S01]  /*11410*/  SHF.R.S32.HI R12, RZ, 0x1f, R13 ;  /* 0x0000001fff0c7819 */ /* 0x000fe2000001140d */
[----:B------:R-:W0:Y:S01]  /*11420*/  LDCU UR9, c[0x0][0x398] ;  /* 0x00007300ff0977ac */ /* 0x000e220008000800 */
[----:B------:R-:W-:-:S02]  /*11430*/  IADD3 R6, P2, PT, R13, R0, RZ ;  /* 0x000000000d067210 */ /* 0x000fc40007f5e0ff */
[----:B------:R-:W-:Y:S01]  /*11440*/  SHF.R.S32.HI R11, RZ, 0x8, R11 ;  /* 0x00000008ff0b7819 */ /* 0x000fe2000001140b */
[----:B------:R-:W1:Y:S01]  /*11450*/  LDCU UR10, c[0x0][0x398] ;  /* 0x00007300ff0a77ac */ /* 0x000e620008000800 */
[----:B----4-:R-:W-:Y:S01]  /*11460*/  IADD3 R4, P6, PT, R13, R2, RZ ;  /* 0x000000020d047210 */ /* 0x010fe20007fde0ff */
[----:B------:R-:W-:Y:S01]  /*11470*/  IMAD.X R7, R12, 0x1, R200, P2 ;  /* 0x000000010c077824 */ /* 0x000fe200010e06c8 */
[----:B------:R-:W-:-:S03]  /*11480*/  SHF.R.S32.HI R15, RZ, 0x8, R15 ;  /* 0x00000008ff0f7819 */ /* 0x000fc6000001140f */
[----:B------:R-:W-:Y:S01]  /*11490*/  IMAD.X R5, R12, 0x1, R199, P6 ;  /* 0x000000010c057824 */ /* 0x000fe200030e06c7 */
[----:B------:R-:W-:Y:S04]  /*114a0*/  @P0 STG.E.U8 desc[UR22][R6.64], R11 ;  /* 0x0000000b06000986 */ /* 0x000fe8000c101116 */
[----:B------:R4:W-:Y:S01]  /*114b0*/  @P5 STG.E.U8 desc[UR22][R4.64], R15 ;  /* 0x0000000f04005986 */ /* 0x0009e2000c101116 */
[----:B------:R-:W-:Y:S02]  /*114c0*/  IADD3 R8, P5, PT, R13, R196, RZ ;  /* 0x000000c40d087210 */ /* 0x000fe40007fbe0ff */
[----:B0-----:R-:W-:Y:S01]  /*114d0*/  ISETP.LT.AND P6, PT, R242, UR12, !P1 ;  /* 0x0000000cf2007c0c */ /* 0x001fe2000cfc1270 */
[----:B------:R-:W-:Y:S01]  /*114e0*/  VIADD R14, R249, 0x20 ;  /* 0x00000020f90e7836 */ /* 0x000fe20000000000 */
[----:B-1----:R-:W-:Y:S01]  /*114f0*/  ISETP.GE.AND P0, PT, R9, UR6, PT ;  /* 0x0000000609007c0c */ /* 0x002fe2000bf06270 */
[----:B------:R-:W-:Y:S01]  /*11500*/  IMAD.X R9, R12, 0x1, R3, P5 ;  /* 0x000000010c097824 */ /* 0x000fe200028e0603 */
[----:B------:R-:W-:Y:S01]  /*11510*/  ISETP.LT.AND P5, PT, R241, UR14, !P1 ;  /* 0x0000000ef1007c0c */ /* 0x000fe2000cfa1270 */
[----:B------:R-:W0:Y:S01]  /*11520*/  LDCU UR6, c[0x0][0x398] ;  /* 0x00007300ff0677ac */ /* 0x000e220008000800 */
[----:B------:R-:W-:-:S02]  /*11530*/  PRMT R10, R97, 0x9910, RZ ;  /* 0x00009910610a7816 */ /* 0x000fc400000000ff */
[----:B----4-:R-:W-:Y:S02]  /*11540*/  IADD3 R4, P1, PT, R13, R198, RZ ;  /* 0x000000c60d047210 */ /* 0x010fe40007f3e0ff */
[----:B------:R-:W-:Y:S01]  /*11550*/  PRMT R15, R33, 0x9910, RZ ;  /* 0x00009910210f7816 */ /* 0x000fe200000000ff */
[----:B------:R-:W-:Y:S01]  /*11560*/  VIADD R13, R13, UR30 ;  /* 0x0000001e0d0d7c36 */ /* 0x000fe20008000000 */
[----:B------:R-:W-:Y:S01]  /*11570*/  SHF.R.S32.HI R11, RZ, 0x8, R10 ;  /* 0x00000008ff0b7819 */ /* 0x000fe2000001140a */
[----:B------:R-:W-:Y:S01]  /*11580*/  IMAD.X R5, R12, 0x1, R197, P1 ;  /* 0x000000010c057824 */ /* 0x000fe200008e06c5 */
[----:B------:R-:W-:Y:S01]  /*11590*/  SHF.R.S32.HI R15, RZ, 0x8, R15 ;  /* 0x00000008ff0f7819 */ /* 0x000fe2000001140f */
[----:B------:R-:W1:Y:S01]  /*115a0*/  LDCU UR12, c[0x0][0x398] ;  /* 0x00007300ff0c77ac */ /* 0x000e620008000800 */
[----:B------:R-:W-:Y:S01]  /*115b0*/  SHF.R.S32.HI R10, RZ, 0x1f, R13 ;  /* 0x0000001fff0a7819 */ /* 0x000fe2000001140d */
[----:B------:R4:W-:Y:S01]  /*115c0*/  @P6 STG.E.U8 desc[UR22][R8.64], R11 ;  /* 0x0000000b08006986 */ /* 0x0009e2000c101116 */
[----:B------:R-:W-:Y:S01]  /*115d0*/  IADD3 R6, P6, PT, R13, R0, RZ ;  /* 0x000000000d067210 */ /* 0x000fe20007fde0ff */
[----:B------:R-:W1:Y:S01]  /*115e0*/  LDCU UR14, c[0x0][0x398] ;  /* 0x00007300ff0e77ac */ /* 0x000e620008000800 */
[----:B------:R-:W-:Y:S01]  /*115f0*/  ISETP.LT.AND P1, PT, R246, UR9, !P3 ;  /* 0x00000009f6007c0c */ /* 0x000fe2000df21270 */
[----:B------:R0:W-:Y:S01]  /*11600*/  @P5 STG.E.U8 desc[UR22][R4.64], R15 ;  /* 0x0000000f04005986 */ /* 0x0001e2000c101116 */
[----:B------:R-:W-:Y:S01]  /*11610*/  ISETP.GE.AND P2, PT, R14, UR4, PT ;  /* 0x000000040e007c0c */ /* 0x000fe2000bf46270 */
[----:B------:R-:W1:Y:S01]  /*11620*/  LDCU UR4, c[0x0][0x39c] ;  /* 0x00007380ff0477ac */ /* 0x000e620008000800 */
[----:B------:R-:W-:Y:S01]  /*11630*/  ISETP.LT.AND P5, PT, R245, UR10, !P3 ;  /* 0x0000000af5007c0c */ /* 0x000fe2000dfa1270 */
[----:B------:R-:W-:Y:S01]  /*11640*/  IMAD.X R7, R10, 0x1, R200, P6 ;  /* 0x000000010a077824 */ /* 0x000fe200030e06c8 */
[----:B------:R-:W1:Y:S01]  /*11650*/  LDCU UR9, c[0x0][0x398] ;  /* 0x00007300ff0977ac */ /* 0x000e620008000800 */
[----:B----4-:R-:W-:-:S02]  /*11660*/  IADD3 R8, P6, PT, R13, R2, RZ ;  /* 0x000000020d087210 */ /* 0x010fc40007fde0ff */
[----:B------:R-:W-:Y:S01]  /*11670*/  F2FP.SATFINITE.E5M2.F32.PACK_AB_MERGE_C R163, R163, R162, RZ ;  /* 0x000000a2a3a3723e */ /* 0x000fe200048060ff */
[----:B------:R-:W-:Y:S01]  /*11680*/  VIADD R12, R249, 0x22 ;  /* 0x00000022f90c7836 */ /* 0x000fe20000000000 */
[----:B------:R-:W4:Y:S01]  /*11690*/  LDCU UR10, c[0x0][0x398] ;  /* 0x00007300ff0a77ac */ /* 0x000f220008000800 */
[----:B------:R-:W-:Y:S01]  /*116a0*/  IMAD.X R9, R10, 0x1, R199, P6 ;  /* 0x000000010a097824 */ /* 0x000fe200030e06c7 */
[----:B0-----:R-:W-:Y:S02]  /*116b0*/  ISETP.LT.AND P6, PT, R242, UR6, !P3 ;  /* 0x00000006f2007c0c */ /* 0x001fe4000dfc1270 */
[----:B------:R-:W-:Y:S01]  /*116c0*/  F2FP.SATFINITE.E5M2.F32.PACK_AB_MERGE_C R99, R99, R98, RZ ;  /* 0x000000626363723e */ /* 0x000fe200048060ff */
[----:B------:R-:W0:Y:S01]  /*116d0*/  LDCU UR6, c[0x0][0x398] ;  /* 0x00007300ff0677ac */ /* 0x000e220008000800 */
[----:B-1----:R-:W-:Y:S01]  /*116e0*/  ISETP.LT.AND P3, PT, R241, UR9, !P3 ;  /* 0x00000009f1007c0c */ /* 0x002fe2000df61270 */
[----:B------:R-:W1:Y:S01]  /*116f0*/  LDCU UR9, c[0x0][0x398] ;  /* 0x00007300ff0977ac */ /* 0x000e620008000800 */
[----:B------:R-:W-:-:S02]  /*11700*/  F2FP.SATFINITE.E5M2.F32.PACK_AB_MERGE_C R35, R35, R34, RZ ;  /* 0x000000222323723e */ /* 0x000fc400048060ff */
[----:B------:R-:W-:-:S04]  /*11710*/  PRMT R15, R163, 0x9910, RZ ;  /* 0x00009910a30f7816 */ /* 0x000fc800000000ff */
[----:B------:R-:W-:Y:S02]  /*11720*/  SHF.R.S32.HI R15, RZ, 0x8, R15 ;  /* 0x00000008ff0f7819 */ /* 0x000fe4000001140f */
[----:B------:R-:W-:Y:S02]  /*11730*/  F2FP.SATFINITE.E5M2.F32.PACK_AB_MERGE_C R165, R165, R164, RZ ;  /* 0x000000a4a5a5723e */ /* 0x000fe400048060ff */
[----:B------:R-:W-:Y:S02]  /*11740*/  F2FP.SATFINITE.E5M2.F32.PACK_AB_MERGE_C R101, R101, R100, RZ ;  /* 0x000000646565723e */ /* 0x000fe400048060ff */
[----:B------:R-:W-:Y:S02]  /*11750*/  F2FP.SATFINITE.E5M2.F32.PACK_AB_MERGE_C R37, R37, R36, RZ ;  /* 0x000000242525723e */ /* 0x000fe400048060ff */
[----:B------:R-:W-:Y:S02]  /*11760*/  F2FP.SATFINITE.E5M2.F32.PACK_AB_MERGE_C R167, R167, R166, RZ ;  /* 0x000000a6a7a7723e */ /* 0x000fe400048060ff */
[----:B------:R-:W-:-:S02]  /*11770*/  F2FP.SATFINITE.E5M2.F32.PACK_AB_MERGE_C R103, R103, R102, RZ ;  /* 0x000000666767723e */ /* 0x000fc400048060ff */
[----:B--2---:R-:W-:-:S05]  /*11780*/  F2FP.SATFINITE.E5M2.F32.PACK_AB_MERGE_C R11, R238, R213, RZ ;  /* 0x000000d5ee0b723e */ /* 0x004fca00048060ff */
[----:B------:R2:W-:Y:S04]  /*11790*/  @P1 STG.E.U8 desc[UR22][R6.64], R11 ;  /* 0x0000000b06001986 */ /* 0x0005e8000c101116 */
[----:B------:R0:W-:Y:S01]  /*117a0*/  @P5 STG.E.U8 desc[UR22][R8.64], R163 ;  /* 0x000000a308005986 */ /* 0x0001e2000c101116 */
[----:B------:R-:W-:Y:S02]  /*117b0*/  IADD3 R4, P5, PT, R13, R196, RZ ;  /* 0x000000c40d047210 */ /* 0x000fe40007fbe0ff */
[----:B------:R-:W-:Y:S01]  /*117c0*/  ISETP.GE.AND P1, PT, R12, UR4, PT ;  /* 0x000000040c007c0c */ /* 0x000fe2000bf26270 */
[----:B------:R-:W1:Y:S02]  /*117d0*/  LDCU UR4, c[0x0][0x398] ;  /* 0x00007300ff0477ac */ /* 0x000e640008000800 */
[----:B------:R-:W-:-:S05]  /*117e0*/  IMAD.X R5, R10, 0x1, R3, P5 ;  /* 0x000000010a057824 */ /* 0x000fca00028e0603 */
[----:B------:R1:W-:Y:S01]  /*117f0*/  @P6 STG.E.U8 desc[UR22][R4.64], R99 ;  /* 0x0000006304006986 */ /* 0x0003e2000c101116 */
[C---:B--2---:R-:W-:Y:S01]  /*11800*/  IADD3 R6, P6, PT, R13.reuse, R198, RZ ;  /* 0x000000c60d067210 */ /* 0x044fe20007fde0ff */
[----:B------:R-:W-:-:S04]  /*11810*/  VIADD R13, R13, UR30 ;  /* 0x0000001e0d0d7c36 */ /* 0x000fc80008000000 */
[----:B------:R-:W-:Y:S01]  /*11820*/  IMAD.X R7, R10, 0x1, R197, P6 ;  /* 0x000000010a077824 */ /* 0x000fe200030e06c5 */
[----:B------:R-:W-:Y:S02]  /*11830*/  SHF.R.S32.HI R12, RZ, 0x1f, R13 ;  /* 0x0000001fff0c7819 */ /* 0x000fe4000001140d */
[C---:B0-----:R-:W-:Y:S02]  /*11840*/  IADD3 R8, P6, PT, R13.reuse, R0, RZ ;  /* 0x000000000d087210 */ /* 0x041fe40007fde0ff */
[----:B----4-:R-:W-:Y:S01]  /*11850*/  ISETP.LT.AND P5, PT, R246, UR10, !P4 ;  /* 0x0000000af6007c0c */ /* 0x010fe2000e7a1270 */
[----:B------:R0:W-:Y:S02]  /*11860*/  @P3 STG.E.U8 desc[UR22][R6.64], R35 ;  /* 0x0000002306003986 */ /* 0x0001e4000c101116 */
[----:B------:R-:W-:Y:S01]  /*11870*/  IMAD.X R9, R12, 0x1, R200, P6 ;  /* 0x000000010c097824 */ /* 0x000fe200030e06c8 */
[----:B-1----:R-:W-:Y:S01]  /*11880*/  IADD3 R4, P6, PT, R13, R2, RZ ;  /* 0x000000020d047210 */ /* 0x002fe20007fde0ff */
[----:B------:R-:W1:Y:S01]  /*11890*/  LDCU UR10, c[0x0][0x398] ;  /* 0x00007300ff0a77ac */ /* 0x000e620008000800 */
[----:B------:R-:W-:-:S02]  /*118a0*/  PRMT R11, R11, 0x9910, RZ ;  /* 0x000099100b0b7816 */ /* 0x000fc400000000ff */
[----:B------:R-:W-:Y:S01]  /*118b0*/  ISETP.LT.AND P3, PT, R245, UR4, !P4 ;  /* 0x00000004f5007c0c */ /* 0x000fe2000e761270 */
[----:B------:R-:W-:Y:S01]  /*118c0*/  IMAD.X R5, R12, 0x1, R199, P6 ;  /* 0x000000010c057824 */ /* 0x000fe200030e06c7 */
[----:B------:R-:W-:Y:S01]  /*118d0*/  SHF.R.S32.HI R11, RZ, 0x8, R11 ;  /* 0x00000008ff0b7819 */ /* 0x000fe2000001140b */
[----:B------:R-:W2:Y:S01]  /*118e0*/  LDCU UR4, c[0x0][0x39c] ;  /* 0x00007380ff0477ac */ /* 0x000ea20008000800 */
[----:B0-----:R-:W-:-:S03]  /*118f0*/  IADD3 R6, P6, PT, R13, R196, RZ ;  /* 0x000000c40d067210 */ /* 0x001fc60007fde0ff */
[----:B------:R0:W-:Y:S01]  /*11900*/  @P5 STG.E.U8 desc[UR22][R8.64], R11 ;  /* 0x0000000b08005986 */ /* 0x0001e2000c101116 */
[----:B------:R-:W-:Y:S01]  /*11910*/  ISETP.LT.AND P5, PT, R242, UR6, !P4 ;  /* 0x00000006f2007c0c */ /* 0x000fe2000e7a1270 */
[----:B------:R-:W4:Y:S01]  /*11920*/  LDCU UR6, c[0x0][0x39c] ;  /* 0x00007380ff0677ac */ /* 0x000f220008000800 */
[----:B------:R-:W-:Y:S01]  /*11930*/  PRMT R10, R99, 0x9910, RZ ;  /* 0x00009910630a7816 */ /* 0x000fe200000000ff */
[----:B------:R-:W-:Y:S01]  /*11940*/  IMAD.X R7, R12, 0x1, R3, P6 ;  /* 0x000000010c077824 */ /* 0x000fe200030e0603 */
[----:B------:R-:W-:Y:S01]  /*11950*/  ISETP.LT.AND P6, PT, R241, UR9, !P4 ;  /* 0x00000009f1007c0c */ /* 0x000fe2000e7c1270 */
[----:B------:R1:W-:Y:S01]  /*11960*/  @P3 STG.E.U8 desc[UR22][R4.64], R15 ;  /* 0x0000000f04003986 */ /* 0x0003e2000c101116 */
[----:B------:R-:W2:Y:S01]  /*11970*/  LDCU UR9, c[0x0][0x398] ;  /* 0x00007300ff0977ac */ /* 0x000ea20008000800 */
[----:B0-----:R-:W-:Y:S02]  /*11980*/  SHF.R.S32.HI R11, RZ, 0x8, R10 ;  /* 0x00000008ff0b7819 */ /* 0x001fe4000001140a */
[----:B------:R-:W-:-:S02]  /*11990*/  IADD3 R8, P3, PT, R13, R198, RZ ;  /* 0x000000c60d087210 */ /* 0x000fc40007f7e0ff */
[----:B------:R-:W-:Y:S01]  /*119a0*/  PRMT R10, R35, 0x9910, RZ ;  /* 0x00009910230a7816 */ /* 0x000fe200000000ff */
[----:B------:R-:W-:Y:S02]  /*119b0*/  VIADD R13, R13, UR30 ;  /* 0x0000001e0d0d7c36 */ /* 0x000fe40008000000 */
[----:B------:R-:W-:Y:S01]  /*119c0*/  IMAD.X R9, R12, 0x1, R197, P3 ;  /* 0x000000010c097824 */ /* 0x000fe200018e06c5 */
[----:B-1----:R-:W-:Y:S02]  /*119d0*/  SHF.R.S32.HI R15, RZ, 0x8, R10 ;  /* 0x00000008ff0f7819 */ /* 0x002fe4000001140a */
[----:B------:R-:W-:Y:S01]  /*119e0*/  ISETP.LT.AND P4, PT, R246, UR10, !P2 ;  /* 0x0000000af6007c0c */ /* 0x000fe2000d781270 */
[----:B------:R0:W-:Y:S01]  /*119f0*/  @P5 STG.E.U8 desc[UR22][R6.64], R11 ;  /* 0x0000000b06005986 */ /* 0x0001e2000c101116 */
[----:B------:R-:W-:Y:S02]  /*11a00*/  ISETP.LT.AND P3, PT, R245, UR12, !P2 ;  /* 0x0000000cf5007c0c */ /* 0x000fe4000d761270 */
[----:B------:R-:W-:Y:S01]  /*11a10*/  SHF.R.S32.HI R12, RZ, 0x1f, R13 ;  /* 0x0000001fff0c7819 */ /* 0x000fe2000001140d */
[----:B------:R-:W-:Y:S01]  /*11a20*/  @P6 STG.E.U8 desc[UR22][R8.64], R15 ;  /* 0x0000000f08006986 */ /* 0x000fe2000c101116 */
[----:B------:R-:W-:Y:S01]  /*11a30*/  IADD3 R4, P5, PT, R13, R0, RZ ;  /* 0x000000000d047210 */ /* 0x000fe20007fbe0ff */
[----:B------:R-:W-:Y:S01]  /*11a40*/  VIADD R10, R249, 0x23 ;  /* 0x00000023f90a7836 */ /* 0x000fe20000000000 */
[----:B------:R-:W1:Y:S01]  /*11a50*/  LDCU UR10, c[0x0][0x398] ;  /* 0x00007300ff0a77ac */ /* 0x000e620008000800 */
[----:B------:R-:W-:Y:S01]  /*11a60*/  F2FP.SATFINITE.E5M2.F32.PACK_AB_MERGE_C R39, R39, R38, RZ ;  /* 0x000000262727723e */ /* 0x000fe200048060ff */
[----:B------:R-:W1:Y:S01]  /*11a70*/  LDCU UR12, c[0x0][0x398] ;  /* 0x00007300ff0c77ac */ /* 0x000e620008000800 */
[----:B0-----:R-:W-:Y:S01]  /*11a80*/  IADD3 R6, P6, PT, R13, R2, RZ ;  /* 0x000000020d067210 */ /* 0x001fe20007fde0ff */
[----:B------:R-:W-:-:S02]  /*11a90*/  IMAD.X R5, R12, 0x1, R200, P5 ;  /* 0x000000010c057824 */ /* 0x000fc400028e06c8 */
[----:B------:R-:W-:Y:S02]  /*11aa0*/  VIADD R11, R249, 0x24 ;  /* 0x00000024f90b7836 */ /* 0x000fe40000000000 */
[----:B------:R-:W-:Y:S01]  /*11ab0*/  IMAD.X R7, R12, 0x1, R199, P6 ;  /* 0x000000010c077824 */ /* 0x000fe200030e06c7 */
[----:B------:R-:W-:Y:S01]  /*11ac0*/  ISETP.LT.AND P5, PT, R242, UR14, !P2 ;  /* 0x0000000ef2007c0c */ /* 0x000fe2000d7a1270 */
[----:B------:R0:W-:Y:S01]  /*11ad0*/  @P4 STG.E.U8 desc[UR22][R4.64], R17 ;  /* 0x0000001104004986 */ /* 0x0001e2000c101116 */
[----:B--2---:R-:W-:Y:S01]  /*11ae0*/  ISETP.GE.AND P4, PT, R10, UR4, PT ;  /* 0x000000040a007c0c */ /* 0x004fe2000bf86270 */
[----:B------:R-:W2:Y:S02]  /*11af0*/  LDCU UR4, c[0x0][0x39c] ;  /* 0x00007380ff0477ac */ /* 0x000ea40008000800 */
[----:B------:R1:W-:Y:S01]  /*11b00*/  @P3 STG.E.U8 desc[UR22][R6.64], R165 ;  /* 0x000000a506003986 */ /* 0x0003e2000c101116 */
[----:B----4-:R-:W-:Y:S01]  /*11b10*/  ISETP.GE.AND P3, PT, R11, UR6, PT ;  /* 0x000000060b007c0c */ /* 0x010fe2000bf66270 */
[----:B------:R-:W4:Y:S01]  /*11b20*/  LDCU UR6, c[0x0][0x398] ;  /* 0x00007300ff0677ac */ /* 0x000f220008000800 */
[----:B------:R-:W-:-:S02]  /*11b30*/  IADD3 R10, P6, PT, R13, R196, RZ ;  /* 0x000000c40d0a7210 */ /* 0x000fc40007fde0ff */
[----:B------:R-:W-:Y:S01]  /*11b40*/  ISETP.LT.AND P2, PT, R241, UR16, !P2 ;  /* 0x00000010f1007c0c */ /* 0x000fe2000d741270 */
[----:B------:R-:W2:Y:S02]  /*11b50*/  LDCU UR14, c[0x0][0x398] ;  /* 0x00007300ff0e77ac */ /* 0x000ea40008000800 */
[----:B------:R-:W-:Y:S01]  /*11b60*/  IMAD.X R11, R12, 0x1, R3, P6 ;  /* 0x000000010c0b7824 */ /* 0x000fe200030e0603 */
[C---:B0-----:R-:W-:Y:S01]  /*11b70*/  IADD3 R4, P6, PT, R13.reuse, R198, RZ ;  /* 0x000000c60d047210 */ /* 0x041fe20007fde0ff */
[----:B------:R-:W-:Y:S01]  /*11b80*/  VIADD R13, R13, UR30 ;  /* 0x0000001e0d0d7c36 */ /* 0x000fe20008000000 */
[----:B------:R-:W-:Y:S01]  /*11b90*/  PRMT R8, R17, 0x9910, RZ ;  /* 0x0000991011087816 */ /* 0x000fe200000000ff */
[----:B------:R-:W0:Y:S01]  /*11ba0*/  LDCU UR16, c[0x0][0x398] ;  /* 0x00007300ff1077ac */ /* 0x000e220008000800 */
[----:B------:R2:W-:Y:S01]  /*11bb0*/  @P5 STG.E.U8 desc[UR22][R10.64], R101 ;  /* 0x000000650a005986 */ /* 0x0005e2000c101116 */
[----:B------:R-:W-:Y:S01]  /*11bc0*/  ISETP.LT.AND P5, PT, R246, UR9, !P0 ;  /* 0x00000009f6007c0c */ /* 0x000fe2000c7a1270 */
[----:B------:R-:W-:Y:S01]  /*11bd0*/  IMAD.X R5, R12, 0x1, R197, P6 ;  /* 0x000000010c057824 */ /* 0x000fe200030e06c5 */
[----:B------:R-:W-:Y:S01]  /*11be0*/  SHF.R.S32.HI R12, RZ, 0x1f, R13 ;  /* 0x0000001fff0c7819 */ /* 0x000fe2000001140d */
[----:B------:R-:W0:Y:S01]  /*11bf0*/  LDCU UR9, c[0x0][0x398] ;  /* 0x00007300ff0977ac */ /* 0x000e220008000800 */
[----:B-1----:R-:W-:-:S02]  /*11c00*/  IADD3 R6, P6, PT, R13, R0, RZ ;  /* 0x000000000d067210 */ /* 0x002fc40007fde0ff */
[----:B------:R1:W-:Y:S01]  /*11c10*/  @P2 STG.E.U8 desc[UR22][R4.64], R37 ;  /* 0x0000002504002986 */ /* 0x0003e2000c101116 */
[----:B----4-:R-:W-:Y:S01]  /*11c20*/  ISETP.LT.AND P2, PT, R245, UR6, !P0 ;  /* 0x00000006f5007c0c */ /* 0x010fe2000c741270 */
[----:B------:R-:W4:Y:S01]  /*11c30*/  LDCU UR6, c[0x0][0x398] ;  /* 0x00007300ff0677ac */ /* 0x000f220008000800 */
[----:B------:R-:W-:Y:S01]  /*11c40*/  IMAD.X R7, R12, 0x1, R200, P6 ;  /* 0x000000010c077824 */ /* 0x000fe200030e06c8 */
[----:B--2---:R-:W-:Y:S02]  /*11c50*/  SHF.R.S32.HI R11, RZ, 0x8, R8 ;  /* 0x00000008ff0b7819 */ /* 0x004fe40000011408 */
[----:B------:R-:W-:Y:S02]  /*11c60*/  IADD3 R8, P6, PT, R13, R2, RZ ;  /* 0x000000020d087210 */ /* 0x000fe40007fde0ff */
[----:B------:R-:W-:Y:S01]  /*11c70*/  PRMT R15, R165, 0x9910, RZ ;  /* 0x00009910a50f7816 */ /* 0x000fe200000000ff */
[----:B------:R2:W-:Y:S01]  /*11c80*/  @P5 STG.E.U8 desc[UR22][R6.64], R11 ;  /* 0x0000000b06005986 */ /* 0x0005e2000c101116 */
[----:B------:R-:W-:Y:S01]  /*11c90*/  ISETP.LT.AND P5, PT, R242, UR10, !P0 ;  /* 0x0000000af2007c0c */ /* 0x000fe2000c7a1270 */
[C---:B------:R-:W-:Y:S01]  /*11ca0*/  IMAD.X R9, R12.reuse, 0x1, R199, P6 ;  /* 0x000000010c097824 */ /* 0x040fe200030e06c7 */
[----:B------:R-:W-:Y:S01]  /*11cb0*/  SHF.R.S32.HI R15, RZ, 0x8, R15 ;  /* 0x00000008ff0f7819 */ /* 0x000fe2000001140f */
[----:B-1----:R-:W-:Y:S01]  /*11cc0*/  VIADD R5, R249, 0x25 ;  /* 0x00000025f9057836 */ /* 0x002fe20000000000 */
[----:B------:R-:W-:Y:S01]  /*11cd0*/  IADD3 R4, P6, PT, R13, R196, RZ ;  /* 0x000000c40d047210 */ /* 0x000fe20007fde0ff */
[----:B------:R-:W1:Y:S01]  /*11ce0*/  LDCU UR10, c[0x0][0x398] ;  /* 0x00007300ff0a77ac */ /* 0x000e620008000800 */
[----:B------:R-:W-:Y:S01]  /*11cf0*/  PRMT R10, R101, 0x9910, RZ ;  /* 0x00009910650a7816 */ /* 0x000fe200000000ff */
[----:B------:R3:W-:Y:S01]  /*11d00*/  @P2 STG.E.U8 desc[UR22][R8.64], R15 ;  /* 0x0000000f08002986 */ /* 0x0007e2000c101116 */
[----:B------:R-:W-:Y:S01]  /*11d10*/  ISETP.GE.AND P2, PT, R5, UR4, PT ;  /* 0x0000000405007c0c */ /* 0x000fe2000bf46270 */
[----:B------:R-:W-:Y:S01]  /*11d20*/  IMAD.X R5, R12, 0x1, R3, P6 ;  /* 0x000000010c057824 */ /* 0x000fe200030e0603 */
[----:B0-----:R-:W-:Y:S01]  /*11d30*/  ISETP.LT.AND P0, PT, R241, UR9, !P0 ;  /* 0x00000009f1007c0c */ /* 0x001fe2000c701270 */
[----:B------:R-:W0:Y:S01]  /*11d40*/  LDCU UR9, c[0x0][0x398] ;  /* 0x00007300ff0977ac */ /* 0x000e220008000800 */
[----:B--2---:R-:W-:-:S02]  /*11d50*/  SHF.R.S32.HI R11, RZ, 0x8, R10 ;  /* 0x00000008ff0b7819 */ /* 0x004fc4000001140a */
[----:B------:R-:W-:Y:S01]  /*11d60*/  PRMT R7, R37, 0x9910, RZ ;  /* 0x0000991025077816 */ /* 0x000fe200000000ff */
[----:B------:R-:W2:Y:S01]  /*11d70*/  LDCU UR4, c[0x0][0x39c] ;  /* 0x00007380ff0477ac */ /* 0x000ea20008000800 */
[C---:B------:R-:W-:Y:S01]  /*11d80*/  IADD3 R6, P6, PT, R13.reuse, R198, RZ ;  /* 0x000000c60d067210 */ /* 0x040fe20007fde0ff */
[----:B------:R-:W-:Y:S01]  /*11d90*/  VIADD R13, R13, UR30 ;  /* 0x0000001e0d0d7c36 */ /* 0x000fe20008000000 */
[----:B------:R0:W-:Y:S01]  /*11da0*/  @P5 STG.E.U8 desc[UR22][R4.64], R11 ;  /* 0x0000000b04005986 */ /* 0x0001e2000c101116 */
[----:B----4-:R-:W-:Y:S01]  /*11db0*/  ISETP.LT.AND P5, PT, R246, UR6, !P1 ;  /* 0x00000006f6007c0c */ /* 0x010fe2000cfa1270 */
[----:B------:R-:W4:Y:S01]  /*11dc0*/  LDCU UR6, c[0x0][0x398] ;  /* 0x00007300ff0677ac */ /* 0x000f220008000800 */
[----:B---3--:R-:W-:Y:S01]  /*11dd0*/  SHF.R.S32.HI R15, RZ, 0x8, R7 ;  /* 0x00000008ff0f7819 */ /* 0x008fe20000011407 */
[----:B------:R-:W-:Y:S01]  /*11de0*/  IMAD.X R7, R12, 0x1, R197, P6 ;  /* 0x000000010c077824 */ /* 0x000fe200030e06c5 */
[----:B------:R-:W-:Y:S02]  /*11df0*/  SHF.R.S32.HI R12, RZ, 0x1f, R13 ;  /* 0x0000001fff0c7819 */ /* 0x000fe4000001140d */
[----:B------:R-:W-:-:S02]  /*11e00*/  IADD3 R8, P6, PT, R13, R0, RZ ;  /* 0x000000000d087210 */ /* 0x000fc40007fde0ff */
[----:B------:R-:W-:-:S03]  /*11e10*/  F2FP.SATFINITE.E5M2.F32.PACK_AB_MERGE_C R17, R215, R214, RZ ;  /* 0x000000d6d711723e */ /* 0x000fc600048060ff */
[----:B------:R-:W-:Y:S01]  /*11e20*/  IMAD.X R9, R12, 0x1, R200, P6 ;  /* 0x000000010c097824 */ /* 0x000fe200030e06c8 */
[----:B------:R3:W-:Y:S01]  /*11e30*/  @P0 STG.E.U8 desc[UR22][R6.64], R15 ;  /* 0x0000000f06000986 */ /* 0x0007e2000c101116 */
[----:B-1----:R-:W-:Y:S01]  /*11e40*/  ISETP.LT.AND P0, PT, R245, UR10, !P1 ;  /* 0x0000000af5007c0c */ /* 0x002fe2000cf01270 */
[----:B------:R-:W1:Y:S02]  /*11e50*/  LDCU UR10, c[0x0][0x398] ;  /* 0x00007300ff0a77ac */ /* 0x000e640008000800 */
[----:B------:R-:W-:Y:S01]  /*11e60*/  @P5 STG.E.U8 desc[UR22][R8.64], R17 ;  /* 0x0000001108005986 */ /* 0x000fe2000c101116 */
[----:B0-----:R-:W-:Y:S01]  /*11e70*/  ISETP.LT.AND P5, PT, R242, UR9, !P1 ;  /* 0x00000009f2007c0c */ /* 0x001fe2000cfa1270 */
[----:B------:R-:W0:Y:S01]  /*11e80*/  LDCU UR9, c[0x0][0x398] ;  /* 0x00007300ff0977ac */ /* 0x000e220008000800 */
[----:B------:R-:W-:-:S05]  /*11e90*/  IADD3 R4, P6, PT, R13, R2, RZ ;  /* 0x000000020d047210 */ /* 0x000fca0007fde0ff */
[----:B------:R-:W-:Y:S01]  /*11ea0*/  IMAD.X R5, R12, 0x1, R199, P6 ;  /* 0x000000010c057824 */ /* 0x000fe200030e06c7 */
[----:B------:R-:W-:Y:S01]  /*11eb0*/  IADD3 R10, P6, PT, R13, R196, RZ ;  /* 0x000000c40d0a7210 */ /* 0x000fe20007fde0ff */
[----:B---3--:R-:W-:-:S03]  /*11ec0*/  VIADD R6, R249, 0x26 ;  /* 0x00000026f9067836 */ /* 0x008fc60000000000 */
[----:B------:R3:W-:Y:S01]  /*11ed0*/  @P0 STG.E.U8 desc[UR22][R4.64], R167 ;  /* 0x000000a704000986 */ /* 0x0007e2000c101116 */
[----:B------:R-:W-:Y:S01]  /*11ee0*/  IMAD.X R11, R12, 0x1, R3, P6 ;  /* 0x000000010c0b7824 */ /* 0x000fe200030e0603 */
[----:B--2---:R-:W-:Y:S01]  /*11ef0*/  ISETP.GE.AND P0, PT, R6, UR4, PT ;  /* 0x0000000406007c0c */ /* 0x004fe2000bf06270 */
[----:B------:R-:W2:Y:S01]  /*11f00*/  LDCU UR4, c[0x0][0x398] ;  /* 0x00007300ff0477ac */ /* 0x000ea20008000800 */
[C---:B------:R-:W-:Y:S01]  /*11f10*/  IADD3 R6, P6, PT, R13.reuse, R198, RZ ;  /* 0x000000c60d067210 */ /* 0x040fe20007fde0ff */
[----:B------:R-:W-:Y:S01]  /*11f20*/  VIADD R15, R13, UR30 ;  /* 0x0000001e0d0f7c36 */ /* 0x000fe20008000000 */
[----:B------:R1:W-:Y:S01]  /*11f30*/  @P5 STG.E.U8 desc[UR22][R10.64], R103 ;  /* 0x000000670a005986 */ /* 0x0003e2000c101116 */
[----:B----4-:R-:W-:Y:S01]  /*11f40*/  ISETP.LT.AND P1, PT, R241, UR6, !P1 ;  /* 0x00000006f1007c0c */ /* 0x010fe2000cf21270 */
[----:B------:R-:W4:Y:S01]  /*11f50*/  LDCU UR6, c[0x0][0x398] ;  /* 0x00007300ff0677ac */ /* 0x000f220008000800 */
[----:B0-----:R-:W-:Y:S01]  /*11f60*/  ISETP.LT.AND P5, PT, R246, UR9, !P4 ;  /* 0x00000009f6007c0c */ /* 0x001fe2000e7a1270 */
[----:B------:R-:W-:Y:S01]  /*11f70*/  IMAD.X R7, R12, 0x1, R197, P6 ;  /* 0x000000010c077824 */ /* 0x000fe200030e06c5 */
[----:B------:R-:W-:Y:S01]  /*11f80*/  SHF.R.S32.HI R14, RZ, 0x1f, R15 ;  /* 0x0000001fff0e7819 */ /* 0x000fe2000001140f */
[----:B------:R-:W0:Y:S01]  /*11f90*/  LDCU UR9, c[0x0][0x398] ;  /* 0x00007300ff0977ac */ /* 0x000e220008000800 */
[----:B---3--:R-:W-:-:S02]  /*11fa0*/  IADD3 R4, P6, PT, R15, R0, RZ ;  /* 0x000000000f047210 */ /* 0x008fc40007fde0ff */
[----:B------:R-:W-:-:S03]  /*11fb0*/  PRMT R13, R17, 0x9910, RZ ;  /* 0x00009910110d7816 */ /* 0x000fc600000000ff */
[----:B------:R-:W-:Y:S01]  /*11fc0*/  IMAD.X R5, R14, 0x1, R200, P6 ;  /* 0x000000010e057824 */ /* 0x000fe200030e06c8 */
[----:B------:R-:W-:Y:S01]  /*11fd0*/  SHF.R.S32.HI R13, RZ, 0x8, R13 ;  /* 0x00000008ff0d7819 */ /* 0x000fe2000001140d */
[----:B------:R3:W-:Y:S01]  /*11fe0*/  @P1 STG.E.U8 desc[UR22][R6.64], R39 ;  /* 0x0000002706001986 */ /* 0x0007e2000c101116 */
[----:B------:R-:W-:-:S03]  /*11ff0*/  IADD3 R8, P6, PT, R15, R2, RZ ;  /* 0x000000020f087210 */ /* 0x000fc60007fde0ff */
[----:B------:R0:W-:Y:S01]  /*12000*/  @P5 STG.E.U8 desc[UR22][R4.64], R13 ;  /* 0x0000000d04005986 */ /* 0x0001e2000c101116 */
[----:B--2---:R-:W-:Y:S02]  /*12010*/  ISETP.LT.AND P5, PT, R245, UR4, !P4 ;  /* 0x00000004f5007c0c */ /* 0x004fe4000e7a1270 */
[----:B-1----:R-:W-:Y:S02]  /*12020*/  PRMT R103, R103, 0x9910, RZ ;  /* 0x0000991067677816 */ /* 0x002fe400000000ff */
[----:B------:R-:W-:Y:S01]  /*12030*/  ISETP.LT.AND P1, PT, R242, UR10, !P4 ;  /* 0x0000000af2007c0c */ /* 0x000fe2000e721270 */
[C---:B------:R-:W-:Y:S01]  /*12040*/  IMAD.X R9, R14.reuse, 0x1, R199, P6 ;  /* 0x000000010e097824 */ /* 0x040fe200030e06c7 */
[----:B------:R-:W-:Y:S01]  /*12050*/  PRMT R11, R167, 0x9910, RZ ;  /* 0x00009910a70b7816 */ /* 0x000fe200000000ff */
[----:B---3--:R-:W-:Y:S01]  /*12060*/  IMAD.MOV.U32 R6, RZ, RZ, R103 ;  /* 0x000000ffff067224 */ /* 0x008fe200078e0067 */
[C---:B------:R-:W-:Y:S01]  /*12070*/  IADD3 R10, P6, PT, R15.reuse, R196, RZ ;  /* 0x000000c40f0a7210 */ /* 0x040fe20007fde0ff */
[----:B------:R-:W-:Y:S01]  /*12080*/  VIADD R17, R15, UR30 ;  /* 0x0000001e0f117c36 */ /* 0x000fe20008000000 */
[----:B------:R-:W-:Y:S01]  /*12090*/  SHF.R.S32.HI R7, RZ, 0x8, R11 ;  /* 0x00000008ff077819 */ /* 0x000fe2000001140b */
[----:B------:R-:W1:Y:S01]  /*120a0*/  LDCU UR10, c[0x0][0x398] ;  /* 0x00007300ff0a77ac */ /* 0x000e620008000800 */
[----:B0-----:R-:W-:Y:S01]  /*120b0*/  SHF.R.S32.HI R13, RZ, 0x8, R6 ;  /* 0x00000008ff0d7819 */ /* 0x001fe20000011406 */
[----:B------:R-:W-:Y:S01]  /*120c0*/  IMAD.X R11, R14, 0x1, R3, P6 ;  /* 0x000000010e0b7824 */ /* 0x000fe200030e0603 */
[----:B------:R-:W-:Y:S01]  /*120d0*/  PRMT R39, R39, 0x9910, RZ ;  /* 0x0000991027277816 */ /* 0x000fe200000000ff */
[----:B------:R0:W-:Y:S01]  /*120e0*/  @P5 STG.E.U8 desc[UR22][R8.64], R7 ;  /* 0x0000000708005986 */ /* 0x0001e2000c101116 */
[----:B------:R-:W-:Y:S01]  /*120f0*/  IADD3 R4, P5, PT, R15, R198, RZ ;  /* 0x000000c60f047210 */ /* 0x000fe20007fbe0ff */
[----:B------:R-:W2:Y:S01]  /*12100*/  LDCU UR4, c[0x0][0x39c] ;  /* 0x00007380ff0477ac */ /* 0x000ea20008000800 */
[----:B----4-:R-:W-:Y:S01]  /*12110*/  ISETP.LT.AND P4, PT, R241, UR6, !P4 ;  /* 0x00000006f1007c0c */ /* 0x010fe2000e781270 */
[----:B------:R3:W-:Y:S01]  /*12120*/  @P1 STG.E.U8 desc[UR22][R10.64], R13 ;  /* 0x0000000d0a001986 */ /* 0x0007e2000c101116 */
[----:B------:R-:W-:-:S02]  /*12130*/  ISETP.LT.AND P1, PT, R246, UR9, !P3 ;  /* 0x00000009f6007c0c */ /* 0x000fc4000df21270 */
[----:B------:R-:W-:Y:S02]  /*12140*/  SHF.R.S32.HI R16, RZ, 0x1f, R17 ;  /* 0x0000001fff107819 */ /* 0x000fe40000011411 */
[----:B------:R-:W-:Y:S01]  /*12150*/  IADD3 R6, P6, PT, R17, R0, RZ ;  /* 0x0000000011067210 */ /* 0x000fe20007fde0ff */
[----:B------:R-:W-:Y:S01]  /*12160*/  IMAD.MOV.U32 R15, RZ, RZ, R39 ;  /* 0x000000ffff0f7224 */ /* 0x000fe200078e0027 */
[----:B------:R-:W-:Y:S01]  /*12170*/  F2FP.SATFINITE.E5M2.F32.PACK_AB_MERGE_C R169, R169, R168, RZ ;  /* 0x000000a8a9a9723e */ /* 0x000fe200048060ff */
[----:B------:R-:W-:Y:S01]  /*12180*/  IMAD.X R5, R14, 0x1, R197, P5 ;  /* 0x000000010e057824 */ /* 0x000fe200028e06c5 */
[----:B------:R-:W-:Y:S01]  /*12190*/  ISETP.LT.AND P5, PT, R245, UR12, !P3 ;  /* 0x0000000cf5007c0c */ /* 0x000fe2000dfa1270 */
[C---:B0-----:R-:W-:Y:S01]  /*121a0*/  IMAD.X R7, R16.reuse, 0x1, R200, P6 ;  /* 0x0000000110077824 */ /* 0x041fe200030e06c8 */
[----:B------:R-:W-:Y:S01]  /*121b0*/  IADD3 R8, P6, PT, R17, R2, RZ ;  /* 0x0000000211087210 */ /* 0x000fe20007fde0ff */
[----:B---3--:R-:W-:Y:S01]  /*121c0*/  VIADD R10, R249, 0x27 ;  /* 0x00000027f90a7836 */ /* 0x008fe20000000000 */
[----:B------:R-:W-:Y:S01]  /*121d0*/  SHF.R.S32.HI R15, RZ, 0x8, R15 ;  /* 0x00000008ff0f7819 */ /* 0x000fe2000001140f */
[----:B------:R-:W0:Y:S02]  /*121e0*/  LDCU UR6, c[0x0][0x39c] ;  /* 0x00007380ff0677ac */ /* 0x000e240008000800 */
[----:B------:R-:W-:-:S02]  /*121f0*/  IMAD.X R9, R16, 0x1, R199, P6 ;  /* 0x0000000110097824 */ /* 0x000fc400030e06c7 */
[----:B------:R-:W-:Y:S01]  /*12200*/  @P4 STG.E.U8 desc[UR22][R4.64], R15 ;  /* 0x0000000f04004986 */ /* 0x000fe2000c101116 */
[----:B--2---:R-:W-:Y:S01]  /*12210*/  ISETP.GE.AND P4, PT, R10, UR4, PT ;  /* 0x000000040a007c0c */ /* 0x004fe2000bf86270 */
[----:B------:R-:W2:Y:S02]  /*12220*/  LDCU UR4, c[0x0][0x398] ;  /* 0x00007300ff0477ac */ /* 0x000ea40008000800 */
[----:B------:R3:W-:Y:S01]  /*12230*/  @P1 STG.E.U8 desc[UR22][R6.64], R19 ;  /* 0x0000001306001986 */ /* 0x0007e2000c101116 */
[----:B-1----:R-:W-:Y:S01]  /*12240*/  ISETP.LT.AND P1, PT, R242, UR10, !P3 ;  /* 0x0000000af2007c0c */ /* 0x002fe2000df21270 */
[----:B------:R-:W1:Y:S02]  /*12250*/  LDCU UR9, c[0x0][0x398] ;  /* 0x00007300ff0977ac */ /* 0x000e640008000800 */
        /* <DEDUP_REMOVED lines=17> */
[----:B0-----:R-:W-:Y:S01]  /*12370*/  ISETP.GE.AND P5, PT, R13, UR6, PT ;  /* 0x000000060d007c0c */ /* 0x001fe2000bfa6270 */
[----:B------:R-:W-:Y:S01]  /*12380*/  IMAD.X R13, R16, 0x1, R197, P6 ;  /* 0x00000001100d7824 */ /* 0x000fe200030e06c5 */
[----:B------:R-:W0:Y:S02]  /*12390*/  LDCU UR6, c[0x0][0x398] ;  /* 0x00007300ff0677ac */ /* 0x000e240008000800 */
[----:B------:R-:W-:-:S02]  /*123a0*/  SHF.R.S32.HI R14, RZ, 0x1f, R17 ;  /* 0x0000001fff0e7819 */ /* 0x000fc40000011411 */
[----:B------:R-:W-:Y:S01]  /*123b0*/  IADD3 R4, P6, PT, R17, R0, RZ ;  /* 0x0000000011047210 */ /* 0x000fe20007fde0ff */
[----:B------:R-:W0:Y:S01]  /*123c0*/  LDCU UR14, c[0x0][0x398] ;  /* 0x00007300ff0e77ac */ /* 0x000e220008000800 */
[----:B-1----:R-:W-:-:S03]  /*123d0*/  ISETP.LT.AND P1, PT, R245, UR9, !P2 ;  /* 0x00000009f5007c0c */ /* 0x002fc6000d721270 */
        /* <DEDUP_REMOVED lines=11> */
[----:B-1----:R-:W-:Y:S01]  /*12490*/  VIADD R13, R17, UR30 ;  /* 0x0000001e110d7c36 */ /* 0x002fe20008000000 */
[----:B------:R-:W-:Y:S01]  /*124a0*/  PRMT R41, R41, 0x9910, RZ ;  /* 0x0000991029297816 */ /* 0x000fe200000000ff */
[----:B------:R1:W-:Y:S01]  /*124b0*/  @P3 STG.E.U8 desc[UR22][R4.64], R11 ;  /* 0x0000000b04003986 */ /* 0x0003e2000c101116 */
[----:B------:R-:W-:-:S03]  /*124c0*/  IMAD.X R9, R14, 0x1, R3, P6 ;  /* 0x000000010e097824 */ /* 0x000fc600030e0603 */
[----:B------:R2:W-:Y:S01]  /*124d0*/  @P1 STG.E.U8 desc[UR22][R6.64], R15 ;  /* 0x0000000f06001986 */ /* 0x0005e2000c101116 */
[----:B0-----:R-:W-:Y:S01]  /*124e0*/  ISETP.LT.AND P1, PT, R242, UR6, !P2 ;  /* 0x00000006f2007c0c */ /* 0x001fe2000d721270 */
[----:B------:R-:W0:Y:S01]  /*124f0*/  LDCU UR6, c[0x0][0x39c] ;  /* 0x00007380ff0677ac */ /* 0x000e220008000800 */
[----:B----4-:R-:W-:Y:S02]  /*12500*/  ISETP.LT.AND P2, PT, R241, UR10, !P2 ;  /* 0x0000000af1007c0c */ /* 0x010fe4000d741270 */
[----:B------:R-:W-:Y:S01]  /*12510*/  ISETP.LT.AND P3, PT, R246, UR12, !P0 ;  /* 0x0000000cf6007c0c */ /* 0x000fe2000c761270 */
[----:B------:R-:W4:Y:S01]  /*12520*/  LDCU UR10, c[0x0][0x398] ;  /* 0x00007300ff0a77ac */ /* 0x000f220008000800 */
[----:B-1----:R-:W-:Y:S01]  /*12530*/  IADD3 R4, P6, PT, R17, R198, RZ ;  /* 0x000000c611047210 */ /* 0x002fe20007fde0ff */
[----:B------:R-:W-:Y:S01]  /*12540*/  IMAD.MOV.U32 R17, RZ, RZ, R41 ;  /* 0x000000ffff117224 */ /* 0x000fe200078e0029 */
[----:B------:R-:W-:Y:S02]  /*12550*/  PRMT R10, R105, 0x9910, RZ ;  /* 0x00009910690a7816 */ /* 0x000fe400000000ff */
[----:B------:R-:W-:Y:S01]  /*12560*/  SHF.R.S32.HI R12, RZ, 0x1f, R13 ;  /* 0x0000001fff0c7819 */ /* 0x000fe2000001140d */
[----:B------:R-:W-:Y:S01]  /*12570*/  IMAD.X R5, R14, 0x1, R197, P6 ;  /* 0x000000010e057824 */ /* 0x000fe200030e06c5 */
[----:B--2---:R-:W-:Y:S01]  /*12580*/  IADD3 R6, P6, PT, R13, R0, RZ ;  /* 0x000000000d067210 */ /* 0x004fe20007fde0ff */
[----:B------:R-:W-:Y:S01]  /*12590*/  VIADD R11, R249, 0x29 ;  /* 0x00000029f90b7836 */ /* 0x000fe20000000000 */
[----:B------:R-:W-:Y:S01]  /*125a0*/  SHF.R.S32.HI R15, RZ, 0x8, R10 ;  /* 0x00000008ff0f7819 */ /* 0x000fe2000001140a */
[----:B------:R-:W1:Y:S01]  /*125b0*/  LDCU UR12, c[0x0][0x398] ;  /* 0x00007300ff0c77ac */ /* 0x000e620008000800 */
[----:B------:R-:W-:Y:S01]  /*125c0*/  SHF.R.S32.HI R17, RZ, 0x8, R17 ;  /* 0x00000008ff117819 */ /* 0x000fe20000011411 */
[----:B------:R-:W-:-:S02]  /*125d0*/  IMAD.X R7, R12, 0x1, R200, P6 ;  /* 0x000000010c077824 */ /* 0x000fc400030e06c8 */
[----:B------:R2:W-:Y:S04]  /*125e0*/  @P1 STG.E.U8 desc[UR22][R8.64], R15 ;  /* 0x0000000f08001986 */ /* 0x0005e8000c101116 */
[----:B------:R0:W-:Y:S04]  /*125f0*/  @P2 STG.E.U8 desc[UR22][R4.64], R17 ;  /* 0x0000001104002986 */ /* 0x0001e8000c101116 */
[----:B------:R0:W-:Y:S01]  /*12600*/  @P3 STG.E.U8 desc[UR22][R6.64], R19 ;  /* 0x0000001306003986 */ /* 0x0001e2000c101116 */
[----:B------:R-:W-:Y:S01]  /*12610*/  ISETP.LT.AND P3, PT, R245, UR9, !P0 ;  /* 0x00000009f5007c0c */ /* 0x000fe2000c761270 */
[----:B------:R-:W1:Y:S01]  /*12620*/  LDCU UR9, c[0x0][0x398] ;  /* 0x00007300ff0977ac */ /* 0x000e620008000800 */
        /* <DEDUP_REMOVED lines=12> */
[----:B------:R-:W-:Y:S01]  /*126f0*/  ISETP.GE.AND P3, PT, R6, UR6, PT ;  /* 0x0000000606007c0c */ /* 0x000fe2000bf66270 */
[----:B------:R-:W2:Y:S01]  /*12700*/  LDCU UR6, c[0x0][0x398] ;  /* 0x00007300ff0677ac */ /* 0x000ea20008000800 */
[----:B------:R-:W-:-:S02]  /*12710*/  IADD3 R6, P6, PT, R13, R198, RZ ;  /* 0x000000c60d067210 */ /* 0x000fc40007fde0ff */
[----:B------:R0:W-:Y:S01]  /*12720*/  @P2 STG.E.U8 desc[UR22][R4.64], R107 ;  /* 0x0000006b04002986 */ /* 0x0001e2000c101116 */
[----:B-1----:R-:W-:Y:S01]  /*12730*/  ISETP.LT.AND P0, PT, R241, UR9, !P0 ;  /* 0x00000009f1007c0c */ /* 0x002fe2000c701270 */
[----:B------:R-:W1:Y:S01]  /*12740*/  LDCU UR9, c[0x0][0x398] ;  /* 0x00007300ff0977ac */ /* 0x000e620008000800 */
[----:B----4-:R-:W-:Y:S01]  /*12750*/  ISETP.LT.AND P2, PT, R246, UR10, !P4 ;  /* 0x0000000af6007c0c */ /* 0x010fe2000e741270 */
[----:B------:R-:W-:Y:S01]  /*12760*/  IMAD.X R7, R12, 0x1, R197, P6 ;  /* 0x000000010c077824 */ /* 0x000fe200030e06c5 */
[----:B------:R-:W-:Y:S01]  /*12770*/  SHF.R.S32.HI R14, RZ, 0x1f, R15 ;  /* 0x0000001fff0e7819 */ /* 0x000fe2000001140f */
[----:B------:R-:W4:Y:S01]  /*12780*/  LDCU UR10, c[0x0][0x398] ;  /* 0x00007300ff0a77ac */ /* 0x000f220008000800 */
[----:B------:R-:W-:Y:S02]  /*12790*/  IADD3 R8, P6, PT, R15, R0, RZ ;  /* 0x000000000f087210 */ /* 0x000fe40007fde0ff */
[----:B------:R-:W-:Y:S01]  /*127a0*/  PRMT R13, R19, 0x9910, RZ ;  /* 0x00009910130d7816 */ /* 0x000fe200000000ff */
[----:B------:R-:W1:Y:S01]  /*127b0*/  LDCU UR14, c[0x0][0x398] ;  /* 0x00007300ff0e77ac */ /* 0x000e620008000800 */
[----:B------:R-:W-:Y:S01]  /*127c0*/  F2FP.SATFINITE.E5M2.F32.PACK_AB_MERGE_C R43, R43, R42, RZ ;  /* 0x0000002a2b2b723e */ /* 0x000fe200048060ff */
[----:B------:R-:W-:Y:S01]  /*127d0*/  IMAD.X R9, R14, 0x1, R200, P6 ;  /* 0x000000010e097824 */ /* 0x000fe200030e06c8 */
[----:B------:R-:W-:-:S02]  /*127e0*/  SHF.R.S32.HI R13, RZ, 0x8, R13 ;  /* 0x00000008ff0d7819 */ /* 0x000fc4000001140d */
[----:B0-----:R-:W-:Y:S01]  /*127f0*/  IADD3 R4, P6, PT, R15, R2, RZ ;  /* 0x000000020f047210 */ /* 0x001fe20007fde0ff */
[----:B------:R-:W-:Y:S01]  /*12800*/  @P0 STG.E.U8 desc[UR22][R6.64], R43 ;  /* 0x0000002b06000986 */ /* 0x000fe2000c101116 */
[----:B--2---:R-:W-:Y:S01]  /*12810*/  ISETP.LT.AND P0, PT, R242, UR6, !P4 ;  /* 0x00000006f2007c0c */ /* 0x004fe2000e701270 */
[----:B------:R-:W0:Y:S02]  /*12820*/  LDCU UR6, c[0x0][0x398] ;  /* 0x00007300ff0677ac */ /* 0x000e240008000800 */
[----:B------:R2:W-:Y:S01]  /*12830*/  @P2 STG.E.U8 desc[UR22][R8.64], R13 ;  /* 0x0000000d08002986 */ /* 0x0005e2000c101116 */
[----:B------:R-:W-:Y:S01]  /*12840*/  ISETP.LT.AND P2, PT, R245, UR4, !P4 ;  /* 0x00000004f5007c0c */ /* 0x000fe2000e741270 */
        /* <DEDUP_REMOVED lines=12> */
[----:B-1----:R-:W-:Y:S01]  /*12910*/  ISETP.LT.AND P0, PT, R241, UR9, !P4 ;  /* 0x00000009f1007c0c */ /* 0x002fe2000e701270 */
[----:B------:R-:W-:Y:S01]  /*12920*/  VIADD R8, R249, 0x2b ;  /* 0x0000002bf9087836 */ /* 0x000fe20000000000 */
[----:B----4-:R-:W-:Y:S01]  /*12930*/  ISETP.LT.AND P2, PT, R246, UR10, !P5 ;  /* 0x0000000af6007c0c */ /* 0x010fe2000ef41270 */
[----:B------:R-:W1:Y:S01]  /*12940*/  LDCU UR9, c[0x0][0x398] ;  /* 0x00007300ff0977ac */ /* 0x000e620008000800 */
[----:B------:R-:W-:Y:S01]  /*12950*/  IADD3 R6, P4, PT, R15, R198, RZ ;  /* 0x000000c60f067210 */ /* 0x000fe20007f9e0ff */
[----:B------:R-:W-:Y:S01]  /*12960*/  IMAD.MOV.U32 R15, RZ, RZ, R43 ;  /* 0x000000ffff0f7224 */ /* 0x000fe200078e002b */
[----:B------:R-:W-:Y:S01]  /*12970*/  SHF.R.S32.HI R12, RZ, 0x1f, R13 ;  /* 0x0000001fff0c7819 */ /* 0x000fe2000001140d */
[----:B------:R-:W4:Y:S01]  /*12980*/  LDCU UR10, c[0x0][0x398] ;  /* 0x00007300ff0a77ac */ /* 0x000f220008000800 */
        /* <DEDUP_REMOVED lines=8> */
[----:B------:R-:W-:-:S03]  /*12a10*/  ISETP.LT.AND P0, PT, R242, UR6, !P5 ;  /* 0x00000006f2007c0c */ /* 0x000fc6000ef01270 */
[C---:B------:R-:W-:Y:S01]  /*12a20*/  IMAD.X R9, R12.reuse, 0x1, R199, P6 ;  /* 0x000000010c097824 */ /* 0x040fe200030e06c7 */
[----:B------:R-:W-:Y:S01]  /*12a30*/  IADD3 R10, P6, PT, R13, R196, RZ ;  /* 0x000000c40d0a7210 */ /* 0x000fe20007fde0ff */
[----:B------:R-:W2:Y:S01]  /*12a40*/  LDCU UR6, c[0x0][0x39c] ;  /* 0x00007380ff0677ac */ /* 0x000ea20008000800 */
[----:B------:R-:W-:Y:S02]  /*12a50*/  F2FP.SATFINITE.E5M2.F32.PACK_AB_MERGE_C R173, R173, R172, RZ ;  /* 0x000000acadad723e */ /* 0x000fe400048060ff */
[----:B------:R-:W-:Y:S01]  /*12a60*/  F2FP.SATFINITE.E5M2.F32.PACK_AB_MERGE_C R109, R109, R108, RZ ;  /* 0x0000006c6d6d723e */ /* 0x000fe200048060ff */
[----:B------:R-:W-:Y:S01]  /*12a70*/  IMAD.X R11, R12, 0x1, R3, P6 ;  /* 0x000000010c0b7824 */ /* 0x000fe200030e0603 */
[----:B---3--:R-:W-:Y:S02]  /*12a80*/  F2FP.SATFINITE.E5M2.F32.PACK_AB_MERGE_C R17, R202, R201, RZ ;  /* 0x000000c9ca11723e */ /* 0x008fe400048060ff */
[----:B------:R-:W3:Y:S04]  /*12a90*/  LDL.LU R201, [R1+0xa8] ;  /* 0x0000a80001c97983 */ /* 0x000ee80000300800 */
[----:B------:R-:W3:Y:S04]  /*12aa0*/  LDL.LU R202, [R1+0xac] ;  /* 0x0000ac0001ca7983 */ /* 0x000ee80000300800 */
[----:B------:R0:W-:Y:S01]  /*12ab0*/  @P2 STG.E.U8 desc[UR22][R4.64], R17 ;  /* 0x0000001104002986 */ /* 0x0001e2000c101116 */
[----:B------:R-:W-:Y:S01]  /*12ac0*/  ISETP.LT.AND P2, PT, R245, UR12, !P5 ;  /* 0x0000000cf5007c0c */ /* 0x000fe2000ef41270 */
[----:B------:R-:W1:Y:S01]  /*12ad0*/  LDCU UR12, c[0x0][0x398] ;  /* 0x00007300ff0c77ac */ /* 0x000e620008000800 */
[----:B0-----:R-:W-:-:S11]  /*12ae0*/  PRMT R17, R17, 0x9910, RZ ;  /* 0x0000991011117816 */ /* 0x001fd600000000ff */
[----:B------:R-:W-:Y:S04]  /*12af0*/  @P2 STG.E.U8 desc[UR22][R8.64], R173 ;  /* 0x000000ad08002986 */ /* 0x000fe8000c101116 */
[----:B------:R0:W-:Y:S02]  /*12b00*/  @P0 STG.E.U8 desc[UR22][R10.64], R109 ;  /* 0x0000006d0a000986 */ /* 0x0001e4000c101116 */
[----:B0-----:R-:W-:Y:S01]  /*12b10*/  IMAD.MOV.U32 R11, RZ, RZ, R17 ;  /* 0x000000ffff0b7224 */ /* 0x001fe200078e0011 */
        /* <DEDUP_REMOVED lines=12> */
[----:B-1----:R-:W-:Y:S02]  /*12be0*/  ISETP.LT.AND P0, PT, R246, UR9, !P1 ;  /* 0x00000009f6007c0c */ /* 0x002fe4000cf01270 */
[----:B------:R-:W-:Y:S01]  /*12bf0*/  PRMT R15, R173, 0x9910, RZ ;  /* 0x00009910ad0f7816 */ /* 0x000fe200000000ff */
[----:B------:R1:W-:Y:S01]  /*12c00*/  @P5 STG.E.U8 desc[UR22][R4.64], R45 ;  /* 0x0000002d04005986 */ /* 0x0003e2000c101116 */
[----:B----4-:R-:W-:Y:S01]  /*12c10*/  ISETP.LT.AND P5, PT, R245, UR10, !P1 ;  /* 0x0000000af5007c0c */ /* 0x010fe2000cfa1270 */
[----:B------:R-:W-:Y:S01]  /*12c20*/  VIADD R9, R249, 0x2d ;  /* 0x0000002df9097836 */ /* 0x000fe20000000000 */
[----:B------:R-:W-:Y:S01]  /*12c30*/  SHF.R.S32.HI R12, RZ, 0x1f, R13 ;  /* 0x0000001fff0c7819 */ /* 0x000fe2000001140d */
[----:B------:R-:W4:Y:S01]  /*12c40*/  LDCU UR9, c[0x0][0x398] ;  /* 0x00007300ff0977ac */ /* 0x000f220008000800 */
[----:B------:R-:W-:-:S02]  /*12c50*/  IADD3 R6, P2, PT, R13, R0, RZ ;  /* 0x000000000d067210 */ /* 0x000fc40007f5e0ff */
[----:B------:R-:W-:Y:S01]  /*12c60*/  SHF.R.S32.HI R11, RZ, 0x8, R11 ;  /* 0x00000008ff0b7819 */ /* 0x000fe2000001140b */
[----:B------:R-:W0:Y:S01]  /*12c70*/  LDCU UR10, c[0x0][0x398] ;  /* 0x00007300ff0a77ac */ /* 0x000e220008000800 */
[----:B-1----:R-:W-:Y:S01]  /*12c80*/  IADD3 R4, P6, PT, R13, R2, RZ ;  /* 0x000000020d047210 */ /* 0x002fe20007fde0ff */
[----:B------:R-:W-:Y:S01]  /*12c90*/  IMAD.X R7, R12, 0x1, R200, P2 ;  /* 0x000000010c077824 */ /* 0x000fe200010e06c8 */
[----:B------:R-:W-:-:S03]  /*12ca0*/  SHF.R.S32.HI R15, RZ, 0x8, R15 ;  /* 0x00000008ff0f7819 */ /* 0x000fc6000001140f */
[----:B------:R-:W-:Y:S01]  /*12cb0*/  IMAD.X R5, R12, 0x1, R199, P6 ;  /* 0x000000010c057824 */ /* 0x000fe200030e06c7 */
[----:B------:R-:W-:Y:S04]  /*12cc0*/  @P0 STG.E.U8 desc[UR22][R6.64], R11 ;  /* 0x0000000b06000986 */ /* 0x000fe8000c101116 */
[----:B------:R1:W-:Y:S01]  /*12cd0*/  @P5 STG.E.U8 desc[UR22][R4.64], R15 ;  /* 0x0000000f04005986 */ /* 0x0003e2000c101116 */
[----:B------:R-:W-:Y:S02]  /*12ce0*/  IADD3 R8, P5, PT, R13, R196, RZ ;  /* 0x000000c40d087210 */ /* 0x000fe40007fbe0ff */
[----:B------:R-:W-:Y:S01]  /*12cf0*/  ISETP.LT.AND P6, PT, R242, UR12, !P1 ;  /* 0x0000000cf2007c0c */ /* 0x000fe2000cfc1270 */
[----:B------:R-:W-:Y:S01]  /*12d00*/  VIADD R14, R249, 0x2c ;  /* 0x0000002cf90e7836 */ /* 0x000fe20000000000 */
[----:B--2---:R-:W-:Y:S01]  /*12d10*/  ISETP.GE.AND P0, PT, R9, UR6, PT ;  /* 0x0000000609007c0c */ /* 0x004fe2000bf06270 */
[----:B------:R-:W-:Y:S01]  /*12d20*/  IMAD.X R9, R12, 0x1, R3, P5 ;  /* 0x000000010c097824 */ /* 0x000fe200028e0603 */
[----:B0-----:R-:W-:Y:S01]  /*12d30*/  ISETP.LT.AND P5, PT, R241, UR14, !P1 ;  /* 0x0000000ef1007c0c */ /* 0x001fe2000cfa1270 */
[----:B------:R-:W0:Y:S01]  /*12d40*/  LDCU UR6, c[0x0][0x398] ;  /* 0x00007300ff0677ac */ /* 0x000e220008000800 */
[----:B------:R-:W-:-:S02]  /*12d50*/  PRMT R10, R109, 0x9910, RZ ;  /* 0x000099106d0a7816 */ /* 0x000fc400000000ff */
[----:B-1----:R-:W-:Y:S02]  /*12d60*/  IADD3 R4, P1, PT, R13, R198, RZ ;  /* 0x000000c60d047210 */ /* 0x002fe40007f3e0ff */
        /* <DEDUP_REMOVED lines=10> */
[----:B----4-:R-:W-:Y:S01]  /*12e10*/  ISETP.LT.AND P1, PT, R246, UR9, !P3 ;  /* 0x00000009f6007c0c */ /* 0x010fe2000df21270 */
[----:B------:R4:W-:Y:S01]  /*12e20*/  @P5 STG.E.U8 desc[UR22][R4.64], R15 ;  /* 0x0000000f04005986 */ /* 0x0009e2000c101116 */
[----:B------:R-:W-:Y:S01]  /*12e30*/  ISETP.GE.AND P2, PT, R14, UR4, PT ;  /* 0x000000040e007c0c */ /* 0x000fe2000bf46270 */
[----:B------:R-:W1:Y:S01]  /*12e40*/  LDCU UR4, c[0x0][0x39c] ;  /* 0x00007380ff0477ac */ /* 0x000e620008000800 */
[----:B------:R-:W-:Y:S01]  /*12e50*/  ISETP.LT.AND P5, PT, R245, UR10, !P3 ;  /* 0x0000000af5007c0c */ /* 0x000fe2000dfa1270 */
[----:B------:R-:W-:Y:S01]  /*12e60*/  IMAD.X R7, R10, 0x1, R200, P6 ;  /* 0x000000010a077824 */ /* 0x000fe200030e06c8 */
[----:B------:R-:W1:Y:S01]  /*12e70*/  LDCU UR9, c[0x0][0x398] ;  /* 0x00007300ff0977ac */ /* 0x000e620008000800 */
[----:B--2---:R-:W-:-:S02]  /*12e80*/  IADD3 R8, P6, PT, R13, R2, RZ ;  /* 0x000000020d087210 */ /* 0x004fc40007fde0ff */
[----:B------:R-:W-:Y:S01]  /*12e90*/  F2FP.SATFINITE.E5M2.F32.PACK_AB_MERGE_C R175, R175, R174, RZ ;  /* 0x000000aeafaf723e */ /* 0x000fe200048060ff */
[----:B------:R-:W-:Y:S01]  /*12ea0*/  VIADD R12, R249, 0x2e ;  /* 0x0000002ef90c7836 */ /* 0x000fe20000000000 */
[----:B------:R-:W2:Y:S01]  /*12eb0*/  LDCU UR10, c[0x0][0x398] ;  /* 0x00007300ff0a77ac */ /* 0x000ea20008000800 */
[----:B------:R-:W-:Y:S01]  /*12ec0*/  IMAD.X R9, R10, 0x1, R199, P6 ;  /* 0x000000010a097824 */ /* 0x000fe200030e06c7 */
[----:B0-----:R-:W-:Y:S02]  /*12ed0*/  ISETP.LT.AND P6, PT, R242, UR6, !P3 ;  /* 0x00000006f2007c0c */ /* 0x001fe4000dfc1270 */
[----:B------:R-:W-:Y:S01]  /*12ee0*/  F2FP.SATFINITE.E5M2.F32.PACK_AB_MERGE_C R111, R111, R110, RZ ;  /* 0x0000006e6f6f723e */ /* 0x000fe200048060ff */
[----:B------:R-:W0:Y:S01]  /*12ef0*/  LDCU UR6, c[0x0][0x398] ;  /* 0x00007300ff0677ac */ /* 0x000e220008000800 */
[----:B-1----:R-:W-:Y:S01]  /*12f00*/  ISETP.LT.AND P3, PT, R241, UR9, !P3 ;  /* 0x00000009f1007c0c */ /* 0x002fe2000df61270 */
[----:B------:R-:W1:Y:S01]  /*12f10*/  LDCU UR9, c[0x0][0x398] ;  /* 0x00007300ff0977ac */ /* 0x000e620008000800 */
[----:B------:R-:W-:-:S02]  /*12f20*/  F2FP.SATFINITE.E5M2.F32.PACK_AB_MERGE_C R47, R47, R46, RZ ;  /* 0x0000002e2f2f723e */ /* 0x000fc400048060ff */
[----:B----4-:R-:W-:-:S04]  /*12f30*/  PRMT R15, R175, 0x9910, RZ ;  /* 0x00009910af0f7816 */ /* 0x010fc800000000ff */
[----:B------:R-:W-:Y:S02]  /*12f40*/  SHF.R.S32.HI R15, RZ, 0x8, R15 ;  /* 0x00000008ff0f7819 */ /* 0x000fe4000001140f */
[----:B------:R-:W-:Y:S02]  /*12f50*/  F2FP.SATFINITE.E5M2.F32.PACK_AB_MERGE_C R177, R177, R176, RZ ;  /* 0x000000b0b1b1723e */ /* 0x000fe400048060ff */
[----:B------:R-:W-:Y:S02]  /*12f60*/  F2FP.SATFINITE.E5M2.F32.PACK_AB_MERGE_C R113, R113, R112, RZ ;  /* 0x000000707171723e */ /* 0x000fe400048060ff */
[----:B------:R-:W-:Y:S02]  /*12f70*/  F2FP.SATFINITE.E5M2.F32.PACK_AB_MERGE_C R49, R49, R48, RZ ;  /* 0x000000303131723e */ /* 0x000fe400048060ff */
[----:B------:R-:W-:Y:S02]  /*12f80*/  F2FP.SATFINITE.E5M2.F32.PACK_AB_MERGE_C R179, R179, R178, RZ ;  /* 0x000000b2b3b3723e */ /* 0x000fe400048060ff */
[----:B------:R-:W-:-:S02]  /*12f90*/  F2FP.SATFINITE.E5M2.F32.PACK_AB_MERGE_C R115, R115, R114, RZ ;  /* 0x000000727373723e */ /* 0x000fc400048060ff */
[----:B---3--:R-:W-:-:S05]  /*12fa0*/  F2FP.SATFINITE.E5M2.F32.PACK_AB_MERGE_C R11, R202, R201, RZ ;  /* 0x000000c9ca0b723e */ /* 0x008fca00048060ff */
[----:B------:R3:W-:Y:S04]  /*12fb0*/  @P1 STG.E.U8 desc[UR22][R6.64], R11 ;  /* 0x0000000b06001986 */ /* 0x0007e8000c101116 */
[----:B------:R4:W-:Y:S01]  /*12fc0*/  @P5 STG.E.U8 desc[UR22][R8.64], R175 ;  /* 0x000000af08005986 */ /* 0x0009e2000c101116 */
[----:B------:R-:W-:Y:S02]  /*12fd0*/  IADD3 R4, P5, PT, R13, R196, RZ ;  /* 0x000000c40d047210 */ /* 0x000fe40007fbe0ff */
[----:B------:R-:W-:Y:S01]  /*12fe0*/  ISETP.GE.AND P1, PT, R12, UR4, PT ;  /* 0x000000040c007c0c */ /* 0x000fe2000bf26270 */
[----:B------:R-:W0:Y:S02]  /*12ff0*/  LDCU UR4, c[0x0][0x398] ;  /* 0x00007300ff0477ac */ /* 0x000e240008000800 */
[----:B------:R-:W-:-:S05]  /*13000*/  IMAD.X R5, R10, 0x1, R3, P5 ;  /* 0x000000010a057824 */ /* 0x000fca00028e0603 */
[----:B------:R0:W-:Y:S01]  /*13010*/  @P6 STG.E.U8 desc[UR22][R4.64], R111 ;  /* 0x0000006f04006986 */ /* 0x0001e2000c101116 */
[C---:B---3--:R-:W-:Y:S01]  /*13020*/  IADD3 R6, P6, PT, R13.reuse, R198, RZ ;  /* 0x000000c60d067210 */ /* 0x048fe20007fde0ff */
[----:B------:R-:W-:-:S04]  /*13030*/  VIADD R13, R13, UR30 ;  /* 0x0000001e0d0d7c36 */ /* 0x000fc80008000000 */
[----:B------:R-:W-:Y:S01]  /*13040*/  IMAD.X R7, R10, 0x1, R197, P6 ;  /* 0x000000010a077824 */ /* 0x000fe200030e06c5 */
[----:B------:R-:W-:Y:S02]  /*13050*/  SHF.R.S32.HI R12, RZ, 0x1f, R13 ;  /* 0x0000001fff0c7819 */ /* 0x000fe4000001140d */
[C---:B----4-:R-:W-:Y:S02]  /*13060*/  IADD3 R8, P6, PT, R13.reuse, R0, RZ ;  /* 0x000000000d087210 */ /* 0x050fe40007fde0ff */
[----:B--2---:R-:W-:Y:S01]  /*13070*/  ISETP.LT.AND P5, PT, R246, UR10, !P4 ;  /* 0x0000000af6007c0c */ /* 0x004fe2000e7a1270 */
[----:B------:R2:W-:Y:S02]  /*13080*/  @P3 STG.E.U8 desc[UR22][R6.64], R47 ;  /* 0x0000002f06003986 */ /* 0x0005e4000c101116 */
[----:B------:R-:W-:Y:S01]  /*13090*/  IMAD.X R9, R12, 0x1, R200, P6 ;  /* 0x000000010c097824 */ /* 0x000fe200030e06c8 */
[----:B0-----:R-:W-:Y:S01]  /*130a0*/  IADD3 R4, P6, PT, R13, R2, RZ ;  /* 0x000000020d047210 */ /* 0x001fe20007fde0ff */
[----:B------:R-:W0:Y:S01]  /*130b0*/  LDCU UR10, c[0x0][0x398] ;  /* 0x00007300ff0a77ac */ /* 0x000e220008000800 */
[----:B------:R-:W-:-:S02]  /*130c0*/  PRMT R11, R11, 0x9910, RZ ;  /* 0x000099100b0b7816 */ /* 0x000fc400000000ff */
[----:B------:R-:W-:Y:S01]  /*130d0*/  ISETP.LT.AND P3, PT, R245, UR4, !P4 ;  /* 0x00000004f5007c0c */ /* 0x000fe2000e761270 */
[----:B------:R-:W-:Y:S01]  /*130e0*/  IMAD.X R5, R12, 0x1, R199, P6 ;  /* 0x000000010c057824 */ /* 0x000fe200030e06c7 */
[----:B------:R-:W-:Y:S01]  /*130f0*/  SHF.R.S32.HI R11, RZ, 0x8, R11 ;  /* 0x00000008ff0b7819 */ /* 0x000fe2000001140b */
[----:B------:R-:W3:Y:S01]  /*13100*/  LDCU UR4, c[0x0][0x39c] ;  /* 0x00007380ff0477ac */ /* 0x000ee20008000800 */
[----:B--2---:R-:W-:-:S03]  /*13110*/  IADD3 R6, P6, PT, R13, R196, RZ ;  /* 0x000000c40d067210 */ /* 0x004fc60007fde0ff */
[----:B------:R2:W-:Y:S01]  /*13120*/  @P5 STG.E.U8 desc[UR22][R8.64], R11 ;  /* 0x0000000b08005986 */ /* 0x0005e2000c101116 */
[----:B------:R-:W-:Y:S01]  /*13130*/  ISETP.LT.AND P5, PT, R242, UR6, !P4 ;  /* 0x00000006f2007c0c */ /* 0x000fe2000e7a1270 */
[----:B------:R-:W4:Y:S01]  /*13140*/  LDCU UR6, c[0x0][0x39c] ;  /* 0x00007380ff0677ac */ /* 0x000f220008000800 */
[----:B------:R-:W-:Y:S01]  /*13150*/  PRMT R10, R111, 0x9910, RZ ;  /* 0x000099106f0a7816 */ /* 0x000fe200000000ff */
[----:B------:R-:W-:Y:S01]  /*13160*/  IMAD.X R7, R12, 0x1, R3, P6 ;  /* 0x000000010c077824 */ /* 0x000fe200030e0603 */
[----:B-1----:R-:W-:Y:S01]  /*13170*/  ISETP.LT.AND P6, PT, R241, UR9, !P4 ;  /* 0x00000009f1007c0c */ /* 0x002fe2000e7c1270 */
[----:B------:R1:W-:Y:S01]  /*13180*/  @P3 STG.E.U8 desc[UR22][R4.64], R15 ;  /* 0x0000000f04003986 */ /* 0x0003e2000c101116 */
[----:B------:R-:W3:Y:S01]  /*13190*/  LDCU UR9, c[0x0][0x398] ;  /* 0x00007300ff0977ac */ /* 0x000ee20008000800 */
[----:B--2---:R-:W-:Y:S02]  /*131a0*/  SHF.R.S32.HI R11, RZ, 0x8, R10 ;  /* 0x00000008ff0b7819 */ /* 0x004fe4000001140a */
[----:B------:R-:W-:-:S02]  /*131b0*/  IADD3 R8, P3, PT, R13, R198, RZ ;  /* 0x000000c60d087210 */ /* 0x000fc40007f7e0ff */
[----:B------:R-:W-:Y:S01]  /*131c0*/  PRMT R10, R47, 0x9910, RZ ;  /* 0x000099102f0a7816 */ /* 0x000fe200000000ff */
[----:B------:R-:W-:Y:S02]  /*131d0*/  VIADD R13, R13, UR30 ;  /* 0x0000001e0d0d7c36 */ /* 0x000fe40008000000 */
[----:B------:R-:W-:Y:S01]  /*131e0*/  IMAD.X R9, R12, 0x1, R197, P3 ;  /* 0x000000010c097824 */ /* 0x000fe200018e06c5 */
[----:B-1----:R-:W-:Y:S02]  /*131f0*/  SHF.R.S32.HI R15, RZ, 0x8, R10 ;  /* 0x00000008ff0f7819 */ /* 0x002fe4000001140a */
[----:B0-----:R-:W-:Y:S01]  /*13200*/  ISETP.LT.AND P4, PT, R246, UR10, !P2 ;  /* 0x0000000af6007c0c */ /* 0x001fe2000d781270 */
[----:B------:R0:W-:Y:S01]  /*13210*/  @P5 STG.E.U8 desc[UR22][R6.64], R11 ;  /* 0x0000000b06005986 */ /* 0x0001e2000c101116 */
[----:B------:R-:W-:Y:S02]  /*13220*/  ISETP.LT.AND P3, PT, R245, UR12, !P2 ;  /* 0x0000000cf5007c0c */ /* 0x000fe4000d761270 */
[----:B------:R-:W-:Y:S01]  /*13230*/  SHF.R.S32.HI R12, RZ, 0x1f, R13 ;  /* 0x0000001fff0c7819 */ /* 0x000fe2000001140d */
[----:B------:R-:W-:Y:S01]  /*13240*/  @P6 STG.E.U8 desc[UR22][R8.64], R15 ;  /* 0x0000000f08006986 */ /* 0x000fe2000c101116 */
[----:B------:R-:W-:Y:S01]  /*13250*/  IADD3 R4, P5, PT, R13, R0, RZ ;  /* 0x000000000d047210 */ /* 0x000fe20007fbe0ff */
[----:B------:R-:W-:Y:S01]  /*13260*/  VIADD R10, R249, 0x2f ;  /* 0x0000002ff90a7836 */ /* 0x000fe20000000000 */
[----:B------:R-:W1:Y:S01]  /*13270*/  LDCU UR10, c[0x0][0x398] ;  /* 0x00007300ff0a77ac */ /* 0x000e620008000800 */
[----:B------:R-:W-:-:S02]  /*13280*/  F2FP.SATFINITE.E5M2.F32.PACK_AB_MERGE_C R51, R51, R50, RZ ;  /* 0x000000323333723e */ /* 0x000fc400048060ff */
[----:B------:R-:W-:Y:S01]  /*13290*/  F2FP.SATFINITE.E5M2.F32.PACK_AB_MERGE_C R181, R181, R180, RZ ;  /* 0x000000b4b5b5723e */ /* 0x000fe200048060ff */
[----:B------:R-:W2:Y:S01]  /*132a0*/  LDCU UR12, c[0x0][0x398] ;  /* 0x00007300ff0c77ac */ /* 0x000ea20008000800 */
[----:B0-----:R-:W-:Y:S01]  /*132b0*/  IADD3 R6, P6, PT, R13, R2, RZ ;  /* 0x000000020d067210 */ /* 0x001fe20007fde0ff */
[C---:B------:R-:W-:Y:S02]  /*132c0*/  IMAD.X R5, R12.reuse, 0x1, R200, P5 ;  /* 0x000000010c057824 */ /* 0x040fe400028e06c8 */
[----:B------:R-:W-:Y:S02]  /*132d0*/  VIADD R11, R249, 0x30 ;  /* 0x00000030f90b7836 */ /* 0x000fe40000000000 */
[----:B------:R-:W-:Y:S01]  /*132e0*/  IMAD.X R7, R12, 0x1, R199, P6 ;  /* 0x000000010c077824 */ /* 0x000fe200030e06c7 */
[----:B------:R-:W-:Y:S01]  /*132f0*/  ISETP.LT.AND P5, PT, R242, UR14, !P2 ;  /* 0x0000000ef2007c0c */ /* 0x000fe2000d7a1270 */
[----:B------:R0:W-:Y:S01]  /*13300*/  @P4 STG.E.U8 desc[UR22][R4.64], R17 ;  /* 0x0000001104004986 */ /* 0x0001e2000c101116 */
[----:B---3--:R-:W-:Y:S01]  /*13310*/  ISETP.GE.AND P4, PT, R10, UR4, PT ;  /* 0x000000040a007c0c */ /* 0x008fe2000bf86270 */
[----:B------:R-:W3:Y:S02]  /*13320*/  LDCU UR4, c[0x0][0x39c] ;  /* 0x00007380ff0477ac */ /* 0x000ee40008000800 */
[----:B------:R1:W-:Y:S01]  /*13330*/  @P3 STG.E.U8 desc[UR22][R6.64], R177 ;  /* 0x000000b106003986 */ /* 0x0003e2000c101116 */
[----:B----4-:R-:W-:Y:S01]  /*13340*/  ISETP.GE.AND P3, PT, R11, UR6, PT ;  /* 0x000000060b007c0c */ /* 0x010fe2000bf66270 */
[----:B------:R-:W4:Y:S01]  /*13350*/  LDCU UR6, c[0x0][0x398] ;  /* 0x00007300ff0677ac */ /* 0x000f220008000800 */
[----:B------:R-:W-:-:S02]  /*13360*/  IADD3 R10, P6, PT, R13, R196, RZ ;  /* 0x000000c40d0a7210 */ /* 0x000fc40007fde0ff */
[----:B------:R-:W-:-:S03]  /*13370*/  ISETP.LT.AND P2, PT, R241, UR16, !P2 ;  /* 0x00000010f1007c0c */ /* 0x000fc6000d741270 */
[----:B------:R-:W-:Y:S01]  /*13380*/  IMAD.X R11, R12, 0x1, R3, P6 ;  /* 0x000000010c0b7824 */ /* 0x000fe200030e0603 */
[C---:B0-----:R-:W-:Y:S01]  /*13390*/  IADD3 R4, P6, PT, R13.reuse, R198, RZ ;  /* 0x000000c60d047210 */ /* 0x041fe20007fde0ff */
[----:B------:R-:W-:-:S03]  /*133a0*/  VIADD R13, R13, UR30 ;  /* 0x0000001e0d0d7c36 */ /* 0x000fc60008000000 */
[----:B------:R0:W-:Y:S01]  /*133b0*/  @P5 STG.E.U8 desc[UR22][R10.64], R113 ;  /* 0x000000710a005986 */ /* 0x0001e2000c101116 */
[----:B------:R-:W-:Y:S01]  /*133c0*/  ISETP.LT.AND P5, PT, R246, UR9, !P0 ;  /* 0x00000009f6007c0c */ /* 0x000fe2000c7a1270 */
[----:B------:R-:W-:Y:S01]  /*133d0*/  IMAD.X R5, R12, 0x1, R197, P6 ;  /* 0x000000010c057824 */ /* 0x000fe200030e06c5 */
[----:B------:R-:W-:Y:S01]  /*133e0*/  SHF.R.S32.HI R12, RZ, 0x1f, R13 ;  /* 0x0000001fff0c7819 */ /* 0x000fe2000001140d */
[----:B------:R-:W2:Y:S01]  /*133f0*/  LDCU UR9, c[0x0][0x398] ;  /* 0x00007300ff0977ac */ /* 0x000ea20008000800 */
[----:B-1----:R-:W-:Y:S02]  /*13400*/  IADD3 R6, P6, PT, R13, R0, RZ ;  /* 0x000000000d067210 */ /* 0x002fe40007fde0ff */
[----:B------:R-:W-:Y:S01]  /*13410*/  PRMT R8, R17, 0x9910, RZ ;  /* 0x0000991011087816 */ /* 0x000fe200000000ff */
[----:B------:R1:W-:Y:S01]  /*13420*/  @P2 STG.E.U8 desc[UR22][R4.64], R49 ;  /* 0x0000003104002986 */ /* 0x0003e2000c101116 */
[----:B----4-:R-:W-:Y:S01]  /*13430*/  ISETP.LT.AND P2, PT, R245, UR6, !P0 ;  /* 0x00000006f5007c0c */ /* 0x010fe2000c741270 */
[----:B------:R-:W-:Y:S01]  /*13440*/  IMAD.X R7, R12, 0x1, R200, P6 ;  /* 0x000000010c077824 */ /* 0x000fe200030e06c8 */
[----:B------:R-:W4:Y:S01]  /*13450*/  LDCU UR6, c[0x0][0x398] ;  /* 0x00007300ff0677ac */ /* 0x000f220008000800 */
[----:B0-----:R-:W-:-:S02]  /*13460*/  SHF.R.S32.HI R11, RZ, 0x8, R8 ;  /* 0x00000008ff0b7819 */ /* 0x001fc40000011408 */
        /* <DEDUP_REMOVED lines=11> */
[----:B---3--:R-:W-:Y:S01]  /*13520*/  ISETP.GE.AND P2, PT, R5, UR4, PT ;  /* 0x0000000405007c0c */ /* 0x008fe2000bf46270 */
[----:B------:R-:W-:Y:S01]  /*13530*/  IMAD.X R5, R12, 0x1, R3, P6 ;  /* 0x000000010c057824 */ /* 0x000fe200030e0603 */
[----:B--2---:R-:W-:Y:S01]  /*13540*/  ISETP.LT.AND P0, PT, R241, UR9, !P0 ;  /* 0x00000009f1007c0c */ /* 0x004fe2000c701270 */
[----:B------:R-:W2:Y:S01]  /*13550*/  LDCU UR9, c[0x0][0x398] ;  /* 0x00007300ff0977ac */ /* 0x000ea20008000800 */
[----:B0-----:R-:W-:-:S02]  /*13560*/  SHF.R.S32.HI R11, RZ, 0x8, R10 ;  /* 0x00000008ff0b7819 */ /* 0x001fc4000001140a */
[----:B------:R-:W-:Y:S01]  /*13570*/  PRMT R7, R49, 0x9910, RZ ;  /* 0x0000991031077816 */ /* 0x000fe200000000ff */
[----:B------:R-:W0:Y:S01]  /*13580*/  LDCU UR4, c[0x0][0x39c] ;  /* 0x00007380ff0477ac */ /* 0x000e220008000800 */
[C---:B------:R-:W-:Y:S01]  /*13590*/  IADD3 R6, P6, PT, R13.reuse, R198, RZ ;  /* 0x000000c60d067210 */ /* 0x040fe20007fde0ff */
[----:B------:R-:W-:Y:S01]  /*135a0*/  VIADD R13, R13, UR30 ;  /* 0x0000001e0d0d7c36 */ /* 0x000fe20008000000 */
[----:B------:R3:W-:Y:S01]  /*135b0*/  @P5 STG.E.U8 desc[UR22][R4.64], R11 ;  /* 0x0000000b04005986 */ /* 0x0007e2000c101116 */
[----:B----4-:R-:W-:Y:S01]  /*135c0*/  ISETP.LT.AND P5, PT, R246, UR6, !P1 ;  /* 0x00000006f6007c0c */ /* 0x010fe2000cfa1270 */
[----:B------:R-:W4:Y:S01]  /*135d0*/  LDCU UR6, c[0x0][0x398] ;  /* 0x00007300ff0677ac */ /* 0x000f220008000800 */
[----:B------:R-:W-:Y:S01]  /*135e0*/  SHF.R.S32.HI R15, RZ, 0x8, R7 ;  /* 0x00000008ff0f7819 */ /* 0x000fe20000011407 */
        /* <DEDUP_REMOVED lines=9> */
[----:B--2---:R-:W-:Y:S01]  /*13680*/  ISETP.LT.AND P5, PT, R242, UR9, !P1 ;  /* 0x00000009f2007c0c */ /* 0x004fe2000cfa1270 */
[----:B------:R-:W2:Y:S01]  /*13690*/  LDCU UR9, c[0x0][0x398] ;  /* 0x00007300ff0977ac */ /* 0x000ea20008000800 */
[----:B---3--:R-:W-:-:S05]  /*136a0*/  IADD3 R4, P6, PT, R13, R2, RZ ;  /* 0x000000020d047210 */ /* 0x008fca0007fde0ff */
[----:B------:R-:W-:Y:S01]  /*136b0*/  IMAD.X R5, R12, 0x1, R199, P6 ;  /* 0x000000010c057824 */ /* 0x000fe200030e06c7 */
[----:B------:R-:W-:Y:S01]  /*136c0*/  IADD3 R10, P6, PT, R13, R196, RZ ;  /* 0x000000c40d0a7210 */ /* 0x000fe20007fde0ff */
[----:B0-----:R-:W-:-:S03]  /*136d0*/  VIADD R6, R249, 0x32 ;  /* 0x00000032f9067836 */ /* 0x001fc60000000000 */
[----:B------:R0:W-:Y:S01]  /*136e0*/  @P0 STG.E.U8 desc[UR22][R4.64], R179 ;  /* 0x000000b304000986 */ /* 0x0001e2000c101116 */
[----:B------:R-:W-:Y:S01]  /*136f0*/  IMAD.X R11, R12, 0x1, R3, P6 ;  /* 0x000000010c0b7824 */ /* 0x000fe200030e0603 */
[----:B------:R-:W-:Y:S01]  /*13700*/  ISETP.GE.AND P0, PT, R6, UR4, PT ;  /* 0x0000000406007c0c */ /* 0x000fe2000bf06270 */
[----:B------:R-:W3:Y:S01]  /*13710*/  LDCU UR4, c[0x0][0x398] ;  /* 0x00007300ff0477ac */ /* 0x000ee20008000800 */
[C---:B------:R-:W-:Y:S01]  /*13720*/  IADD3 R6, P6, PT, R13.reuse, R198, RZ ;  /* 0x000000c60d067210 */ /* 0x040fe20007fde0ff */
[----:B------:R-:W-:Y:S01]  /*13730*/  VIADD R15, R13, UR30 ;  /* 0x0000001e0d0f7c36 */ /* 0x000fe20008000000 */
[----:B------:R1:W-:Y:S01]  /*13740*/  @P5 STG.E.U8 desc[UR22][R10.64], R115 ;  /* 0x000000730a005986 */ /* 0x0003e2000c101116 */
[----:B----4-:R-:W-:Y:S01]  /*13750*/  ISETP.LT.AND P1, PT, R241, UR6, !P1 ;  /* 0x00000006f1007c0c */ /* 0x010fe2000cf21270 */
[----:B------:R-:W4:Y:S01]  /*13760*/  LDCU UR6, c[0x0][0x398] ;  /* 0x00007300ff0677ac */ /* 0x000f220008000800 */
[----:B--2---:R-:W-:Y:S01]  /*13770*/  ISETP.LT.AND P5, PT, R246, UR9, !P4 ;  /* 0x00000009f6007c0c */ /* 0x004fe2000e7a1270 */
[----:B------:R-:W-:Y:S01]  /*13780*/  IMAD.X R7, R12, 0x1, R197, P6 ;  /* 0x000000010c077824 */ /* 0x000fe200030e06c5 */
[----:B------:R-:W-:Y:S01]  /*13790*/  SHF.R.S32.HI R14, RZ, 0x1f, R15 ;  /* 0x0000001fff0e7819 */ /* 0x000fe2000001140f */
[----:B------:R-:W2:Y:S01]  /*137a0*/  LDCU UR9, c[0x0][0x398] ;  /* 0x00007300ff0977ac */ /* 0x000ea20008000800 */
[----:B0-----:R-:W-:-:S02]  /*137b0*/  IADD3 R4, P6, PT, R15, R0, RZ ;  /* 0x000000000f047210 */ /* 0x001fc40007fde0ff */
[----:B------:R-:W-:-:S03]  /*137c0*/  PRMT R13, R17, 0x9910, RZ ;  /* 0x00009910110d7816 */ /* 0x000fc600000000ff */
[----:B------:R-:W-:Y:S01]  /*137d0*/  IMAD.X R5, R14, 0x1, R200, P6 ;  /* 0x000000010e057824 */ /* 0x000fe200030e06c8 */
[----:B------:R-:W-:Y:S01]  /*137e0*/  SHF.R.S32.HI R13, RZ, 0x8, R13 ;  /* 0x00000008ff0d7819 */ /* 0x000fe2000001140d */
[----:B------:R0:W-:Y:S01]  /*137f0*/  @P1 STG.E.U8 desc[UR22][R6.64], R51 ;  /* 0x0000003306001986 */ /* 0x0001e2000c101116 */
[----:B------:R-:W-:-:S03]  /*13800*/  IADD3 R8, P6, PT, R15, R2, RZ ;  /* 0x000000020f087210 */ /* 0x000fc60007fde0ff */
[----:B------:R-:W-:Y:S01]  /*13810*/  @P5 STG.E.U8 desc[UR22][R4.64], R13 ;  /* 0x0000000d04005986 */ /* 0x000fe2000c101116 */
[----:B---3--:R-:W-:Y:S02]  /*13820*/  ISETP.LT.AND P5, PT, R245, UR4, !P4 ;  /* 0x00000004f5007c0c */ /* 0x008fe4000e7a1270 */
[----:B-1----:R-:W-:Y:S01]  /*13830*/  ISETP.LT.AND P1, PT, R242, UR10, !P4 ;  /* 0x0000000af2007c0c */ /* 0x002fe2000e721270 */
[C---:B------:R-:W-:Y:S01]  /*13840*/  IMAD.X R9, R14.reuse, 0x1, R199, P6 ;  /* 0x000000010e097824 */ /* 0x040fe200030e06c7 */
[----:B------:R-:W-:Y:S01]  /*13850*/  PRMT R11, R179, 0x9910, RZ ;  /* 0x00009910b30b7816 */ /* 0x000fe200000000ff */
[----:B------:R-:W1:Y:S01]  /*13860*/  LDCU UR10, c[0x0][0x398] ;  /* 0x00007300ff0a77ac */ /* 0x000e620008000800 */
[----:B------:R-:W-:Y:S02]  /*13870*/  IADD3 R10, P6, PT, R15, R196, RZ ;  /* 0x000000c40f0a7210 */ /* 0x000fe40007fde0ff */
[----:B------:R-:W-:Y:S01]  /*13880*/  PRMT R17, R115, 0x9910, RZ ;  /* 0x0000991073117816 */ /* 0x000fe200000000ff */
[----:B------:R-:W3:Y:S01]  /*13890*/  LDCU UR4, c[0x0][0x39c] ;  /* 0x00007380ff0477ac */ /* 0x000ee20008000800 */
[----:B0-----:R-:W-:Y:S01]  /*138a0*/  SHF.R.S32.HI R7, RZ, 0x8, R11 ;  /* 0x00000008ff077819 */ /* 0x001fe2000001140b */
[----:B------:R-:W-:Y:S01]  /*138b0*/  IMAD.X R11, R14, 0x1, R3, P6 ;  /* 0x000000010e0b7824 */ /* 0x000fe200030e0603 */
[----:B------:R-:W-:-:S03]  /*138c0*/  SHF.R.S32.HI R17, RZ, 0x8, R17 ;  /* 0x00000008ff117819 */ /* 0x000fc60000011411 */
[----:B------:R-:W-:Y:S04]  /*138d0*/  @P5 STG.E.U8 desc[UR22][R8.64], R7 ;  /* 0x0000000708005986 */ /* 0x000fe8000c101116 */
[----:B------:R0:W-:Y:S02]  /*138e0*/  @P1 STG.E.U8 desc[UR22][R10.64], R17 ;  /* 0x000000110a001986 */ /* 0x0001e4000c101116 */
[----:B0-----:R-:W-:Y:S02]  /*138f0*/  F2FP.SATFINITE.E5M2.F32.PACK_AB_MERGE_C R17, R205, R204, RZ ;  /* 0x000000cccd11723e */ /* 0x001fe400048060ff */
[----:B------:R-:W3:Y:S04]  /*13900*/  LDL.LU R204, [R1+0xd0] ;  /* 0x0000d00001cc7983 */ /* 0x000ee80000300800 */
[----:B------:R-:W3:Y:S01]  /*13910*/  LDL.LU R205, [R1+0xd4] ;  /* 0x0000d40001cd7983 */ /* 0x000ee20000300800 */
[----:B------:R-:W-:-:S02]  /*13920*/  PRMT R51, R51, 0x9910, RZ ;  /* 0x0000991033337816 */ /* 0x000fc400000000ff */
[----:B----4-:R-:W-:Y:S01]  /*13930*/  ISETP.LT.AND P1, PT, R241, UR6, !P4 ;  /* 0x00000006f1007c0c */ /* 0x010fe2000e721270 */
[C---:B------:R-:W-:Y:S01]  /*13940*/  VIADD R13, R15.reuse, UR30 ;  /* 0x0000001e0f0d7c36 */ /* 0x040fe20008000000 */
[----:B------:R-:W-:Y:S01]  /*13950*/  IADD3 R4, P4, PT, R15, R198, RZ ;  /* 0x000000c60f047210 */ /* 0x000fe20007f9e0ff */
[----:B------:R-:W-:Y:S01]  /*13960*/  IMAD.MOV.U32 R15, RZ, RZ, R51 ;  /* 0x000000ffff0f7224 */ /* 0x000fe200078e0033 */
[----:B--2---:R-:W-:Y:S01]  /*13970*/  ISETP.LT.AND P5, PT, R246, UR9, !P3 ;  /* 0x00000009f6007c0c */ /* 0x004fe2000dfa1270 */
[----:B------:R-:W0:Y:S02]  /*13980*/  LDCU UR6, c[0x0][0x39c] ;  /* 0x00007380ff0677ac */ /* 0x000e240008000800 */
[----:B------:R-:W-:Y:S01]  /*13990*/  IMAD.X R5, R14, 0x1, R197, P4 ;  /* 0x000000010e057824 */ /* 0x000fe200020e06c5 */
[----:B------:R-:W-:Y:S01]  /*139a0*/  SHF.R.S32.HI R15, RZ, 0x8, R15 ;  /* 0x00000008ff0f7819 */ /* 0x000fe2000001140f */
[----:B------:R-:W2:Y:S01]  /*139b0*/  LDCU UR9, c[0x0][0x398] ;  /* 0x00007300ff0977ac */ /* 0x000ea20008000800 */
[----:B-1----:R-:W-:-:S02]  /*139c0*/  ISETP.LT.AND P4, PT, R245, UR10, !P3 ;  /* 0x0000000af5007c0c */ /* 0x002fc4000df81270 */
[----:B------:R-:W-:Y:S01]  /*139d0*/  SHF.R.S32.HI R12, RZ, 0x1f, R13 ;  /* 0x0000001fff0c7819 */ /* 0x000fe2000001140d */
[----:B------:R-:W-:Y:S01]  /*139e0*/  @P1 STG.E.U8 desc[UR22][R4.64], R15 ;  /* 0x0000000f04001986 */ /* 0x000fe2000c101116 */
[C---:B------:R-:W-:Y:S01]  /*139f0*/  IADD3 R6, P6, PT, R13.reuse, R0, RZ ;  /* 0x000000000d067210 */ /* 0x040fe20007fde0ff */
[----:B------:R-:W1:Y:S01]  /*13a00*/  LDCU UR10, c[0x0][0x398] ;  /* 0x00007300ff0a77ac */ /* 0x000e620008000800 */
[----:B------:R-:W-:-:S03]  /*13a10*/  IADD3 R8, P1, PT, R13, R2, RZ ;  /* 0x000000020d087210 */ /* 0x000fc60007f3e0ff */
[C---:B------:R-:W-:Y:S02]  /*13a20*/  IMAD.X R7, R12.reuse, 0x1, R200, P6 ;  /* 0x000000010c077824 */ /* 0x040fe400030e06c8 */
[----:B------:R-:W-:-:S03]  /*13a30*/  IMAD.X R9, R12, 0x1, R199, P1 ;  /* 0x000000010c097824 */ /* 0x000fc600008e06c7 */
[----:B------:R-:W-:Y:S04]  /*13a40*/  @P5 STG.E.U8 desc[UR22][R6.64], R19 ;  /* 0x0000001306005986 */ /* 0x000fe8000c101116 */
[----:B------:R4:W-:Y:S02]  /*13a50*/  @P4 STG.E.U8 desc[UR22][R8.64], R181 ;  /* 0x000000b508004986 */ /* 0x0009e4000c101116 */
[----:B----4-:R-:W-:Y:S01]  /*13a60*/  PRMT R8, R19, 0x9910, RZ ;  /* 0x0000991013087816 */ /* 0x010fe200000000ff */
[C---:B------:R-:W-:Y:S01]  /*13a70*/  VIADD R10, R249.reuse, 0x33 ;  /* 0x00000033f90a7836 */ /* 0x040fe20000000000 */
[----:B------:R-:W-:Y:S01]  /*13a80*/  ISETP.LT.AND P1, PT, R242, UR12, !P3 ;  /* 0x0000000cf2007c0c */ /* 0x000fe2000df21270 */
[----:B------:R-:W-:-:S03]  /*13a90*/  VIADD R11, R249, 0x34 ;  /* 0x00000034f90b7836 */ /* 0x000fc60000000000 */
[----:B---3--:R-:W-:Y:S01]  /*13aa0*/  ISETP.GE.AND P5, PT, R10, UR4, PT ;  /* 0x000000040a007c0c */ /* 0x008fe2000bfa6270 */
[----:B------:R-:W3:Y:S01]  /*13ab0*/  LDCU UR4, c[0x0][0x398] ;  /* 0x00007300ff0477ac */ /* 0x000ee20008000800 */
[----:B------:R-:W-:Y:S02]  /*13ac0*/  IADD3 R10, P6, PT, R13, R196, RZ ;  /* 0x000000c40d0a7210 */ /* 0x000fe40007fde0ff */
[----:B0-----:R-:W-:Y:S01]  /*13ad0*/  ISETP.GE.AND P4, PT, R11, UR6, PT ;  /* 0x000000060b007c0c */ /* 0x001fe2000bf86270 */
[----:B------:R-:W0:Y:S01]  /*13ae0*/  LDCU UR6, c[0x0][0x398] ;  /* 0x00007300ff0677ac */ /* 0x000e220008000800 */
[----:B------:R-:W-:Y:S01]  /*13af0*/  F2FP.SATFINITE.E5M2.F32.PACK_AB_MERGE_C R117, R117, R116, RZ ;  /* 0x000000747575723e */ /* 0x000fe200048060ff */
[----:B------:R-:W-:Y:S01]  /*13b00*/  IMAD.X R11, R12, 0x1, R3, P6 ;  /* 0x000000010c0b7824 */ /* 0x000fe200030e0603 */
[C---:B------:R-:W-:Y:S01]  /*13b10*/  IADD3 R4, P6, PT, R13.reuse, R198, RZ ;  /* 0x000000c60d047210 */ /* 0x040fe20007fde0ff */
[----:B------:R-:W-:Y:S01]  /*13b20*/  VIADD R13, R13, UR30 ;  /* 0x0000001e0d0d7c36 */ /* 0x000fe20008000000 */
[----:B--2---:R-:W-:Y:S01]  /*13b30*/  ISETP.LT.AND P3, PT, R241, UR9, !P3 ;  /* 0x00000009f1007c0c */ /* 0x004fe2000df61270 */
[----:B------:R-:W2:Y:S01]  /*13b40*/  LDCU UR9, c[0x0][0x398] ;  /* 0x00007300ff0977ac */ /* 0x000ea20008000800 */
[----:B------:R4:W-:Y:S01]  /*13b50*/  @P1 STG.E.U8 desc[UR22][R10.64], R117 ;  /* 0x000000750a001986 */ /* 0x0009e2000c101116 */
[----:B-1----:R-:W-:Y:S01]  /*13b60*/  ISETP.LT.AND P1, PT, R246, UR10, !P2 ;  /* 0x0000000af6007c0c */ /* 0x002fe2000d721270 */
[----:B------:R-:W-:Y:S01]  /*13b70*/  IMAD.X R5, R12, 0x1, R197, P6 ;  /* 0x000000010c057824 */ /* 0x000fe200030e06c5 */
[----:B------:R-:W-:Y:S01]  /*13b80*/  SHF.R.S32.HI R12, RZ, 0x1f, R13 ;  /* 0x0000001fff0c7819 */ /* 0x000fe2000001140d */
[----:B------:R-:W1:Y:S01]  /*13b90*/  LDCU UR10, c[0x0][0x398] ;  /* 0x00007300ff0a77ac */ /* 0x000e620008000800 */
[----:B------:R-:W-:-:S02]  /*13ba0*/  IADD3 R6, P6, PT, R13, R0, RZ ;  /* 0x000000000d067210 */ /* 0x000fc40007fde0ff */
[----:B------:R-:W-:-:S03]  /*13bb0*/  F2FP.SATFINITE.E5M2.F32.PACK_AB_MERGE_C R53, R53, R52, RZ ;  /* 0x000000343535723e */ /* 0x000fc600048060ff */
[----:B------:R-:W-:Y:S01]  /*13bc0*/  IMAD.X R7, R12, 0x1, R200, P6 ;  /* 0x000000010c077824 */ /* 0x000fe200030e06c8 */
[----:B----4-:R-:W-:Y:S01]  /*13bd0*/  SHF.R.S32.HI R11, RZ, 0x8, R8 ;  /* 0x00000008ff0b7819 */ /* 0x010fe20000011408 */
[----:B------:R4:W-:Y:S01]  /*13be0*/  @P3 STG.E.U8 desc[UR22][R4.64], R53 ;  /* 0x0000003504003986 */ /* 0x0009e2000c101116 */
[----:B------:R-:W-:Y:S02]  /*13bf0*/  IADD3 R8, P6, PT, R13, R2, RZ ;  /* 0x000000020d087210 */ /* 0x000fe40007fde0ff */
[----:B---3--:R-:W-:Y:S01]  /*13c00*/  ISETP.LT.AND P3, PT, R245, UR4, !P2 ;  /* 0x00000004f5007c0c */ /* 0x008fe2000d761270 */
[----:B------:R3:W-:Y:S01]  /*13c10*/  @P1 STG.E.U8 desc[UR22][R6.64], R11 ;  /* 0x0000000b06001986 */ /* 0x0007e2000c101116 */
[----:B------:R-:W1:Y:S01]  /*13c20*/  LDCU UR4, c[0x0][0x398] ;  /* 0x00007300ff0477ac */ /* 0x000e620008000800 */
[----:B0-----:R-:W-:Y:S01]  /*13c30*/  ISETP.LT.AND P1, PT, R242, UR6, !P2 ;  /* 0x00000006f2007c0c */ /* 0x001fe2000d721270 */
[----:B------:R-:W-:Y:S01]  /*13c40*/  IMAD.X R9, R12, 0x1, R199, P6 ;  /* 0x000000010c097824 */ /* 0x000fe200030e06c7 */
[----:B------:R-:W-:Y:S01]  /*13c50*/  PRMT R15, R181, 0x9910, RZ ;  /* 0x00009910b50f7816 */ /* 0x000fe200000000ff */
[----:B------:R-:W0:Y:S01]  /*13c60*/  LDCU UR6, c[0x0][0x398] ;  /* 0x00007300ff0677ac */ /* 0x000e220008000800 */
[----:B------:R-:W-:-:S02]  /*13c70*/  PRMT R10, R117, 0x9910, RZ ;  /* 0x00009910750a7816 */ /* 0x000fc400000000ff */
[----:B----4-:R-:W-:Y:S02]  /*13c80*/  IADD3 R4, P6, PT, R13, R196, RZ ;  /* 0x000000c40d047210 */ /* 0x010fe40007fde0ff */
[----:B------:R-:W-:Y:S02]  /*13c90*/  SHF.R.S32.HI R15, RZ, 0x8, R15 ;  /* 0x00000008ff0f7819 */ /* 0x000fe4000001140f */
[----:B---3--:R-:W-:Y:S01]  /*13ca0*/  SHF.R.S32.HI R11, RZ, 0x8, R10 ;  /* 0x00000008ff0b7819 */ /* 0x008fe2000001140a */
[----:B------:R-:W-:Y:S01]  /*13cb0*/  IMAD.X R5, R12, 0x1, R3, P6 ;  /* 0x000000010c057824 */ /* 0x000fe200030e0603 */
[----:B--2---:R-:W-:Y:S01]  /*13cc0*/  ISETP.LT.AND P6, PT, R241, UR9, !P2 ;  /* 0x00000009f1007c0c */ /* 0x004fe2000d7c1270 */
[----:B------:R2:W-:Y:S01]  /*13cd0*/  @P3 STG.E.U8 desc[UR22][R8.64], R15 ;  /* 0x0000000f08003986 */ /* 0x0005e2000c101116 */
[----:B------:R-:W-:Y:S01]  /*13ce0*/  PRMT R10, R53, 0x9910, RZ ;  /* 0x00009910350a7816 */ /* 0x000fe200000000ff */
[----:B------:R-:W3:Y:S02]  /*13cf0*/  LDCU UR9, c[0x0][0x398] ;  /* 0x00007300ff0977ac */ /* 0x000ee40008000800 */
[----:B------:R4:W-:Y:S01]  /*13d00*/  @P1 STG.E.U8 desc[UR22][R4.64], R11 ;  /* 0x0000000b04001986 */ /* 0x0009e2000c101116 */
[C---:B------:R-:W-:Y:S01]  /*13d10*/  IADD3 R6, P1, PT, R13.reuse, R198, RZ ;  /* 0x000000c60d067210 */ /* 0x040fe20007f3e0ff */
[----:B------:R-:W-:Y:S01]  /*13d20*/  VIADD R13, R13, UR30 ;  /* 0x0000001e0d0d7c36 */ /* 0x000fe20008000000 */
[----:B-1----:R-:W-:Y:S01]  /*13d30*/  ISETP.LT.AND P2, PT, R246, UR4, !P0 ;  /* 0x00000004f6007c0c */ /* 0x002fe2000c741270 */
[----:B------:R-:W1:Y:S02]  /*13d40*/  LDCU UR4, c[0x0][0x398] ;  /* 0x00007300ff0477ac */ /* 0x000e640008000800 */
[----:B------:R-:W-:Y:S01]  /*13d50*/  IMAD.X R7, R12, 0x1, R197, P1 ;  /* 0x000000010c077824 */ /* 0x000fe200008e06c5 */
[----:B------:R-:W-:-:S02]  /*13d60*/  SHF.R.S32.HI R12, RZ, 0x1f, R13 ;  /* 0x0000001fff0c7819 */ /* 0x000fc4000001140d */
[----:B--2---:R-:W-:Y:S02]  /*13d70*/  SHF.R.S32.HI R15, RZ, 0x8, R10 ;  /* 0x00000008ff0f7819 */ /* 0x004fe4000001140a */
[----:B------:R-:W-:Y:S02]  /*13d80*/  IADD3 R8, P3, PT, R13, R0, RZ ;  /* 0x000000000d087210 */ /* 0x000fe40007f7e0ff */
[----:B------:R-:W-:Y:S02]  /*13d90*/  F2FP.SATFINITE.E5M2.F32.PACK_AB_MERGE_C R19, R205, R204, RZ ;  /* 0x000000cccd13723e */ /* 0x000fe400048060ff */
[----:B------:R-:W2:Y:S04]  /*13da0*/  LDL.LU R204, [R1+0xd8] ;  /* 0x0000d80001cc7983 */ /* 0x000ea80000300800 */
[----:B------:R-:W2:Y:S01]  /*13db0*/  LDL.LU R205, [R1+0xdc] ;  /* 0x0000dc0001cd7983 */ /* 0x000ea20000300800 */
[----:B0-----:R-:W-:Y:S01]  /*13dc0*/  ISETP.LT.AND P1, PT, R245, UR6, !P0 ;  /* 0x00000006f5007c0c */ /* 0x001fe2000c721270 */
[----:B------:R-:W-:-:S02]  /*13dd0*/  IMAD.X R9, R12, 0x1, R200, P3 ;  /* 0x000000010c097824 */ /* 0x000fc400018e06c8 */
[----:B------:R0:W-:Y:S01]  /*13de0*/  @P6 STG.E.U8 desc[UR22][R6.64], R15 ;  /* 0x0000000f06006986 */ /* 0x0001e2000c101116 */
[----:B----4-:R-:W-:Y:S01]  /*13df0*/  IADD3 R4, P6, PT, R13, R2, RZ ;  /* 0x000000020d047210 */ /* 0x010fe20007fde0ff */
[----:B------:R-:W-:Y:S01]  /*13e00*/  VIADD R10, R249, 0x35 ;  /* 0x00000035f90a7836 */ /* 0x000fe20000000000 */
[----:B------:R-:W-:Y:S01]  /*13e10*/  F2FP.SATFINITE.E5M2.F32.PACK_AB_MERGE_C R183, R183, R182, RZ ;  /* 0x000000b6b7b7723e */ /* 0x000fe200048060ff */
[----:B------:R-:W-:Y:S01]  /*13e20*/  @P2 STG.E.U8 desc[UR22][R8.64], R17 ;  /* 0x0000001108002986 */ /* 0x000fe2000c101116 */
[----:B------:R-:W-:Y:S01]  /*13e30*/  ISETP.LT.AND P3, PT, R242, UR10, !P0 ;  /* 0x0000000af2007c0c */ /* 0x000fe2000c761270 */
[----:B------:R-:W-:Y:S01]  /*13e40*/  IMAD.X R5, R12, 0x1, R199, P6 ;  /* 0x000000010c057824 */ /* 0x000fe200030e06c7 */
[----:B------:R-:W-:Y:S01]  /*13e50*/  ISETP.GE.AND P2, PT, R10, UR5, PT ;  /* 0x000000050a007c0c */ /* 0x000fe2000bf46270 */
[----:B------:R-:W-:Y:S01]  /*13e60*/  VIADD R11, R249, 0x36 ;  /* 0x00000036f90b7836 */ /* 0x000fe20000000000 */
[----:B------:R-:W4:Y:S01]  /*13e70*/  LDCU UR5, c[0x0][0x398] ;  /* 0x00007300ff0577ac */ /* 0x000f220008000800 */
[----:B------:R-:W-:Y:S01]  /*13e80*/  IADD3 R10, P6, PT, R13, R196, RZ ;  /* 0x000000c40d0a7210 */ /* 0x000fe20007fde0ff */
[----:B------:R1:W-:Y:S01]  /*13e90*/  @P1 STG.E.U8 desc[UR22][R4.64], R183 ;  /* 0x000000b704001986 */ /* 0x0003e2000c101116 */
[----:B---3--:R-:W-:Y:S01]  /*13ea0*/  ISETP.LT.AND P0, PT, R241, UR9, !P0 ;  /* 0x00000009f1007c0c */ /* 0x008fe2000c701270 */
[----:B------:R-:W3:Y:S01]  /*13eb0*/  LDCU UR6, c[0x0][0x398] ;  /* 0x00007300ff0677ac */ /* 0x000ee20008000800 */
[----:B------:R-:W-:Y:S01]  /*13ec0*/  ISETP.GE.AND P1, PT, R11, UR7, PT ;  /* 0x000000070b007c0c */ /* 0x000fe2000bf26270 */
[----:B------:R-:W-:Y:S01]  /*13ed0*/  IMAD.X R11, R12, 0x1, R3, P6 ;  /* 0x000000010c0b7824 */ /* 0x000fe200030e0603 */
[----:B------:R-:W-:Y:S01]  /*13ee0*/  F2FP.SATFINITE.E5M2.F32.PACK_AB_MERGE_C R119, R119, R118, RZ ;  /* 0x000000767777723e */ /* 0x000fe200048060ff */
[----:B------:R-:W3:Y:S01]  /*13ef0*/  LDCU UR7, c[0x0][0x398] ;  /* 0x00007300ff0777ac */ /* 0x000ee20008000800 */
[C---:B0-----:R-:W-:Y:S01]  /*13f00*/  IADD3 R6, P6, PT, R13.reuse, R198, RZ ;  /* 0x000000c60d067210 */ /* 0x041fe20007fde0ff */
[----:B------:R-:W-:Y:S01]  /*13f10*/  VIADD R13, R13, UR30 ;  /* 0x0000001e0d0d7c36 */ /* 0x000fe20008000000 */
[----:B------:R-:W-:Y:S01]  /*13f20*/  F2FP.SATFINITE.E5M2.F32.PACK_AB_MERGE_C R55, R55, R54, RZ ;  /* 0x000000363737723e */ /* 0x000fe200048060ff */
[----:B------:R0:W-:Y:S01]  /*13f30*/  @P3 STG.E.U8 desc[UR22][R10.64], R119 ;  /* 0x000000770a003986 */ /* 0x0001e2000c101116 */
[----:B-1----:R-:W-:Y:S01]  /*13f40*/  ISETP.LT.AND P3, PT, R246, UR4, !P5 ;  /* 0x00000004f6007c0c */ /* 0x002fe2000ef61270 */
[----:B------:R-:W-:Y:S01]  /*13f50*/  IMAD.X R7, R12, 0x1, R197, P6 ;  /* 0x000000010c077824 */ /* 0x000fe200030e06c5 */
[----:B------:R-:W-:Y:S01]  /*13f60*/  SHF.R.S32.HI R12, RZ, 0x1f, R13 ;  /* 0x0000001fff0c7819 */ /* 0x000fe2000001140d */
[----:B------:R-:W1:Y:S01]  /*13f70*/  LDCU UR4, c[0x0][0x398] ;  /* 0x00007300ff0477ac */ /* 0x000e620008000800 */
[----:B------:R-:W-:-:S02]  /*13f80*/  IADD3 R4, P6, PT, R13, R0, RZ ;  /* 0x000000000d047210 */ /* 0x000fc40007fde0ff */
[----:B------:R-:W-:Y:S01]  /*13f90*/  PRMT R8, R17, 0x9910, RZ ;  /* 0x0000991011087816 */ /* 0x000fe200000000ff */
[----:B------:R1:W-:Y:S01]  /*13fa0*/  @P0 STG.E.U8 desc[UR22][R6.64], R55 ;  /* 0x0000003706000986 */ /* 0x0003e2000c101116 */
[----:B----4-:R-:W-:Y:S01]  /*13fb0*/  ISETP.LT.AND P0, PT, R245, UR5, !P5 ;  /* 0x00000005f5007c0c */ /* 0x010fe2000ef01270 */
[----:B------:R-:W4:Y:S01]  /*13fc0*/  LDCU UR5, c[0x0][0x398] ;  /* 0x00007300ff0577ac */ /* 0x000f220008000800 */
[----:B------:R-:W-:Y:S01]  /*13fd0*/  IMAD.X R5, R12, 0x1, R200, P6 ;  /* 0x000000010c057824 */ /* 0x000fe200030e06c8 */
[----:B0-----:R-:W-:Y:S02]  /*13fe0*/  SHF.R.S32.HI R11, RZ, 0x8, R8 ;  /* 0x00000008ff0b7819 */ /* 0x001fe40000011408 */
[----:B------:R-:W-:Y:S01]  /*13ff0*/  IADD3 R8, P6, PT, R13, R2, RZ ;  /* 0x000000020d087210 */ /* 0x000fe20007fde0ff */
[----:B------:R-:W0:Y:S01]  /*14000*/  LDCU UR9, c[0x0][0x398] ;  /* 0x00007300ff0977ac */ /* 0x000e220008000800 */
[----:B------:R-:W-:Y:S01]  /*14010*/  PRMT R15, R183, 0x9910, RZ ;  /* 0x00009910b70f7816 */ /* 0x000fe200000000ff */
[----:B------:R4:W-:Y:S01]  /*14020*/  @P3 STG.E.U8 desc[UR22][R4.64], R11 ;  /* 0x0000000b04003986 */ /* 0x0009e2000c101116 */
[----:B---3--:R-:W-:Y:S01]  /*14030*/  ISETP.LT.AND P3, PT, R242, UR6, !P5 ;  /* 0x00000006f2007c0c */ /* 0x008fe2000ef61270 */
[----:B------:R-:W-:Y:S01]  /*14040*/  IMAD.X R9, R12, 0x1, R199, P6 ;  /* 0x000000010c097824 */ /* 0x000fe200030e06c7 */
[----:B------:R-:W-:Y:S01]  /*14050*/  SHF.R.S32.HI R15, RZ, 0x8, R15 ;  /* 0x00000008ff0f7819 */ /* 0x000fe2000001140f */
[----:B------:R-:W3:Y:S01]  /*14060*/  LDCU UR6, c[0x0][0x398] ;  /* 0x00007300ff0677ac */ /* 0x000ee20008000800 */
[----:B-1----:R-:W-:-:S02]  /*14070*/  IADD3 R6, P6, PT, R13, R196, RZ ;  /* 0x000000c40d067210 */ /* 0x002fc40007fde0ff */
[----:B------:R-:W-:Y:S01]  /*14080*/  PRMT R10, R119, 0x9910, RZ ;  /* 0x00009910770a7816 */ /* 0x000fe200000000ff */
[----:B------:R1:W-:Y:S01]  /*14090*/  @P0 STG.E.U8 desc[UR22][R8.64], R15 ;  /* 0x0000000f08000986 */ /* 0x0003e2000c101116 */
[----:B------:R-:W-:Y:S01]  /*140a0*/  ISETP.LT.AND P5, PT, R241, UR4, !P5 ;  /* 0x00000004f1007c0c */ /* 0x000fe2000efa1270 */
[----:B------:R-:W-:Y:S01]  /*140b0*/  IMAD.X R7, R12, 0x1, R3, P6 ;  /* 0x000000010c077824 */ /* 0x000fe200030e0603 */
[----:B------:R-:W-:Y:S01]  /*140c0*/  F2FP.SATFINITE.E5M2.F32.PACK_AB_MERGE_C R185, R185, R184, RZ ;  /* 0x000000b8b9b9723e */ /* 0x000fe200048060ff */
[----:B------:R-:W0:Y:S01]  /*140d0*/  LDCU UR4, c[0x0][0x398] ;  /* 0x00007300ff0477ac */ /* 0x000e220008000800 */
[C---:B----4-:R-:W-:Y:S01]  /*140e0*/  IADD3 R4, P0, PT, R13.reuse, R198, RZ ;  /* 0x000000c60d047210 */ /* 0x050fe20007f1e0ff */
[----:B------:R-:W-:Y:S01]  /*140f0*/  VIADD R13, R13, UR30 ;  /* 0x0000001e0d0d7c36 */ /* 0x000fe20008000000 */
[----:B------:R-:W-:Y:S01]  /*14100*/  ISETP.LT.AND P6, PT, R246, UR5, !P4 ;  /* 0x00000005f6007c0c */ /* 0x000fe2000e7c1270 */
[----:B------:R-:W4:Y:S01]  /*14110*/  LDCU UR5, c[0x0][0x398] ;  /* 0x00007300ff0577ac */ /* 0x000f220008000800 */
[----:B------:R-:W-:Y:S01]  /*14120*/  SHF.R.S32.HI R11, RZ, 0x8, R10 ;  /* 0x00000008ff0b7819 */ /* 0x000fe2000001140a */
[----:B------:R-:W-:Y:S01]  /*14130*/  IMAD.X R5, R12, 0x1, R197, P0 ;  /* 0x000000010c057824 */ /* 0x000fe200000e06c5 */
[----:B------:R-:W-:-:S02]  /*14140*/  PRMT R10, R55, 0x9910, RZ ;  /* 0x00009910370a7816 */ /* 0x000fc400000000ff */
[----:B------:R-:W-:Y:S02]  /*14150*/  F2FP.SATFINITE.E5M2.F32.PACK_AB_MERGE_C R121, R121, R120, RZ ;  /* 0x000000787979723e */ /* 0x000fe400048060ff */
[----:B------:R-:W-:Y:S02]  /*14160*/  F2FP.SATFINITE.E5M2.F32.PACK_AB_MERGE_C R57, R57, R56, RZ ;  /* 0x000000383939723e */ /* 0x000fe400048060ff */
[----:B------:R-:W-:Y:S02]  /*14170*/  F2FP.SATFINITE.E5M2.F32.PACK_AB_MERGE_C R187, R187, R186, RZ ;  /* 0x000000babbbb723e */ /* 0x000fe400048060ff */
[----:B------:R-:W-:Y:S02]  /*14180*/  F2FP.SATFINITE.E5M2.F32.PACK_AB_MERGE_C R123, R123, R122, RZ ;  /* 0x0000007a7b7b723e */ /* 0x000fe400048060ff */
[----:B------:R-:W-:Y:S02]  /*14190*/  F2FP.SATFINITE.E5M2.F32.PACK_AB_MERGE_C R59, R59, R58, RZ ;  /* 0x0000003a3b3b723e */ /* 0x000fe400048060ff */
[----:B------:R-:W-:-:S02]  /*141a0*/  F2FP.SATFINITE.E5M2.F32.PACK_AB_MERGE_C R189, R189, R188, RZ ;  /* 0x000000bcbdbd723e */ /* 0x000fc400048060ff */
[----:B------:R-:W-:Y:S02]  /*141b0*/  F2FP.SATFINITE.E5M2.F32.PACK_AB_MERGE_C R125, R125, R124, RZ ;  /* 0x0000007c7d7d723e */ /* 0x000fe400048060ff */
[----:B------:R-:W-:Y:S02]  /*141c0*/  F2FP.SATFINITE.E5M2.F32.PACK_AB_MERGE_C R61, R61, R60, RZ ;  /* 0x0000003c3d3d723e */ /* 0x000fe400048060ff */
[----:B------:R-:W-:Y:S02]  /*141d0*/  F2FP.SATFINITE.E5M2.F32.PACK_AB_MERGE_C R191, R191, R190, RZ ;  /* 0x000000bebfbf723e */ /* 0x000fe400048060ff */
[----:B------:R-:W-:Y:S02]  /*141e0*/  F2FP.SATFINITE.E5M2.F32.PACK_AB_MERGE_C R127, R127, R126, RZ ;  /* 0x0000007e7f7f723e */ /* 0x000fe400048060ff */
[----:B------:R-:W-:Y:S02]  /*141f0*/  F2FP.SATFINITE.E5M2.F32.PACK_AB_MERGE_C R63, R63, R62, RZ ;  /* 0x0000003e3f3f723e */ /* 0x000fe400048060ff */
[----:B------:R-:W-:-:S02]  /*14200*/  F2FP.SATFINITE.E5M2.F32.PACK_AB_MERGE_C R193, R193, R192, RZ ;  /* 0x000000c0c1c1723e */ /* 0x000fc400048060ff */
[----:B------:R-:W-:Y:S02]  /*14210*/  F2FP.SATFINITE.E5M2.F32.PACK_AB_MERGE_C R129, R129, R128, RZ ;  /* 0x000000808181723e */ /* 0x000fe400048060ff */
[----:B------:R-:W-:Y:S01]  /*14220*/  F2FP.SATFINITE.E5M2.F32.PACK_AB_MERGE_C R65, R65, R64, RZ ;  /* 0x000000404141723e */ /* 0x000fe200048060ff */
[----:B------:R-:W-:Y:S01]  /*14230*/  VIADD R16, R249, 0x3f ;  /* 0x0000003ff9107836 */ /* 0x000fe20000000000 */
[----:B------:R-:W-:Y:S01]  /*14240*/  SHF.R.S32.HI R12, RZ, 0x1f, R13 ;  /* 0x0000001fff0c7819 */ /* 0x000fe2000001140d */
[----:B------:R-:W0:Y:S01]  /*14250*/  LDCU UR10, c[0x0][0x398] ;  /* 0x00007300ff0a77ac */ /* 0x000e220008000800 */
[----:B-1----:R-:W-:Y:S02]  /*14260*/  IADD3 R8, P0, PT, R13, R0, RZ ;  /* 0x000000000d087210 */ /* 0x002fe40007f1e0ff */
[----:B------:R-:W-:Y:S01]  /*14270*/  SHF.R.S32.HI R15, RZ, 0x8, R10 ;  /* 0x00000008ff0f7819 */ /* 0x000fe2000001140a */
[----:B------:R1:W-:Y:S01]  /*14280*/  @P3 STG.E.U8 desc[UR22][R6.64], R11 ;  /* 0x0000000b06003986 */ /* 0x0003e2000c101116 */
[----:B---3--:R-:W-:Y:S01]  /*14290*/  ISETP.LT.AND P3, PT, R245, UR6, !P4 ;  /* 0x00000006f5007c0c */ /* 0x008fe2000e761270 */
[----:B------:R-:W-:Y:S01]  /*142a0*/  IMAD.X R9, R12, 0x1, R200, P0 ;  /* 0x000000010c097824 */ /* 0x000fe200000e06c8 */
[----:B------:R-:W-:Y:S01]  /*142b0*/  ISETP.LT.AND P0, PT, R242, UR7, !P4 ;  /* 0x00000007f2007c0c */ /* 0x000fe2000e701270 */
[----:B------:R-:W-:Y:S01]  /*142c0*/  @P5 STG.E.U8 desc[UR22][R4.64], R15 ;  /* 0x0000000f04005986 */ /* 0x000fe2000c101116 */
[----:B------:R-:W3:Y:S03]  /*142d0*/  LDCU UR6, c[0x0][0x398] ;  /* 0x00007300ff0677ac */ /* 0x000ee60008000800 */
[----:B------:R0:W-:Y:S01]  /*142e0*/  @P6 STG.E.U8 desc[UR22][R8.64], R19 ;  /* 0x0000001308006986 */ /* 0x0001e2000c101116 */
[C---:B------:R-:W-:Y:S01]  /*142f0*/  IADD3 R10, P6, PT, R13.reuse, R196, RZ ;  /* 0x000000c40d0a7210 */ /* 0x040fe20007fde0ff */
[----:B------:R-:W3:Y:S01]  /*14300*/  LDCU UR7, c[0x0][0x398] ;  /* 0x00007300ff0777ac */ /* 0x000ee20008000800 */
[----:B-1----:R-:W-:Y:S01]  /*14310*/  IADD3 R6, P5, PT, R13, R2, RZ ;  /* 0x000000020d067210 */ /* 0x002fe20007fbe0ff */
[----:B------:R-:W-:-:S04]  /*14320*/  VIADD R11, R249, 0x37 ;  /* 0x00000037f90b7836 */ /* 0x000fc80000000000 */
[C---:B------:R-:W-:Y:S01]  /*14330*/  IMAD.X R7, R12.reuse, 0x1, R199, P5 ;  /* 0x000000010c077824 */ /* 0x040fe200028e06c7 */
[----:B------:R-:W-:Y:S01]  /*14340*/  ISETP.GE.AND P5, PT, R11, UR13, PT ;  /* 0x0000000d0b007c0c */ /* 0x000fe2000bfa6270 */
[----:B------:R-:W-:Y:S01]  /*14350*/  IMAD.X R11, R12, 0x1, R3, P6 ;  /* 0x000000010c0b7824 */ /* 0x000fe200030e0603 */
[----:B0-----:R-:W-:Y:S01]  /*14360*/  PRMT R19, R19, 0x9910, RZ ;  /* 0x0000991013137816 */ /* 0x001fe200000000ff */
[----:B------:R-:W-:Y:S01]  /*14370*/  VIADD R15, R13, UR30 ;  /* 0x0000001e0d0f7c36 */ /* 0x000fe20008000000 */
[----:B------:R0:W-:Y:S01]  /*14380*/  @P3 STG.E.U8 desc[UR22][R6.64], R185 ;  /* 0x000000b906003986 */ /* 0x0001e2000c101116 */
[----:B------:R-:W-:Y:S01]  /*14390*/  ISETP.LT.AND P4, PT, R241, UR4, !P4 ;  /* 0x00000004f1007c0c */ /* 0x000fe2000e781270 */
[----:B------:R-:W-:Y:S01]  /*143a0*/  VIADD R8, R249, 0x38 ;  /* 0x00000038f9087836 */ /* 0x000fe20000000000 */
[----:B----4-:R-:W-:Y:S01]  /*143b0*/  ISETP.LT.AND P3, PT, R246, UR5, !P2 ;  /* 0x00000005f6007c0c */ /* 0x010fe2000d761270 */
[----:B------:R1:W-:Y:S01]  /*143c0*/  @P0 STG.E.U8 desc[UR22][R10.64], R121 ;  /* 0x000000790a000986 */ /* 0x0003e2000c101116 */
[----:B------:R-:W-:Y:S01]  /*143d0*/  IADD3 R4, P0, PT, R13, R198, RZ ;  /* 0x000000c60d047210 */ /* 0x000fe20007f1e0ff */
[----:B------:R-:W-:Y:S01]  /*143e0*/  IMAD.MOV.U32 R13, RZ, RZ, R19 ;  /* 0x000000ffff0d7224 */ /* 0x000fe200078e0013 */
[----:B------:R-:W-:Y:S01]  /*143f0*/  SHF.R.S32.HI R14, RZ, 0x1f, R15 ;  /* 0x0000001fff0e7819 */ /* 0x000fe2000001140f */
[----:B------:R-:W4:Y:S01]  /*14400*/  LDCU UR4, c[0x0][0x398] ;  /* 0x00007300ff0477ac */ /* 0x000f220008000800 */
[C---:B0-----:R-:W-:Y:S01]  /*14410*/  IADD3 R6, P6, PT, R15.reuse, R0, RZ ;  /* 0x000000000f067210 */ /* 0x041fe20007fde0ff */
[----:B------:R-:W-:Y:S01]  /*14420*/  IMAD.X R5, R12, 0x1, R197, P0 ;  /* 0x000000010c057824 */ /* 0x000fe200000e06c5 */
[----:B------:R-:W-:Y:S01]  /*14430*/  SHF.R.S32.HI R13, RZ, 0x8, R13 ;  /* 0x00000008ff0d7819 */ /* 0x000fe2000001140d */
[----:B------:R-:W0:Y:S02]  /*14440*/  LDCU UR5, c[0x0][0x398] ;  /* 0x00007300ff0577ac */ /* 0x000e240008000800 */
[----:B------:R-:W-:Y:S01]  /*14450*/  IMAD.X R7, R14, 0x1, R200, P6 ;  /* 0x000000010e077824 */ /* 0x000fe200030e06c8 */
[----:B------:R-:W-:Y:S01]  /*14460*/  ISETP.GE.AND P0, PT, R8, UR11, PT ;  /* 0x0000000b08007c0c */ /* 0x000fe2000bf06270 */
[----:B------:R-:W-:Y:S01]  /*14470*/  @P4 STG.E.U8 desc[UR22][R4.64], R57 ;  /* 0x0000003904004986 */ /* 0x000fe2000c101116 */
[----:B------:R-:W-:-:S02]  /*14480*/  IADD3 R8, P6, PT, R15, R2, RZ ;  /* 0x000000020f087210 */ /* 0x000fc40007fde0ff */
[----:B---3--:R-:W-:Y:S01]  /*14490*/  ISETP.LT.AND P4, PT, R245, UR6, !P2 ;  /* 0x00000006f5007c0c */ /* 0x008fe2000d781270 */
[----:B------:R3:W-:Y:S01]  /*144a0*/  @P3 STG.E.U8 desc[UR22][R6.64], R13 ;  /* 0x0000000d06003986 */ /* 0x0007e2000c101116 */
[----:B------:R-:W-:Y:S01]  /*144b0*/  ISETP.LT.AND P3, PT, R242, UR7, !P2 ;  /* 0x00000007f2007c0c */ /* 0x000fe2000d761270 */
[----:B------:R-:W-:Y:S01]  /*144c0*/  IMAD.X R9, R14, 0x1, R199, P6 ;  /* 0x000000010e097824 */ /* 0x000fe200030e06c7 */
[----:B-1----:R-:W-:Y:S01]  /*144d0*/  PRMT R11, R185, 0x9910, RZ ;  /* 0x00009910b90b7816 */ /* 0x002fe200000000ff */
[----:B------:R-:W1:Y:S01]  /*144e0*/  LDCU UR6, c[0x0][0x398] ;  /* 0x00007300ff0677ac */ /* 0x000e620008000800 */
[----:B------:R-:W-:Y:S02]  /*144f0*/  IADD3 R10, P6, PT, R15, R196, RZ ;  /* 0x000000c40f0a7210 */ /* 0x000fe40007fde0ff */
[----:B------:R-:W-:Y:S01]  /*14500*/  PRMT R17, R121, 0x9910, RZ ;  /* 0x0000991079117816 */ /* 0x000fe200000000ff */
[----:B------:R-:W0:Y:S03]  /*14510*/  LDCU UR7, c[0x0][0x398] ;  /* 0x00007300ff0777ac */ /* 0x000e260008000800 */
[----:B------:R-:W-:-:S02]  /*14520*/  SHF.R.S32.HI R17, RZ, 0x8, R17 ;  /* 0x00000008ff117819 */ /* 0x000fc40000011411 */
[----:B---3--:R-:W-:Y:S01]  /*14530*/  SHF.R.S32.HI R7, RZ, 0x8, R11 ;  /* 0x00000008ff077819 */ /* 0x008fe2000001140b */
[----:B------:R-:W-:Y:S01]  /*14540*/  IMAD.X R11, R14, 0x1, R3, P6 ;  /* 0x000000010e0b7824 */ /* 0x000fe200030e0603 */
[----:B------:R-:W-:-:S03]  /*14550*/  PRMT R57, R57, 0x9910, RZ ;  /* 0x0000991039397816 */ /* 0x000fc600000000ff */
[----:B------:R3:W-:Y:S01]  /*14560*/  @P4 STG.E.U8 desc[UR22][R8.64], R7 ;  /* 0x0000000708004986 */ /* 0x0007e2000c101116 */
[----:B------:R-:W-:-:S03]  /*14570*/  VIADD R13, R15, UR30 ;  /* 0x0000001e0f0d7c36 */ /* 0x000fc60008000000 */
[----:B------:R1:W-:Y:S01]  /*14580*/  @P3 STG.E.U8 desc[UR22][R10.64], R17 ;  /* 0x000000110a003986 */ /* 0x0003e2000c101116 */
[----:B----4-:R-:W-:Y:S01]  /*14590*/  ISETP.LT.AND P3, PT, R241, UR4, !P2 ;  /* 0x00000004f1007c0c */ /* 0x010fe2000d761270 */
[----:B------:R-:W4:Y:S01]  /*145a0*/  LDCU UR4, c[0x0][0x398] ;  /* 0x00007300ff0477ac */ /* 0x000f220008000800 */
[----:B------:R-:W-:Y:S01]  /*145b0*/  IADD3 R4, P2, PT, R15, R198, RZ ;  /* 0x000000c60f047210 */ /* 0x000fe20007f5e0ff */
[----:B------:R-:W-:Y:S01]  /*145c0*/  IMAD.MOV.U32 R15, RZ, RZ, R57 ;  /* 0x000000ffff0f7224 */ /* 0x000fe200078e0039 */
[----:B0-----:R-:W-:Y:S01]  /*145d0*/  ISETP.LT.AND P4, PT, R246, UR5, !P1 ;  /* 0x00000005f6007c0c */ /* 0x001fe2000cf81270 */
[----:B------:R-:W0:Y:S01]  /*145e0*/  LDCU UR5, c[0x0][0x398] ;  /* 0x00007300ff0577ac */ /* 0x000e220008000800 */
[----:B------:R-:W-:Y:S01]  /*145f0*/  SHF.R.S32.HI R12, RZ, 0x1f, R13 ;  /* 0x0000001fff0c7819 */ /* 0x000fe2000001140d */
[----:B------:R-:W-:Y:S01]  /*14600*/  IMAD.X R5, R14, 0x1, R197, P2 ;  /* 0x000000010e057824 */ /* 0x000fe200010e06c5 */
[----:B------:R-:W-:Y:S02]  /*14610*/  IADD3 R6, P6, PT, R13, R0, RZ ;  /* 0x000000000d067210 */ /* 0x000fe40007fde0ff */
[----:B------:R-:W-:-:S02]  /*14620*/  SHF.R.S32.HI R15, RZ, 0x8, R15 ;  /* 0x00000008ff0f7819 */ /* 0x000fc4000001140f */
[----:B-1----:R-:W-:Y:S01]  /*14630*/  ISETP.LT.AND P2, PT, R245, UR6, !P1 ;  /* 0x00000006f5007c0c */ /* 0x002fe2000cf41270 */
[C---:B---3--:R-:W-:Y:S01]  /*14640*/  IMAD.X R7, R12.reuse, 0x1, R200, P6 ;  /* 0x000000010c077824 */ /* 0x048fe200030e06c8 */
[----:B------:R-:W1:Y:S01]  /*14650*/  LDCU UR6, c[0x0][0x398] ;  /* 0x00007300ff0677ac */ /* 0x000e620008000800 */
[----:B------:R3:W-:Y:S01]  /*14660*/  @P3 STG.E.U8 desc[UR22][R4.64], R15 ;  /* 0x0000000f04003986 */ /* 0x0007e2000c101116 */
[----:B------:R-:W-:Y:S01]  /*14670*/  IADD3 R8, P3, PT, R13, R2, RZ ;  /* 0x000000020d087210 */ /* 0x000fe20007f7e0ff */
[C---:B------:R-:W-:Y:S02]  /*14680*/  VIADD R10, R249.reuse, 0x39 ;  /* 0x00000039f90a7836 */ /* 0x040fe40000000000 */
[----:B------:R-:W-:Y:S02]  /*14690*/  VIADD R11, R249, 0x3a ;  /* 0x0000003af90b7836 */ /* 0x000fe40000000000 */
[----:B------:R-:W-:Y:S01]  /*146a0*/  IMAD.X R9, R12, 0x1, R199, P3 ;  /* 0x000000010c097824 */ /* 0x000fe200018e06c7 */
[----:B------:R-:W-:-:S02]  /*146b0*/  ISETP.GE.AND P3, PT, R10, UR15, PT ;  /* 0x0000000f0a007c0c */ /* 0x000fc4000bf66270 */
[----:B------:R-:W-:Y:S02]  /*146c0*/  IADD3 R10, P6, PT, R13, R196, RZ ;  /* 0x000000c40d0a7210 */ /* 0x000fe40007fde0ff */
[----:B---3--:R-:W-:-:S04]  /*146d0*/  PRMT R15, R187, 0x9910, RZ ;  /* 0x00009910bb0f7816 */ /* 0x008fc800000000ff */
[----:B------:R-:W-:Y:S02]  /*146e0*/  SHF.R.S32.HI R15, RZ, 0x8, R15 ;  /* 0x00000008ff0f7819 */ /* 0x000fe4000001140f */
[----:B------:R-:W-:Y:S02]  /*146f0*/  F2FP.SATFINITE.E5M2.F32.PACK_AB_MERGE_C R17, R252, R240, RZ ;  /* 0x000000f0fc11723e */ /* 0x000fe400048060ff */
[----:B--2---:R-:W-:-:S05]  /*14700*/  F2FP.SATFINITE.E5M2.F32.PACK_AB_MERGE_C R19, R205, R204, RZ ;  /* 0x000000cccd13723e */ /* 0x004fca00048060ff */
[----:B------:R2:W-:Y:S01]  /*14710*/  @P4 STG.E.U8 desc[UR22][R6.64], R19 ;  /* 0x0000001306004986 */ /* 0x0005e2000c101116 */
[----:B------:R-:W-:Y:S01]  /*14720*/  ISETP.LT.AND P4, PT, R242, UR7, !P1 ;  /* 0x00000007f2007c0c */ /* 0x000fe2000cf81270 */
[----:B------:R-:W3:Y:S02]  /*14730*/  LDCU UR7, c[0x0][0x398] ;  /* 0x00007300ff0777ac */ /* 0x000ee40008000800 */
[----:B------:R1:W-:Y:S01]  /*14740*/  @P2 STG.E.U8 desc[UR22][R8.64], R187 ;  /* 0x000000bb08002986 */ /* 0x0003e2000c101116 */
[----:B------:R-:W-:Y:S01]  /*14750*/  ISETP.GE.AND P2, PT, R11, UR27, PT ;  /* 0x0000001b0b007c0c */ /* 0x000fe2000bf46270 */
[----:B------:R-:W-:Y:S01]  /*14760*/  IMAD.X R11, R12, 0x1, R3, P6 ;  /* 0x000000010c0b7824 */ /* 0x000fe200030e0603 */
[----:B----4-:R-:W-:Y:S01]  /*14770*/  ISETP.LT.AND P1, PT, R241, UR4, !P1 ;  /* 0x00000004f1007c0c */ /* 0x010fe2000cf21270 */
[----:B------:R-:W4:Y:S01]  /*14780*/  LDCU UR4, c[0x0][0x398] ;  /* 0x00007300ff0477ac */ /* 0x000f220008000800 */
[C---:B------:R-:W-:Y:S01]  /*14790*/  IADD3 R4, P6, PT, R13.reuse, R198, RZ ;  /* 0x000000c60d047210 */ /* 0x040fe20007fde0ff */
[----:B------:R-:W-:-:S04]  /*147a0*/  VIADD R13, R13, UR30 ;  /* 0x0000001e0d0d7c36 */ /* 0x000fc80008000000 */
[----:B------:R3:W-:Y:S01]  /*147b0*/  @P4 STG.E.U8 desc[UR22][R10.64], R123 ;  /* 0x0000007b0a004986 */ /* 0x0007e2000c101116 */
[----:B0-----:R-:W-:Y:S01]  /*147c0*/  ISETP.LT.AND P4, PT, R246, UR5, !P5 ;  /* 0x00000005f6007c0c */ /* 0x001fe2000ef81270 */
[----:B------:R-:W-:Y:S01]  /*147d0*/  IMAD.X R5, R12, 0x1, R197, P6 ;  /* 0x000000010c057824 */ /* 0x000fe200030e06c5 */
[----:B------:R-:W-:Y:S01]  /*147e0*/  SHF.R.S32.HI R12, RZ, 0x1f, R13 ;  /* 0x0000001fff0c7819 */ /* 0x000fe2000001140d */
[----:B------:R-:W0:Y:S01]  /*147f0*/  LDCU UR5, c[0x0][0x398] ;  /* 0x00007300ff0577ac */ /* 0x000e220008000800 */
[----:B--2---:R-:W-:Y:S02]  /*14800*/  IADD3 R6, P6, PT, R13, R0, RZ ;  /* 0x000000000d067210 */ /* 0x004fe40007fde0ff */
[----:B-1----:R-:W-:Y:S01]  /*14810*/  PRMT R8, R19, 0x9910, RZ ;  /* 0x0000991013087816 */ /* 0x002fe200000000ff */
[----:B------:R1:W-:Y:S01]  /*14820*/  @P1 STG.E.U8 desc[UR22][R4.64], R59 ;  /* 0x0000003b04001986 */ /* 0x0003e2000c101116 */
[----:B------:R-:W-:Y:S01]  /*14830*/  ISETP.LT.AND P1, PT, R245, UR6, !P5 ;  /* 0x00000006f5007c0c */ /* 0x000fe2000ef21270 */
[----:B------:R-:W-:Y:S01]  /*14840*/  IMAD.X R7, R12, 0x1, R200, P6 ;  /* 0x000000010c077824 */ /* 0x000fe200030e06c8 */
[----:B------:R-:W2:Y:S01]  /*14850*/  LDCU UR6, c[0x0][0x398] ;  /* 0x00007300ff0677ac */ /* 0x000ea20008000800 */
[----:B---3--:R-:W-:-:S02]  /*14860*/  SHF.R.S32.HI R11, RZ, 0x8, R8 ;  /* 0x00000008ff0b7819 */ /* 0x008fc40000011408 */
[----:B------:R-:W-:-:S03]  /*14870*/  IADD3 R8, P6, PT, R13, R2, RZ ;  /* 0x000000020d087210 */ /* 0x000fc60007fde0ff */
[----:B------:R3:W-:Y:S01]  /*14880*/  @P4 STG.E.U8 desc[UR22][R6.64], R11 ;  /* 0x0000000b06004986 */ /* 0x0007e2000c101116 */
[----:B----4-:R-:W-:Y:S01]  /*14890*/  ISETP.LT.AND P4, PT, R242, UR4, !P5 ;  /* 0x00000004f2007c0c */ /* 0x010fe2000ef81270 */
[----:B------:R-:W-:Y:S01]  /*148a0*/  IMAD.X R9, R12, 0x1, R199, P6 ;  /* 0x000000010c097824 */ /* 0x000fe200030e06c7 */
[----:B------:R-:W4:Y:S01]  /*148b0*/  LDCU UR4, c[0x0][0x398] ;  /* 0x00007300ff0477ac */ /* 0x000f220008000800 */
[----:B-1----:R-:W-:Y:S02]  /*148c0*/  IADD3 R4, P6, PT, R13, R196, RZ ;  /* 0x000000c40d047210 */ /* 0x002fe40007fde0ff */
[----:B------:R-:W-:-:S03]  /*148d0*/  PRMT R10, R123, 0x9910, RZ ;  /* 0x000099107b0a7816 */ /* 0x000fc600000000ff */
[----:B------:R-:W-:Y:S01]  /*148e0*/  IMAD.X R5, R12, 0x1, R3, P6 ;  /* 0x000000010c057824 */ /* 0x000fe200030e0603 */
[----:B0-----:R-:W-:Y:S01]  /*148f0*/  ISETP.LT.AND P6, PT, R241, UR5, !P5 ;  /* 0x00000005f1007c0c */ /* 0x001fe2000efc1270 */
[----:B------:R0:W-:Y:S01]  /*14900*/  @P1 STG.E.U8 desc[UR22][R8.64], R15 ;  /* 0x0000000f08001986 */ /* 0x0001e2000c101116 */
[----:B---3--:R-:W-:Y:S01]  /*14910*/  SHF.R.S32.HI R11, RZ, 0x8, R10 ;  /* 0x00000008ff0b7819 */ /* 0x008fe2000001140a */
[----:B------:R-:W1:Y:S01]  /*14920*/  LDCU UR5, c[0x0][0x398] ;  /* 0x00007300ff0577ac */ /* 0x000e620008000800 */
[C---:B------:R-:W-:Y:S01]  /*14930*/  IADD3 R6, P1, PT, R13.reuse, R198, RZ ;  /* 0x000000c60d067210 */ /* 0x040fe20007f3e0ff */
[----:B------:R-:W-:Y:S01]  /*14940*/  VIADD R13, R13, UR30 ;  /* 0x0000001e0d0d7c36 */ /* 0x000fe20008000000 */
[----:B------:R-:W-:Y:S01]  /*14950*/  PRMT R10, R59, 0x9910, RZ ;  /* 0x000099103b0a7816 */ /* 0x000fe200000000ff */
[----:B------:R3:W-:Y:S01]  /*14960*/  @P4 STG.E.U8 desc[UR22][R4.64], R11 ;  /* 0x0000000b04004986 */ /* 0x0007e2000c101116 */
[----:B--2---:R-:W-:Y:S01]  /*14970*/  ISETP.LT.AND P4, PT, R246, UR6, !P0 ;  /* 0x00000006f6007c0c */ /* 0x004fe2000c781270 */
[----:B------:R-:W-:Y:S01]  /*14980*/  IMAD.X R7, R12, 0x1, R197, P1 ;  /* 0x000000010c077824 */ /* 0x000fe200008e06c5 */
[----:B------:R-:W-:Y:S01]  /*14990*/  SHF.R.S32.HI R12, RZ, 0x1f, R13 ;  /* 0x0000001fff0c7819 */ /* 0x000fe2000001140d */
[----:B------:R-:W2:Y:S01]  /*149a0*/  LDCU UR6, c[0x0][0x398] ;  /* 0x00007300ff0677ac */ /* 0x000ea20008000800 */
[----:B0-----:R-:W-:-:S02]  /*149b0*/  SHF.R.S32.HI R15, RZ, 0x8, R10 ;  /* 0x00000008ff0f7819 */ /* 0x001fc4000001140a */
[----:B------:R-:W-:Y:S02]  /*149c0*/  IADD3 R8, P5, PT, R13, R0, RZ ;  /* 0x000000000d087210 */ /* 0x000fe40007fbe0ff */
[----:B----4-:R-:W-:Y:S01]  /*149d0*/  ISETP.LT.AND P1, PT, R245, UR4, !P0 ;  /* 0x00000004f5007c0c */ /* 0x010fe2000c721270 */
[----:B------:R0:W-:Y:S01]  /*149e0*/  @P6 STG.E.U8 desc[UR22][R6.64], R15 ;  /* 0x0000000f06006986 */ /* 0x0001e2000c101116 */
[----:B---3--:R-:W-:Y:S01]  /*149f0*/  IADD3 R4, P6, PT, R13, R2, RZ ;  /* 0x000000020d047210 */ /* 0x008fe20007fde0ff */
[----:B------:R-:W-:Y:S01]  /*14a00*/  IMAD.X R9, R12, 0x1, R200, P5 ;  /* 0x000000010c097824 */ /* 0x000fe200028e06c8 */
[----:B------:R-:W3:Y:S01]  /*14a10*/  LDCU UR4, c[0x0][0x398] ;  /* 0x00007300ff0477ac */ /* 0x000ee20008000800 */
[C---:B------:R-:W-:Y:S01]  /*14a20*/  VIADD R10, R249.reuse, 0x3b ;  /* 0x0000003bf90a7836 */ /* 0x040fe20000000000 */
[----:B------:R-:W-:Y:S01]  /*14a30*/  ISETP.LT.AND P5, PT, R242, UR7, !P0 ;  /* 0x00000007f2007c0c */ /* 0x000fe2000c7a1270 */
[----:B------:R-:W-:Y:S01]  /*14a40*/  IMAD.X R5, R12, 0x1, R199, P6 ;  /* 0x000000010c057824 */ /* 0x000fe200030e06c7 */
[----:B------:R-:W-:Y:S01]  /*14a50*/  @P4 STG.E.U8 desc[UR22][R8.64], R17 ;  /* 0x0000001108004986 */ /* 0x000fe2000c101116 */
[----:B------:R-:W-:Y:S01]  /*14a60*/  VIADD R11, R249, 0x3c ;  /* 0x0000003cf90b7836 */ /* 0x000fe20000000000 */
[----:B------:R-:W-:Y:S01]  /*14a70*/  ISETP.GE.AND P4, PT, R10, UR25, PT ;  /* 0x000000190a007c0c */ /* 0x000fe2000bf86270 */
[----:B------:R-:W4:Y:S01]  /*14a80*/  LDCU UR7, c[0x0][0x398] ;  /* 0x00007300ff0777ac */ /* 0x000f220008000800 */
[----:B------:R-:W-:Y:S01]  /*14a90*/  IADD3 R10, P6, PT, R13, R196, RZ ;  /* 0x000000c40d0a7210 */ /* 0x000fe20007fde0ff */
[----:B------:R2:W-:Y:S01]  /*14aa0*/  @P1 STG.E.U8 desc[UR22][R4.64], R189 ;  /* 0x000000bd04001986 */ /* 0x0005e2000c101116 */
[----:B-1----:R-:W-:Y:S01]  /*14ab0*/  ISETP.LT.AND P0, PT, R241, UR5, !P0 ;  /* 0x00000005f1007c0c */ /* 0x002fe2000c701270 */
[----:B------:R-:W1:Y:S01]  /*14ac0*/  LDCU UR5, c[0x0][0x398] ;  /* 0x00007300ff0577ac */ /* 0x000e620008000800 */
[----:B------:R-:W-:Y:S01]  /*14ad0*/  ISETP.GE.AND P1, PT, R11, UR21, PT ;  /* 0x000000150b007c0c */ /* 0x000fe2000bf26270 */
[----:B------:R-:W-:Y:S01]  /*14ae0*/  IMAD.X R11, R12, 0x1, R3, P6 ;  /* 0x000000010c0b7824 */ /* 0x000fe200030e0603 */
[C---:B0-----:R-:W-:Y:S01]  /*14af0*/  IADD3 R6, P6, PT, R13.reuse, R198, RZ ;  /* 0x000000c60d067210 */ /* 0x041fe20007fde0ff */
[----:B------:R-:W-:-:S03]  /*14b00*/  VIADD R13, R13, UR30 ;  /* 0x0000001e0d0d7c36 */ /* 0x000fc60008000000 */
[----:B------:R0:W-:Y:S01]  /*14b10*/  @P5 STG.E.U8 desc[UR22][R10.64], R125 ;  /* 0x0000007d0a005986 */ /* 0x0001e2000c101116 */
[----:B------:R-:W-:Y:S01]  /*14b20*/  IMAD.X R7, R12, 0x1, R197, P6 ;  /* 0x000000010c077824 */ /* 0x000fe200030e06c5 */
[----:B---3--:R-:W-:Y:S01]  /*14b30*/  ISETP.LT.AND P5, PT, R246, UR4, !P3 ;  /* 0x00000004f6007c0c */ /* 0x008fe2000dfa1270 */
[----:B------:R-:W3:Y:S01]  /*14b40*/  LDCU UR4, c[0x0][0x398] ;  /* 0x00007300ff0477ac */ /* 0x000ee20008000800 */
[----:B------:R-:W-:Y:S02]  /*14b50*/  SHF.R.S32.HI R12, RZ, 0x1f, R13 ;  /* 0x0000001fff0c7819 */ /* 0x000fe4000001140d */
[----:B--2---:R-:W-:Y:S01]  /*14b60*/  IADD3 R4, P6, PT, R13, R0, RZ ;  /* 0x000000000d047210 */ /* 0x004fe20007fde0ff */
[----:B------:R2:W-:Y:S01]  /*14b70*/  @P0 STG.E.U8 desc[UR22][R6.64], R61 ;  /* 0x0000003d06000986 */ /* 0x0005e2000c101116 */
[----:B------:R-:W-:Y:S02]  /*14b80*/  PRMT R8, R17, 0x9910, RZ ;  /* 0x0000991011087816 */ /* 0x000fe400000000ff */
[----:B------:R-:W-:Y:S01]  /*14b90*/  ISETP.LT.AND P0, PT, R245, UR6, !P3 ;  /* 0x00000006f5007c0c */ /* 0x000fe2000df01270 */
[----:B------:R-:W4:Y:S01]  /*14ba0*/  LDCU UR6, c[0x0][0x398] ;  /* 0x00007300ff0677ac */ /* 0x000f220008000800 */
[----:B------:R-:W-:Y:S01]  /*14bb0*/  IMAD.X R5, R12, 0x1, R200, P6 ;  /* 0x000000010c057824 */ /* 0x000fe200030e06c8 */
[----:B0-----:R-:W-:-:S02]  /*14bc0*/  SHF.R.S32.HI R11, RZ, 0x8, R8 ;  /* 0x00000008ff0b7819 */ /* 0x001fc40000011408 */
[----:B------:R-:W-:Y:S02]  /*14bd0*/  IADD3 R8, P6, PT, R13, R2, RZ ;  /* 0x000000020d087210 */ /* 0x000fe40007fde0ff */
[----:B------:R-:W-:Y:S01]  /*14be0*/  PRMT R15, R189, 0x9910, RZ ;  /* 0x00009910bd0f7816 */ /* 0x000fe200000000ff */
[----:B------:R0:W-:Y:S01]  /*14bf0*/  @P5 STG.E.U8 desc[UR22][R4.64], R11 ;  /* 0x0000000b04005986 */ /* 0x0001e2000c101116 */
[----:B-1----:R-:W-:Y:S01]  /*14c00*/  ISETP.LT.AND P5, PT, R242, UR5, !P3 ;  /* 0x00000005f2007c0c */ /* 0x002fe2000dfa1270 */
[C---:B------:R-:W-:Y:S01]  /*14c10*/  IMAD.X R9, R12.reuse, 0x1, R199, P6 ;  /* 0x000000010c097824 */ /* 0x040fe200030e06c7 */
[----:B------:R-:W-:Y:S01]  /*14c20*/  SHF.R.S32.HI R15, RZ, 0x8, R15 ;  /* 0x00000008ff0f7819 */ /* 0x000fe2000001140f */
[----:B------:R-:W1:Y:S01]  /*14c30*/  LDCU UR5, c[0x0][0x398] ;  /* 0x00007300ff0577ac */ /* 0x000e620008000800 */
[----:B--2---:R-:W-:Y:S02]  /*14c40*/  IADD3 R6, P6, PT, R13, R196, RZ ;  /* 0x000000c40d067210 */ /* 0x004fe40007fde0ff */
[----:B------:R-:W-:Y:S01]  /*14c50*/  PRMT R10, R125, 0x9910, RZ ;  /* 0x000099107d0a7816 */ /* 0x000fe200000000ff */
[----:B------:R2:W-:Y:S01]  /*14c60*/  @P0 STG.E.U8 desc[UR22][R8.64], R15 ;  /* 0x0000000f08000986 */ /* 0x0005e2000c101116 */
[----:B---3--:R-:W-:Y:S01]  /*14c70*/  ISETP.LT.AND P3, PT, R241, UR4, !P3 ;  /* 0x00000004f1007c0c */ /* 0x008fe2000df61270 */
[----:B------:R-:W-:Y:S01]  /*14c80*/  IMAD.X R7, R12, 0x1, R3, P6 ;  /* 0x000000010c077824 */ /* 0x000fe200030e0603 */
[C---:B0-----:R-:W-:Y:S01]  /*14c90*/  IADD3 R4, P0, PT, R13.reuse, R198, RZ ;  /* 0x000000c60d047210 */ /* 0x041fe20007f1e0ff */
[----:B------:R-:W-:Y:S01]  /*14ca0*/  VIADD R13, R13, UR30 ;  /* 0x0000001e0d0d7c36 */ /* 0x000fe20008000000 */
[----:B----4-:R-:W-:Y:S01]  /*14cb0*/  ISETP.LT.AND P6, PT, R246, UR6, !P2 ;  /* 0x00000006f6007c0c */ /* 0x010fe2000d7c1270 */
[----:B------:R-:W0:Y:S01]  /*14cc0*/  LDCU UR4, c[0x0][0x398] ;  /* 0x00007300ff0477ac */ /* 0x000e220008000800 */
[----:B------:R-:W-:Y:S01]  /*14cd0*/  SHF.R.S32.HI R11, RZ, 0x8, R10 ;  /* 0x00000008ff0b7819 */ /* 0x000fe2000001140a */
[----:B------:R-:W-:Y:S01]  /*14ce0*/  IMAD.X R5, R12, 0x1, R197, P0 ;  /* 0x000000010c057824 */ /* 0x000fe200000e06c5 */
[----:B------:R-:W-:Y:S01]  /*14cf0*/  PRMT R10, R61, 0x9910, RZ ;  /* 0x000099103d0a7816 */ /* 0x000fe200000000ff */
[----:B------:R-:W3:Y:S01]  /*14d00*/  LDCU UR6, c[0x0][0x398] ;  /* 0x00007300ff0677ac */ /* 0x000ee20008000800 */
[----:B------:R-:W-:-:S02]  /*14d10*/  SHF.R.S32.HI R12, RZ, 0x1f, R13 ;  /* 0x0000001fff0c7819 */ /* 0x000fc4000001140d */
[----:B--2---:R-:W-:Y:S02]  /*14d20*/  IADD3 R8, P0, PT, R13, R0, RZ ;  /* 0x000000000d087210 */ /* 0x004fe40007f1e0ff */
[----:B------:R-:W-:Y:S01]  /*14d30*/  SHF.R.S32.HI R15, RZ, 0x8, R10 ;  /* 0x00000008ff0f7819 */ /* 0x000fe2000001140a */
[----:B------:R2:W-:Y:S01]  /*14d40*/  @P5 STG.E.U8 desc[UR22][R6.64], R11 ;  /* 0x0000000b06005986 */ /* 0x0005e2000c101116 */
[----:B------:R-:W-:Y:S01]  /*14d50*/  F2FP.SATFINITE.E5M2.F32.PACK_AB_MERGE_C R19, R250, R251, RZ ;  /* 0x000000fbfa13723e */ /* 0x000fe200048060ff */
[----:B------:R-:W-:Y:S01]  /*14d60*/  IMAD.X R9, R12, 0x1, R200, P0 ;  /* 0x000000010c097824 */ /* 0x000fe200000e06c8 */
[----:B-1----:R-:W-:Y:S01]  /*14d70*/  ISETP.LT.AND P5, PT, R245, UR5, !P2 ;  /* 0x00000005f5007c0c */ /* 0x002fe2000d7a1270 */
[----:B------:R-:W-:Y:S01]  /*14d80*/  @P3 STG.E.U8 desc[UR22][R4.64], R15 ;  /* 0x0000000f04003986 */ /* 0x000fe2000c101116 */
[----:B------:R-:W-:Y:S01]  /*14d90*/  ISETP.LT.AND P0, PT, R242, UR7, !P2 ;  /* 0x00000007f2007c0c */ /* 0x000fe2000d701270 */
[----:B------:R-:W1:Y:S02]  /*14da0*/  LDCU UR5, c[0x0][0x398] ;  /* 0x00007300ff0577ac */ /* 0x000e640008000800 */
[----:B------:R4:W-:Y:S01]  /*14db0*/  @P6 STG.E.U8 desc[UR22][R8.64], R19 ;  /* 0x0000001308006986 */ /* 0x0009e2000c101116 */
[C---:B------:R-:W-:Y:S01]  /*14dc0*/  IADD3 R10, P6, PT, R13.reuse, R196, RZ ;  /* 0x000000c40d0a7210 */ /* 0x040fe20007fde0ff */
[----:B------:R-:W1:Y:S01]  /*14dd0*/  LDCU UR7, c[0x0][0x398] ;  /* 0x00007300ff0777ac */ /* 0x000e620008000800 */
[----:B--2---:R-:W-:Y:S01]  /*14de0*/  IADD3 R6, P3, PT, R13, R2, RZ ;  /* 0x000000020d067210 */ /* 0x004fe20007f7e0ff */
[----:B------:R-:W-:-:S04]  /*14df0*/  VIADD R11, R249, 0x3d ;  /* 0x0000003df90b7836 */ /* 0x000fc80000000000 */
[C---:B------:R-:W-:Y:S01]  /*14e00*/  IMAD.X R7, R12.reuse, 0x1, R199, P3 ;  /* 0x000000010c077824 */ /* 0x040fe200018e06c7 */
[----:B------:R-:W-:Y:S01]  /*14e10*/  ISETP.GE.AND P3, PT, R11, UR19, PT ;  /* 0x000000130b007c0c */ /* 0x000fe2000bf66270 */
[----:B------:R-:W-:Y:S01]  /*14e20*/  IMAD.X R11, R12, 0x1, R3, P6 ;  /* 0x000000010c0b7824 */ /* 0x000fe200030e0603 */
[----:B----4-:R-:W-:Y:S01]  /*14e30*/  PRMT R19, R19, 0x9910, RZ ;  /* 0x0000991013137816 */ /* 0x010fe200000000ff */
[----:B------:R-:W-:Y:S01]  /*14e40*/  VIADD R15, R13, UR30 ;  /* 0x0000001e0d0f7c36 */ /* 0x000fe20008000000 */
[----:B------:R2:W-:Y:S01]  /*14e50*/  @P5 STG.E.U8 desc[UR22][R6.64], R191 ;  /* 0x000000bf06005986 */ /* 0x0005e2000c101116 */
[----:B0-----:R-:W-:Y:S01]  /*14e60*/  ISETP.LT.AND P2, PT, R241, UR4, !P2 ;  /* 0x00000004f1007c0c */ /* 0x001fe2000d741270 */
[----:B------:R-:W-:Y:S01]  /*14e70*/  VIADD R8, R249, 0x3e ;  /* 0x0000003ef9087836 */ /* 0x000fe20000000000 */
[----:B---3--:R-:W-:Y:S01]  /*14e80*/  ISETP.LT.AND P5, PT, R246, UR6, !P4 ;  /* 0x00000006f6007c0c */ /* 0x008fe2000e7a1270 */
[----:B------:R0:W-:Y:S01]  /*14e90*/  @P0 STG.E.U8 desc[UR22][R10.64], R127 ;  /* 0x0000007f0a000986 */ /* 0x0001e2000c101116 */
[----:B------:R-:W-:Y:S01]  /*14ea0*/  IADD3 R4, P0, PT, R13, R198, RZ ;  /* 0x000000c60d047210 */ /* 0x000fe20007f1e0ff */
[----:B------:R-:W-:Y:S01]  /*14eb0*/  IMAD.MOV.U32 R13, RZ, RZ, R19 ;  /* 0x000000ffff0d7224 */ /* 0x000fe200078e0013 */
[----:B------:R-:W-:Y:S01]  /*14ec0*/  SHF.R.S32.HI R14, RZ, 0x1f, R15 ;  /* 0x0000001fff0e7819 */ /* 0x000fe2000001140f */
[----:B------:R-:W3:Y:S01]  /*14ed0*/  LDCU UR4, c[0x0][0x398] ;  /* 0x00007300ff0477ac */ /* 0x000ee20008000800 */
[C---:B--2---:R-:W-:Y:S01]  /*14ee0*/  IADD3 R6, P6, PT, R15.reuse, R0, RZ ;  /* 0x000000000f067210 */ /* 0x044fe20007fde0ff */
[----:B------:R-:W-:Y:S01]  /*14ef0*/  IMAD.X R5, R12, 0x1, R197, P0 ;  /* 0x000000010c057824 */ /* 0x000fe200000e06c5 */
[----:B------:R-:W-:Y:S01]  /*14f00*/  SHF.R.S32.HI R13, RZ, 0x8, R13 ;  /* 0x00000008ff0d7819 */ /* 0x000fe2000001140d */
[----:B------:R-:W2:Y:S02]  /*14f10*/  LDCU UR6, c[0x0][0x398] ;  /* 0x00007300ff0677ac */ /* 0x000ea40008000800 */
[----:B------:R-:W-:Y:S01]  /*14f20*/  IMAD.X R7, R14, 0x1, R200, P6 ;  /* 0x000000010e077824 */ /* 0x000fe200030e06c8 */
[----:B------:R-:W-:Y:S01]  /*14f30*/  ISETP.GE.AND P0, PT, R8, UR17, PT ;  /* 0x0000001108007c0c */ /* 0x000fe2000bf06270 */
[----:B------:R-:W-:Y:S01]  /*14f40*/  @P2 STG.E.U8 desc[UR22][R4.64], R63 ;  /* 0x0000003f04002986 */ /* 0x000fe2000c101116 */
[----:B------:R-:W-:-:S03]  /*14f50*/  IADD3 R8, P6, PT, R15, R2, RZ ;  /* 0x000000020f087210 */ /* 0x000fc60007fde0ff */
[----:B------:R4:W-:Y:S01]  /*14f60*/  @P5 STG.E.U8 desc[UR22][R6.64], R13 ;  /* 0x0000000d06005986 */ /* 0x0009e2000c101116 */
[----:B-1----:R-:W-:Y:S02]  /*14f70*/  ISETP.LT.AND P5, PT, R245, UR5, !P4 ;  /* 0x00000005f5007c0c */ /* 0x002fe4000e7a1270 */
[----:B------:R-:W-:Y:S01]  /*14f80*/  ISETP.LT.AND P2, PT, R242, UR7, !P4 ;  /* 0x00000007f2007c0c */ /* 0x000fe2000e741270 */
[C---:B------:R-:W-:Y:S01]  /*14f90*/  IMAD.X R9, R14.reuse, 0x1, R199, P6 ;  /* 0x000000010e097824 */ /* 0x040fe200030e06c7 */
[----:B0-----:R-:W-:Y:S01]  /*14fa0*/  PRMT R11, R191, 0x9910, RZ ;  /* 0x00009910bf0b7816 */ /* 0x001fe200000000ff */
[----:B------:R-:W0:Y:S01]  /*14fb0*/  LDCU UR5, c[0x0][0x398] ;  /* 0x00007300ff0577ac */ /* 0x000e220008000800 */
[----:B------:R-:W-:Y:S02]  /*14fc0*/  IADD3 R10, P6, PT, R15, R196, RZ ;  /* 0x000000c40f0a7210 */ /* 0x000fe40007fde0ff */
[----:B------:R-:W-:Y:S01]  /*14fd0*/  PRMT R17, R127, 0x9910, RZ ;  /* 0x000099107f117816 */ /* 0x000fe200000000ff */
[----:B------:R-:W1:Y:S01]  /*14fe0*/  LDCU UR7, c[0x0][0x398] ;  /* 0x00007300ff0777ac */ /* 0x000e620008000800 */
[----:B----4-:R-:W-:Y:S01]  /*14ff0*/  SHF.R.S32.HI R7, RZ, 0x8, R11 ;  /* 0x00000008ff077819 */ /* 0x010fe2000001140b */
[----:B------:R-:W-:Y:S01]  /*15000*/  IMAD.X R11, R14, 0x1, R3, P6 ;  /* 0x000000010e0b7824 */ /* 0x000fe200030e0603 */
[----:B------:R-:W-:Y:S01]  /*15010*/  SHF.R.S32.HI R17, RZ, 0x8, R17 ;  /* 0x00000008ff117819 */ /* 0x000fe20000011411 */
[----:B------:R-:W-:Y:S01]  /*15020*/  VIADD R13, R15, UR30 ;  /* 0x0000001e0f0d7c36 */ /* 0x000fe20008000000 */
[----:B------:R-:W-:Y:S01]  /*15030*/  PRMT R63, R63, 0x9910, RZ ;  /* 0x000099103f3f7816 */ /* 0x000fe200000000ff */
[----:B------:R4:W-:Y:S01]  /*15040*/  @P5 STG.E.U8 desc[UR22][R8.64], R7 ;  /* 0x0000000708005986 */ /* 0x0009e2000c101116 */
[----:B---3--:R-:W-:Y:S01]  /*15050*/  ISETP.LT.AND P4, PT, R241, UR4, !P4 ;  /* 0x00000004f1007c0c */ /* 0x008fe2000e781270 */
[----:B------:R-:W3:Y:S01]  /*15060*/  LDCU UR4, c[0x0][0x398] ;  /* 0x00007300ff0477ac */ /* 0x000ee20008000800 */
[----:B--2---:R-:W-:Y:S01]  /*15070*/  ISETP.LT.AND P5, PT, R246, UR6, !P1 ;  /* 0x00000006f6007c0c */ /* 0x004fe2000cfa1270 */
[----:B------:R2:W-:Y:S01]  /*15080*/  @P2 STG.E.U8 desc[UR22][R10.64], R17 ;  /* 0x000000110a002986 */ /* 0x0005e2000c101116 */
[----:B------:R-:W-:Y:S01]  /*15090*/  IADD3 R4, P2, PT, R15, R198, RZ ;  /* 0x000000c60f047210 */ /* 0x000fe20007f5e0ff */
[----:B------:R-:W-:Y:S01]  /*150a0*/  IMAD.MOV.U32 R15, RZ, RZ, R63 ;  /* 0x000000ffff0f7224 */ /* 0x000fe200078e003f */
[----:B------:R-:W-:Y:S01]  /*150b0*/  SHF.R.S32.HI R12, RZ, 0x1f, R13 ;  /* 0x0000001fff0c7819 */ /* 0x000fe2000001140d */
[----:B------:R-:W3:Y:S01]  /*150c0*/  LDCU UR6, c[0x0][0x398] ;  /* 0x00007300ff0677ac */ /* 0x000ee20008000800 */
[----:B------:R-:W-:Y:S01]  /*150d0*/  IADD3 R6, P6, PT, R13, R0, RZ ;  /* 0x000000000d067210 */ /* 0x000fe20007fde0ff */
[----:B------:R-:W-:Y:S01]  /*150e0*/  IMAD.X R5, R14, 0x1, R197, P2 ;  /* 0x000000010e057824 */ /* 0x000fe200010e06c5 */
[----:B------:R-:W-:-:S03]  /*150f0*/  SHF.R.S32.HI R15, RZ, 0x8, R15 ;  /* 0x00000008ff0f7819 */ /* 0x000fc6000001140f */
[C---:B----4-:R-:W-:Y:S01]  /*15100*/  IMAD.X R7, R12.reuse, 0x1, R200, P6 ;  /* 0x000000010c077824 */ /* 0x050fe200030e06c8 */
[----:B------:R-:W-:Y:S02]  /*15110*/  IADD3 R8, P6, PT, R13, R2, RZ ;  /* 0x000000020d087210 */ /* 0x000fe40007fde0ff */
[----:B--2---:R-:W-:Y:S01]  /*15120*/  F2FP.SATFINITE.E5M2.F32.PACK_AB_MERGE_C R17, R247, R248, RZ ;  /* 0x000000f8f711723e */ /* 0x004fe200048060ff */
[----:B------:R2:W-:Y:S02]  /*15130*/  @P4 STG.E.U8 desc[UR22][R4.64], R15 ;  /* 0x0000000f04004986 */ /* 0x0005e4000c101116 */
[----:B------:R-:W-:Y:S01]  /*15140*/  IMAD.X R9, R12, 0x1, R199, P6 ;  /* 0x000000010c097824 */ /* 0x000fe200030e06c7 */
[----:B------:R-:W-:Y:S01]  /*15150*/  IADD3 R10, P6, PT, R13, R196, RZ ;  /* 0x000000c40d0a7210 */ /* 0x000fe20007fde0ff */
[----:B------:R4:W-:Y:S01]  /*15160*/  @P5 STG.E.U8 desc[UR22][R6.64], R17 ;  /* 0x0000001106005986 */ /* 0x0009e2000c101116 */
[----:B0-----:R-:W-:Y:S01]  /*15170*/  ISETP.LT.AND P5, PT, R245, UR5, !P1 ;  /* 0x00000005f5007c0c */ /* 0x001fe2000cfa1270 */
[----:B------:R-:W0:Y:S01]  /*15180*/  LDCU UR5, c[0x0][0x398] ;  /* 0x00007300ff0577ac */ /* 0x000e220008000800 */
[----:B-1----:R-:W-:-:S02]  /*15190*/  ISETP.LT.AND P4, PT, R242, UR7, !P1 ;  /* 0x00000007f2007c0c */ /* 0x002fc4000cf81270 */
[----:B------:R-:W-:Y:S01]  /*151a0*/  ISETP.LT.AND P1, PT, R241, UR9, !P1 ;  /* 0x00000009f1007c0c */ /* 0x000fe2000cf21270 */
[C---:B------:R-:W-:Y:S01]  /*151b0*/  IMAD.X R11, R12.reuse, 0x1, R3, P6 ;  /* 0x000000010c0b7824 */ /* 0x040fe200030e0603 */
[----:B------:R-:W1:Y:S01]  /*151c0*/  LDCU UR7, c[0x0][0x398] ;  /* 0x00007300ff0777ac */ /* 0x000e620008000800 */
[C---:B--2---:R-:W-:Y:S01]  /*151d0*/  IADD3 R4, P6, PT, R13.reuse, R198, RZ ;  /* 0x000000c60d047210 */ /* 0x044fe20007fde0ff */
[----:B------:R-:W-:Y:S01]  /*151e0*/  VIADD R13, R13, UR30 ;  /* 0x0000001e0d0d7c36 */ /* 0x000fe20008000000 */
[----:B------:R-:W-:Y:S01]  /*151f0*/  PRMT R15, R193, 0x9910, RZ ;  /* 0x00009910c10f7816 */ /* 0x000fe200000000ff */
[----:B------:R-:W2:Y:S01]  /*15200*/  LDCU UR9, c[0x0][0x398] ;  /* 0x00007300ff0977ac */ /* 0x000ea20008000800 */
[----:B----4-:R-:W-:Y:S01]  /*15210*/  PRMT R17, R17, 0x9910, RZ ;  /* 0x0000991011117816 */ /* 0x010fe200000000ff */
[----:B------:R-:W-:Y:S01]  /*15220*/  IMAD.X R5, R12, 0x1, R197, P6 ;  /* 0x000000010c057824 */ /* 0x000fe200030e06c5 */
[----:B------:R4:W-:Y:S01]  /*15230*/  @P5 STG.E.U8 desc[UR22][R8.64], R193 ;  /* 0x000000c108005986 */ /* 0x0009e2000c101116 */
[----:B---3--:R-:W-:Y:S01]  /*15240*/  ISETP.LT.AND P5, PT, R246, UR4, !P3 ;  /* 0x00000004f6007c0c */ /* 0x008fe2000dfa1270 */
[----:B------:R-:W3:Y:S02]  /*15250*/  LDCU UR4, c[0x0][0x398] ;  /* 0x00007300ff0477ac */ /* 0x000ee40008000800 */
[----:B------:R0:W-:Y:S01]  /*15260*/  @P4 STG.E.U8 desc[UR22][R10.64], R129 ;  /* 0x000000810a004986 */ /* 0x0001e2000c101116 */
[----:B------:R-:W-:-:S03]  /*15270*/  SHF.R.S32.HI R12, RZ, 0x1f, R13 ;  /* 0x0000001fff0c7819 */ /* 0x000fc6000001140d */
[----:B------:R1:W-:Y:S01]  /*15280*/  @P1 STG.E.U8 desc[UR22][R4.64], R65 ;  /* 0x0000004104001986 */ /* 0x0003e2000c101116 */
[----:B------:R-:W-:Y:S01]  /*15290*/  IADD3 R6, P1, PT, R13, R0, RZ ;  /* 0x000000000d067210 */ /* 0x000fe20007f3e0ff */
[----:B----4-:R-:W-:Y:S01]  /*152a0*/  IMAD.MOV.U32 R9, RZ, RZ, R17 ;  /* 0x000000ffff097224 */ /* 0x010fe200078e0011 */
[----:B------:R-:W-:-:S03]  /*152b0*/  ISETP.LT.AND P6, PT, R245, UR6, !P3 ;  /* 0x00000006f5007c0c */ /* 0x000fc6000dfc1270 */
[C---:B------:R-:W-:Y:S01]  /*152c0*/  IMAD.X R7, R12.reuse, 0x1, R200, P1 ;  /* 0x000000010c077824 */ /* 0x040fe200008e06c8 */
[C---:B------:R-:W-:Y:S01]  /*152d0*/  IADD3 R8, P4, PT, R13.reuse, R2, RZ ;  /* 0x000000020d087210 */ /* 0x040fe20007f9e0ff */
[----:B------:R-:W4:Y:S01]  /*152e0*/  LDCU UR6, c[0x0][0x398] ;  /* 0x00007300ff0677ac */ /* 0x000f220008000800 */
[----:B0-----:R-:W-:Y:S02]  /*152f0*/  SHF.R.S32.HI R11, RZ, 0x8, R9 ;  /* 0x00000008ff0b7819 */ /* 0x001fe40000011409 */
[----:B------:R-:W-:Y:S01]  /*15300*/  SHF.R.S32.HI R15, RZ, 0x8, R15 ;  /* 0x00000008ff0f7819 */ /* 0x000fe2000001140f */
[----:B------:R-:W-:Y:S02]  /*15310*/  IMAD.X R9, R12, 0x1, R199, P4 ;  /* 0x000000010c097824 */ /* 0x000fe400020e06c7 */
[----:B------:R0:W-:Y:S01]  /*15320*/  @P5 STG.E.U8 desc[UR22][R6.64], R11 ;  /* 0x0000000b06005986 */ /* 0x0001e2000c101116 */
[----:B------:R-:W-:Y:S01]  /*15330*/  ISETP.LT.AND P5, PT, R242, UR5, !P3 ;  /* 0x00000005f2007c0c */ /* 0x000fe2000dfa1270 */
[----:B------:R-:W2:Y:S01]  /*15340*/  LDCU UR5, c[0x0][0x398] ;  /* 0x00007300ff0577ac */ /* 0x000ea20008000800 */
[----:B-1----:R-:W-:Y:S01]  /*15350*/  IADD3 R4, P4, PT, R13, R196, RZ ;  /* 0x000000c40d047210 */ /* 0x002fe20007f9e0ff */
[----:B------:R1:W-:Y:S01]  /*15360*/  @P6 STG.E.U8 desc[UR22][R8.64], R15 ;  /* 0x0000000f08006986 */ /* 0x0003e2000c101116 */
[----:B------:R-:W-:-:S03]  /*15370*/  PRMT R10, R129, 0x9910, RZ ;  /* 0x00009910810a7816 */ /* 0x000fc600000000ff */
[----:B------:R-:W-:Y:S01]  /*15380*/  IMAD.X R5, R12, 0x1, R3, P4 ;  /* 0x000000010c057824 */ /* 0x000fe200020e0603 */
[C---:B0-----:R-:W-:Y:S01]  /*15390*/  IADD3 R6, P6, PT, R13.reuse, R198, RZ ;  /* 0x000000c60d067210 */ /* 0x041fe20007fde0ff */
[----:B------:R-:W-:Y:S01]  /*153a0*/  VIADD R13, R13, UR30 ;  /* 0x0000001e0d0d7c36 */ /* 0x000fe20008000000 */
[----:B-1----:R-:W-:-:S03]  /*153b0*/  SHF.R.S32.HI R15, RZ, 0x8, R10 ;  /* 0x00000008ff0f7819 */ /* 0x002fc6000001140a */
[----:B------:R-:W-:Y:S01]  /*153c0*/  IMAD.X R7, R12, 0x1, R197, P6 ;  /* 0x000000010c077824 */ /* 0x000fe200030e06c5 */
[----:B------:R-:W-:Y:S01]  /*153d0*/  ISETP.LT.AND P3, PT, R241, UR7, !P3 ;  /* 0x00000007f1007c0c */ /* 0x000fe2000df61270 */
[----:B------:R-:W0:Y:S01]  /*153e0*/  LDCU UR7, c[0x0][0x398] ;  /* 0x00007300ff0777ac */ /* 0x000e220008000800 */
[----:B------:R-:W-:Y:S02]  /*153f0*/  SHF.R.S32.HI R14, RZ, 0x1f, R13 ;  /* 0x0000001fff0e7819 */ /* 0x000fe4000001140d */
[----:B------:R-:W-:Y:S01]  /*15400*/  IADD3 R8, P6, PT, R13, R0, RZ ;  /* 0x000000000d087210 */ /* 0x000fe20007fde0ff */
[----:B------:R1:W-:Y:S01]  /*15410*/  @P5 STG.E.U8 desc[UR22][R4.64], R15 ;  /* 0x0000000f04005986 */ /* 0x0003e2000c101116 */
[----:B--2---:R-:W-:Y:S02]  /*15420*/  ISETP.LT.AND P1, PT, R246, UR9, !P0 ;  /* 0x00000009f6007c0c */ /* 0x004fe4000c721270 */
[----:B---3--:R-:W-:Y:S01]  /*15430*/  ISETP.LT.AND P5, PT, R245, UR4, !P0 ;  /* 0x00000004f5007c0c */ /* 0x008fe2000c7a1270 */
[----:B------:R-:W-:Y:S01]  /*15440*/  IMAD.X R9, R14, 0x1, R200, P6 ;  /* 0x000000010e097824 */ /* 0x000fe200030e06c8 */
[----:B------:R-:W-:Y:S01]  /*15450*/  PRMT R17, R65, 0x9910, RZ ;  /* 0x0000991041117816 */ /* 0x000fe200000000ff */
[----:B------:R-:W2:Y:S01]  /*15460*/  LDCU UR4, c[0x0][0x398] ;  /* 0x00007300ff0477ac */ /* 0x000ea20008000800 */
[----:B------:R-:W-:-:S02]  /*15470*/  IADD3 R10, P6, PT, R13, R2, RZ ;  /* 0x000000020d0a7210 */ /* 0x000fc40007fde0ff */
[----:B------:R-:W-:Y:S02]  /*15480*/  SHF.R.S32.HI R17, RZ, 0x8, R17 ;  /* 0x00000008ff117819 */ /* 0x000fe40000011411 */
[----:B------:R-:W-:Y:S01]  /*15490*/  ISETP.GE.AND P2, PT, R16, UR29, PT ;  /* 0x0000001d10007c0c */ /* 0x000fe2000bf46270 */
[----:B------:R-:W-:Y:S01]  /*154a0*/  IMAD.X R11, R14, 0x1, R199, P6 ;  /* 0x000000010e0b7824 */ /* 0x000fe200030e06c7 */
[----:B------:R-:W-:Y:S02]  /*154b0*/  F2FP.SATFINITE.E5M2.F32.PACK_AB_MERGE_C R19, R243, R244, RZ ;  /* 0x000000f4f313723e */ /* 0x000fe400048060ff */
[----:B------:R-:W-:Y:S01]  /*154c0*/  F2FP.SATFINITE.E5M2.F32.PACK_AB_MERGE_C R195, R195, R194, RZ ;  /* 0x000000c2c3c3723e */ /* 0x000fe200048060ff */
[----:B------:R3:W-:Y:S01]  /*154d0*/  @P3 STG.E.U8 desc[UR22][R6.64], R17 ;  /* 0x0000001106003986 */ /* 0x0007e2000c101116 */
[----:B----4-:R-:W-:Y:S01]  /*154e0*/  ISETP.LT.AND P3, PT, R245, UR6, !P2 ;  /* 0x00000006f5007c0c */ /* 0x010fe2000d761270 */
[----:B------:R-:W4:Y:S02]  /*154f0*/  LDCU UR6, c[0x0][0x398] ;  /* 0x00007300ff0677ac */ /* 0x000f240008000800 */
[----:B------:R0:W-:Y:S01]  /*15500*/  @P1 STG.E.U8 desc[UR22][R8.64], R19 ;  /* 0x0000001308001986 */ /* 0x0001e2000c101116 */
[----:B-1----:R-:W-:-:S03]  /*15510*/  VIADD R15, R13, UR30 ;  /* 0x0000001e0d0f7c36 */ /* 0x002fc60008000000 */
[----:B------:R1:W-:Y:S01]  /*15520*/  @P5 STG.E.U8 desc[UR22][R10.64], R195 ;  /* 0x000000c30a005986 */ /* 0x0003e2000c101116 */
[C---:B------:R-:W-:Y:S02]  /*15530*/  IADD3 R4, P5, PT, R13.reuse, R196, RZ ;  /* 0x000000c40d047210 */ /* 0x040fe40007fbe0ff */
[----:B---3--:R-:W-:-:S03]  /*15540*/  IADD3 R6, P6, PT, R13, R198, RZ ;  /* 0x000000c60d067210 */ /* 0x008fc60007fde0ff */
[----:B------:R-:W-:Y:S01]  /*15550*/  IMAD.X R5, R14, 0x1, R3, P5 ;  /* 0x000000010e057824 */ /* 0x000fe200028e0603 */
[----:B------:R-:W-:Y:S02]  /*15560*/  SHF.R.S32.HI R16, RZ, 0x1f, R15 ;  /* 0x0000001fff107819 */ /* 0x000fe4000001140f */
[C---:B------:R-:W-:Y:S02]  /*15570*/  IADD3 R12, P1, PT, R15.reuse, R0, RZ ;  /* 0x000000000f0c7210 */ /* 0x040fe40007f3e0ff */
[----:B------:R-:W-:Y:S01]  /*15580*/  ISETP.LT.AND P5, PT, R242, UR5, !P0 ;  /* 0x00000005f2007c0c */ /* 0x000fe2000c7a1270 */
[----:B------:R-:W-:Y:S01]  /*15590*/  IMAD.X R7, R14, 0x1, R197, P6 ;  /* 0x000000010e077824 */ /* 0x000fe200030e06c5 */
[----:B0-----:R-:W-:Y:S01]  /*155a0*/  IADD3 R8, P6, PT, R15, R2, RZ ;  /* 0x000000020f087210 */ /* 0x001fe20007fde0ff */
[----:B------:R-:W-:Y:S01]  /*155b0*/  IMAD.X R13, R16, 0x1, R200, P1 ;  /* 0x00000001100d7824 */ /* 0x000fe200008e06c8 */
[----:B--2---:R-:W-:Y:S02]  /*155c0*/  ISETP.LT.AND P0, PT, R241, UR4, !P0 ;  /* 0x00000004f1007c0c */ /* 0x004fe4000c701270 */
[----:B------:R-:W-:-:S02]  /*155d0*/  F2FP.SATFINITE.E5M2.F32.PACK_AB_MERGE_C R67, R67, R66, RZ ;  /* 0x000000424343723e */ /* 0x000fc400048060ff */
[----:B------:R-:W-:Y:S01]  /*155e0*/  IADD3 R2, P1, PT, R15, R196, RZ ;  /* 0x000000c40f027210 */ /* 0x000fe20007f3e0ff */
[----:B------:R-:W-:Y:S01]  /*155f0*/  IMAD.X R9, R16, 0x1, R199, P6 ;  /* 0x0000000110097824 */ /* 0x000fe200030e06c7 */
[----:B------:R-:W-:Y:S02]  /*15600*/  ISETP.LT.AND P4, PT, R246, UR10, !P2 ;  /* 0x0000000af6007c0c */ /* 0x000fe4000d781270 */
[----:B------:R-:W-:Y:S02]  /*15610*/  F2FP.SATFINITE.E5M2.F32.PACK_AB_MERGE_C R131, R131, R130, RZ ;  /* 0x000000828383723e */ /* 0x000fe400048060ff */
[----:B-1----:R-:W-:Y:S01]  /*15620*/  PRMT R10, R67, 0x9910, RZ ;  /* 0x00009910430a7816 */ /* 0x002fe200000000ff */
[----:B------:R-:W-:Y:S01]  /*15630*/  IMAD.X R3, R16, 0x1, R3, P1 ;  /* 0x0000000110037824 */ /* 0x000fe200008e0603 */
[----:B----4-:R-:W-:Y:S02]  /*15640*/  ISETP.LT.AND P6, PT, R242, UR6, !P2 ;  /* 0x00000006f2007c0c */ /* 0x010fe4000d7c1270 */
[----:B------:R-:W-:Y:S01]  /*15650*/  ISETP.LT.AND P2, PT, R241, UR7, !P2 ;  /* 0x00000007f1007c0c */ /* 0x000fe2000d741270 */
[----:B------:R0:W-:Y:S01]  /*15660*/  @P5 STG.E.U8 desc[UR22][R4.64], R131 ;  /* 0x0000008304005986 */ /* 0x0001e2000c101116 */
[----:B------:R-:W-:-:S02]  /*15670*/  IADD3 R198, P1, PT, R15, R198, RZ ;  /* 0x000000c60fc67210 */ /* 0x000fc40007f3e0ff */
[----:B------:R-:W-:Y:S02]  /*15680*/  PRMT R11, R19, 0x9910, RZ ;  /* 0x00009910130b7816 */ /* 0x000fe400000000ff */
[----:B------:R-:W-:Y:S02]  /*15690*/  PRMT R15, R195, 0x9910, RZ ;  /* 0x00009910c30f7816 */ /* 0x000fe400000000ff */
[----:B------:R-:W-:Y:S02]  /*156a0*/  PRMT R0, R131, 0x9910, RZ ;  /* 0x0000991083007816 */ /* 0x000fe400000000ff */
[----:B------:R-:W-:Y:S01]  /*156b0*/  SHF.R.S32.HI R11, RZ, 0x8, R11 ;  /* 0x00000008ff0b7819 */ /* 0x000fe2000001140b */
[----:B0-----:R-:W-:Y:S01]  /*156c0*/  IMAD.MOV.U32 R4, RZ, RZ, R10 ;  /* 0x000000ffff047224 */ /* 0x001fe200078e000a */
[----:B------:R-:W-:Y:S01]  /*156d0*/  SHF.R.S32.HI R15, RZ, 0x8, R15 ;  /* 0x00000008ff0f7819 */ /* 0x000fe2000001140f */
[----:B------:R0:W-:Y:S01]  /*156e0*/  @P0 STG.E.U8 desc[UR22][R6.64], R67 ;  /* 0x0000004306000986 */ /* 0x0001e2000c101116 */
[----:B------:R-:W-:Y:S01]  /*156f0*/  SHF.R.S32.HI R5, RZ, 0x8, R0 ;  /* 0x00000008ff057819 */ /* 0x000fe20000011400 */
[----:B------:R-:W-:-:S02]  /*15700*/  IMAD.X R199, R16, 0x1, R197, P1 ;  /* 0x0000000110c77824 */ /* 0x000fc400008e06c5 */
[----:B------:R1:W-:Y:S04]  /*15710*/  @P4 STG.E.U8 desc[UR22][R12.64], R11 ;  /* 0x0000000b0c004986 */ /* 0x0003e8000c101116 */
[----:B------:R1:W-:Y:S01]  /*15720*/  @P3 STG.E.U8 desc[UR22][R8.64], R15 ;  /* 0x0000000f08003986 */ /* 0x0003e2000c101116 */
[----:B0-----:R-:W-:-:S03]  /*15730*/  SHF.R.S32.HI R7, RZ, 0x8, R4 ;  /* 0x00000008ff077819 */ /* 0x001fc60000011404 */
[----:B------:R1:W-:Y:S04]  /*15740*/  @P6 STG.E.U8 desc[UR22][R2.64], R5 ;  /* 0x0000000502006986 */ /* 0x0003e8000c101116 */
[----:B------:R1:W-:Y:S01]  /*15750*/  @P2 STG.E.U8 desc[UR22][R198.64], R7 ;  /* 0x00000007c6002986 */ /* 0x0003e2000c101116 */
[----:B------:R-:W-:Y:S06]  /*15760*/  BAR.SYNC.DEFER_BLOCKING 0x0 ;  /* 0x0000000000007b1d */ /* 0x000fec0000010000 */
[----:B------:R-:W-:Y:S05]  /*15770*/  BRA.U UP0, `(.L_x_13) ;  /* 0x0000000100a07547 */ /* 0x000fea000b800000 */
[----:B------:R-:W0:Y:S01]  /*15780*/  S2UR UR5, SR_CgaCtaId ;  /* 0x00000000000579c3 */ /* 0x000e220000008800 */
[----:B------:R-:W-:Y:S01]  /*15790*/  NOP ;  /* 0x0000000000007918 */ /* 0x000fe20000000000 */
[----:B------:R-:W-:Y:S01]  /*157a0*/  UMOV UR4, 0x50 ;  /* 0x0000005000047882 */ /* 0x000fe20000000000 */
[----:B------:R-:W-:Y:S02]  /*157b0*/  IMAD.U32 R0, RZ, RZ, UR8 ;  /* 0x00000008ff007e24 */ /* 0x000fe4000f8e00ff */
[----:B-1----:R-:W-:Y:S02]  /*157c0*/  IMAD.MOV.U32 R3, RZ, RZ, 0xff ;  /* 0x000000ffff037424 */ /* 0x002fe400078e00ff */
[----:B------:R-:W-:Y:S01]  /*157d0*/  IMAD.MOV.U32 R7, RZ, RZ, 0x1 ;  /* 0x00000001ff077424 */ /* 0x000fe200078e00ff */
[----:B------:R-:W-:-:S04]  /*157e0*/  LOP3.LUT R0, R0, 0xffff, RZ, 0xc0, !PT ;  /* 0x0000ffff00007812 */ /* 0x000fc800078ec0ff */
[----:B------:R-:W-:-:S05]  /*157f0*/  SHF.R.U32.HI R0, RZ, 0x5, R0 ;  /* 0x00000005ff007819 */ /* 0x000fca0000011600 */
[----:B------:R-:W-:Y:S01]  /*15800*/  VIADD R2, R0, 0x10 ;  /* 0x0000001000027836 */ /* 0x000fe20000000000 */
[----:B------:R-:W-:Y:S01]  /*15810*/  SHF.L.U32 R0, R3, R0, RZ ;  /* 0x0000000003007219 */ /* 0x000fe200000006ff */
[----:B0-----:R-:W-:-:S03]  /*15820*/  ULEA UR6, UR5, UR4, 0x18 ;  /* 0x0000000405067291 */ /* 0x001fc6000f8ec0ff */
[----:B------:R-:W-:-:S04]  /*15830*/  SHF.L.U32 R3, R7, R2, RZ ;  /* 0x0000000207037219 */ /* 0x000fc800000006ff */
[----:B------:R-:W-:Y:S02]  /*15840*/  LOP3.LUT R0, R3, R0, RZ, 0xfc, !PT ;  /* 0x0000000003007212 */ /* 0x000fe400078efcff */
[----:B------:R-:W0:Y:S02]  /*15850*/  LDS R5, [UR6] ;  /* 0x00000006ff057984 */ /* 0x000e240008000800 */
[C---:B------:R-:W-:Y:S02]  /*15860*/  LOP3.LUT R2, R0.reuse, 0xffff, RZ, 0xc0, !PT ;  /* 0x0000ffff00027812 */ /* 0x040fe400078ec0ff */
[----:B0-----:R-:W-:-:S04]  /*15870*/  LOP3.LUT R3, R0, 0xffff, R5, 0x80, !PT ;  /* 0x0000ffff00037812 */ /* 0x001fc800078e8005 */
[----:B------:R-:W-:-:S13]  /*15880*/  ISETP.NE.AND P0, PT, R3, R2, PT ;  /* 0x000000020300720c */ /* 0x000fda0003f05270 */
[----:B------:R-:W-:Y:S05]  /*15890*/  @P0 BRA `(.L_x_14) ;  /* 0x0000000000500947 */ /* 0x000fea0003800000 */
[----:B------:R-:W-:Y:S02]  /*158a0*/  SHF.R.U32.HI R5, RZ, 0x10, R5 ;  /* 0x00000010ff057819 */ /* 0x000fe40000011605 */
[----:B------:R-:W-:-:S04]  /*158b0*/  SHF.R.U32.HI R2, RZ, 0x10, R0 ;  /* 0x00000010ff027819 */ /* 0x000fc80000011600 */
[----:B------:R-:W-:-:S04]  /*158c0*/  LOP3.LUT R5, R5, R2, RZ, 0xc0, !PT ;  /* 0x0000000205057212 */ /* 0x000fc800078ec0ff */
[----:B------:R-:W-:-:S13]  /*158d0*/  ISETP.NE.AND P0, PT, R5, R2, PT ;  /* 0x000000020500720c */ /* 0x000fda0003f05270 */
[----:B------:R-:W-:Y:S05]  /*158e0*/  @P0 BRA `(.L_x_15) ;  /* 0x0000000000300947 */ /* 0x000fea0003800000 */
[----:B------:R-:W-:Y:S01]  /*158f0*/  R2UR UR4, R0 ;  /* 0x00000000000472ca */ /* 0x000fe200000e0000 */
[----:B------:R-:W-:Y:S01]  /*15900*/  VOTEU.ANY UR5, UPT, PT ;  /* 0x0000000000057886 */ /* 0x000fe200038e0100 */
[----:B------:R-:W0:Y:S01]  /*15910*/  S2R R0, SR_LANEID ;  /* 0x0000000000007919 */ /* 0x000e220000000000 */
[----:B------:R-:W-:-:S10]  /*15920*/  UFLO.U32 UR5, UR5 ;  /* 0x00000005000572bd */ /* 0x000fd400080e0000 */
[----:B------:R-:W-:-:S06]  /*15930*/  ULOP3.LUT UR4, URZ, UR4, URZ, 0x33, !UPT ;  /* 0x00000004ff047292 */ /* 0x000fcc000f8e33ff */
[----:B------:R-:W-:-:S04]  /*15940*/  IMAD.U32 R2, RZ, RZ, UR4 ;  /* 0x00000004ff027e24 */ /* 0x000fc8000f8e00ff */
[----:B------:R-:W1:Y:S02]  /*15950*/  REDUX UR7, R2 ;  /* 0x00000000020773c4 */ /* 0x000e640000000000 */
[----:B------:R2:W-:Y:S01]  /*15960*/  UTCATOMSWS.AND URZ, UR4 ;  /* 0x0000000400ff79e3 */ /* 0x0005e20008000000 */
[----:B0-----:R-:W-:Y:S01]  /*15970*/  ISETP.EQ.U32.AND P0, PT, R0, UR5, PT ;  /* 0x0000000500007c0c */ /* 0x001fe2000bf02070 */
[----:B-1----:R-:W-:-:S12]  /*15980*/  IMAD.U32 R0, RZ, RZ, UR7 ;  /* 0x00000007ff007e24 */ /* 0x002fd8000f8e00ff */
[----:B------:R2:W-:Y:S01]  /*15990*/  @P0 ATOMS.AND RZ, [UR6], R0 ;  /* 0x00000000ffff098c */ /* 0x0005e2000a800006 */
[----:B------:R-:W-:Y:S05]  /*159a0*/  BRA `(.L_x_13) ;  /* 0x0000000000147947 */ /* 0x000fea0003800000 */
.L_x_15:
[----:B------:R-:W-:-:S07]  /*159b0*/  MOV R2, 0x159d0 ;  /* 0x000159d000027802 */ /* 0x000fce0000000f00 */
[----:B------:R-:W-:Y:S05]  /*159c0*/  CALL.REL.NOINC `($__internal_0_$__cuda_sm10x_tcgen05_guardrail_trap_col_being_dealloced_not_returned_by_alloc) ;  /* 0x00000000002c7944 */ /* 0x000fea0003c00000 */
[----:B------:R-:W-:Y:S05]  /*159d0*/  BRA `(.L_x_13) ;  /* 0x0000000000087947 */ /* 0x000fea0003800000 */
.L_x_14:
[----:B------:R-:W-:-:S07]  /*159e0*/  MOV R2, 0x15a00 ;  /* 0x00015a0000027802 */ /* 0x000fce0000000f00 */
[----:B------:R-:W-:Y:S05]  /*159f0*/  CALL.REL.NOINC `($__internal_2_$__cuda_sm10x_tcgen05_guardrail_trap_unallocated_columns_being_dealloced) ;  /* 0x0000000000387944 */ /* 0x000fea0003c00000 */
.L_x_13:
[----:B------:R-:W-:Y:S01]  /*15a00*/  NOP ;  /* 0x0000000000007918 */ /* 0x000fe20000000000 */
[----:B--2---:R-:W-:Y:S05]  /*15a10*/  EXIT ;  /* 0x000000000000794d */ /* 0x004fea0003800000 */
.L_x_8:
[----:B------:R-:W0:Y:S02]  /*15a20*/  SYNCS.PHASECHK.TRANS64.TRYWAIT P1, [UR11], R125 ;  /* 0x0000007dff0075a7 */ /* 0x000e24000802110b */
[----:B0-----:R-:W-:Y:S05]  /*15a30*/  @!P1 BRA `(.L_x_8) ;  /* 0xfffffffc00f89947 */ /* 0x001fea000383ffff */
[----:B------:R-:W-:Y:S05]  /*15a40*/  BRA `(.L_x_16) ;  /* 0xffffff3800e47947 */ /* 0x000fea000383ffff */
.L_x_12:
[----:B------:R-:W1:Y:S02]  /*15a50*/  SYNCS.PHASECHK.TRANS64.TRYWAIT P0, [UR11], R0 ;  /* 0x00000000ff0075a7 */ /* 0x000e64000800110b */
[----:B-1----:R-:W-:Y:S05]  /*15a60*/  @!P0 BRA `(.L_x_12) ;  /* 0xfffffffc00f88947 */ /* 0x002fea000383ffff */
[----:B------:R-:W-:Y:S05]  /*15a70*/  BRA `(.L_x_11) ;  /* 0xffffff7800187947 */ /* 0x000fea000383ffff */
        .weak           $__internal_0_$__cuda_sm10x_tcgen05_guardrail_trap_col_being_dealloced_not_returned_by_alloc
        .type           $__internal_0_$__cuda_sm10x_tcgen05_guardrail_trap_col_being_dealloced_not_returned_by_alloc,@function
        .size           $__internal_0_$__cuda_sm10x_tcgen05_guardrail_trap_col_being_dealloced_not_returned_by_alloc,($__internal_1_$__cuda_sm10x_tcgen05_guardrail_trap_phase_invalid_during_alloc - $__internal_0_$__cuda_sm10x_tcgen05_guardrail_trap_col_being_dealloced_not_returned_by_alloc)
$__internal_0_$__cuda_sm10x_tcgen05_guardrail_trap_col_being_dealloced_not_returned_by_alloc:
[----:B------:R-:W-:Y:S05]  /*15a80*/  BPT.TRAP 0x1 ;  /* 0x000000040000795c */ /* 0x000fea0000300000 */
[----:B------:R-:W-:-:S04]  /*15a90*/  IMAD.MOV.U32 R3, RZ, RZ, 0x0 ;  /* 0x00000000ff037424 */ /* 0x000fc800078e00ff */
[----:B------:R-:W-:Y:S05]  /*15aa0*/  RET.REL.NODEC R2 `(matmul_kernel) ;  /* 0xfffffea402547950 */ /* 0x000fea0003c3ffff */
        .weak           $__internal_1_$__cuda_sm10x_tcgen05_guardrail_trap_phase_invalid_during_alloc
        .type           $__internal_1_$__cuda_sm10x_tcgen05_guardrail_trap_phase_invalid_during_alloc,@function
        .size           $__internal_1_$__cuda_sm10x_tcgen05_guardrail_trap_phase_invalid_during_alloc,($__internal_2_$__cuda_sm10x_tcgen05_guardrail_trap_unallocated_columns_being_dealloced - $__internal_1_$__cuda_sm10x_tcgen05_guardrail_trap_phase_invalid_during_alloc)
$__internal_1_$__cuda_sm10x_tcgen05_guardrail_trap_phase_invalid_during_alloc:
[----:B------:R-:W-:Y:S05]  /*15ab0*/  BPT.TRAP 0x1 ;  /* 0x000000040000795c */ /* 0x000fea0000300000 */
[----:B------:R-:W-:-:S04]  /*15ac0*/  IMAD.MOV.U32 R3, RZ, RZ, 0x0 ;  /* 0x00000000ff037424 */ /* 0x000fc800078e00ff */
[----:B------:R-:W-:Y:S05]  /*15ad0*/  RET.REL.NODEC R2 `(matmul_kernel) ;  /* 0xfffffea402487950 */ /* 0x000fea0003c3ffff */
        .weak           $__internal_2_$__cuda_sm10x_tcgen05_guardrail_trap_unallocated_columns_being_dealloced
        .type           $__internal_2_$__cuda_sm10x_tcgen05_guardrail_trap_unallocated_columns_being_dealloced,@function
        .size           $__internal_2_$__cuda_sm10x_tcgen05_guardrail_trap_unallocated_columns_being_dealloced,(.L_x_20 - $__internal_2_$__cuda_sm10x_tcgen05_guardrail_trap_unallocated_columns_being_dealloced)
$__internal_2_$__cuda_sm10x_tcgen05_guardrail_trap_unallocated_columns_being_dealloced:
[----:B------:R-:W-:Y:S05]  /*15ae0*/  BPT.TRAP 0x1 ;  /* 0x000000040000795c */ /* 0x000fea0000300000 */
[----:B------:R-:W-:-:S04]  /*15af0*/  IMAD.MOV.U32 R3, RZ, RZ, 0x0 ;  /* 0x00000000ff037424 */ /* 0x000fc800078e00ff */
[----:B------:R-:W-:Y:S05]  /*15b00*/  RET.REL.NODEC R2 `(matmul_kernel) ;  /* 0xfffffea4023c7950 */ /* 0x000fea0003c3ffff */
.L_x_17:
[----:B------:R-:W-:-:S00]  /*15b10*/  BRA `(.L_x_17) ;  /* 0xfffffffc00fc7947 */ /* 0x000fc0000383ffff */
[----:B------:R-:W-:-:S00]  /*15b20*/  NOP ;  /* 0x0000000000007918 */ /* 0x000fc00000000000 */
        /* <DEDUP_REMOVED lines=13> */
.L_x_20:


//--------------------- .nv.shared.matmul_kernel  --------------------------
	.section	.nv.shared.matmul_kernel,"aw",@nobits
	.sectionflags	@""
	.align	16
	.zero		1024


//--------------------- .nv.shared.reserved.0     --------------------------
	.section	.nv.shared.reserved.0,"aw",@nobits
	.align	8
	.weak		__nv_reservedSMEM_offset_0_alias
	.size		__nv_reservedSMEM_offset_0_alias, 0, 64
	.other		__nv_reservedSMEM_offset_0_alias,@"STO_CUDA_RESERVED_SHARED STV_DEFAULT"
__nv_reservedSMEM_offset_0_alias:
	.zero		0
.nv.shared.reserved.0:
	.zero		64
	.weak		__nv_reservedSMEM_allocation_phase
	.type		__nv_reservedSMEM_allocation_phase,@object
	.size		__nv_reservedSMEM_allocation_phase,(.L_0 - __nv_reservedSMEM_allocation_phase)
__nv_reservedSMEM_allocation_phase:
	.zero		1
.L_0:
	.zero		7
	.weak		__nv_reservedSMEM_devtool_atexit_pc
	.type		__nv_reservedSMEM_devtool_atexit_pc,@object
	.size		__nv_reservedSMEM_devtool_atexit_pc,(__nv_reservedSMEM_allocation_mask - __nv_reservedSMEM_devtool_atexit_pc)
__nv_reservedSMEM_devtool_atexit_pc:
	.zero		8
	.weak		__nv_reservedSMEM_allocation_mask
	.type		__nv_reservedSMEM_allocation_mask,@object
	.size		__nv_reservedSMEM_allocation_mask,(.L_2 - __nv_reservedSMEM_allocation_mask)
__nv_reservedSMEM_allocation_mask:
	.zero		4
.L_2:


//--------------------- .nv.constant0.matmul_kernel --------------------------
	.section	.nv.constant0.matmul_kernel,"a",@progbits
	.sectionflags	@""
	.align	4
.nv.constant0.matmul_kernel:
	.zero		976


//--------------------- SYMBOLS --------------------------

	.type		.nv.reservedSmem.offset0,@object
	.size		.nv.reservedSmem.offset0,0x4
	.type		.nv.reservedSmem.cap,@object
	.size		.nv.reservedSmem.cap,0x4
